// auto-generated by cutlass_sweep.conv — config: {"arch": "sm_100", "cluster_m": 2, "cluster_n": 1, "conv_kind": "wgrad", "dtype": "bf16", "ndim": 3, "tile_k": 64, "tile_m": 128, "tile_n": 64}
#include "cutlass/cutlass.h"
#include "cute/tensor.hpp"
#include "cutlass/kernel_hardware_info.hpp"
#include "cutlass/conv/convolution.h"
#include "cutlass/conv/dispatch_policy.hpp"
#include "cutlass/conv/collective/collective_builder.hpp"
#include "cutlass/conv/kernel/conv_universal.hpp"
#include "cutlass/conv/device/conv_universal_adapter.hpp"
#include "cutlass/epilogue/collective/collective_builder.hpp"

using namespace cute;
using Elem = cutlass::bfloat16_t;
using Acc  = float;
using LayoutAB = cutlass::layout::TensorNDHWC;
using LayoutC  = cutlass::layout::TensorKCSRT;
constexpr auto ConvOp = cutlass::conv::Operator::kWgrad;
using TileShape    = Shape<_128, Shape<_64>, Shape<_64>>;
using ClusterShape = Shape<_2, _1, _1>;

using CollectiveEpilogue = typename cutlass::epilogue::collective::CollectiveBuilder<
    cutlass::arch::Sm100, cutlass::arch::OpClassTensorOp,
    TileShape, ClusterShape,
    cutlass::epilogue::collective::EpilogueTileAuto,
    Acc, Acc,
    Elem, LayoutC, 128 / cutlass::sizeof_bits<Elem>::value,
    Elem, LayoutC, 128 / cutlass::sizeof_bits<Elem>::value,
    cutlass::epilogue::collective::EpilogueScheduleAuto
  >::CollectiveOp;

using CollectiveMainloop = typename cutlass::conv::collective::CollectiveBuilder<
    cutlass::arch::Sm100, cutlass::arch::OpClassTensorOp, ConvOp,
    Elem, LayoutAB, 128 / cutlass::sizeof_bits<Elem>::value,
    Elem, LayoutAB, 128 / cutlass::sizeof_bits<Elem>::value,
    Acc,
    TileShape, ClusterShape,
    cutlass::conv::collective::StageCountAutoCarveout<
        static_cast<int>(sizeof(typename CollectiveEpilogue::SharedStorage))>,
    cutlass::conv::collective::KernelScheduleAuto
  >::CollectiveOp;

using ProblemShape = cutlass::conv::ConvProblemShape<
    ConvOp, CollectiveMainloop::DispatchPolicy::NumSpatialDimensions>;
using ConvKernel = cutlass::conv::kernel::ConvUniversal<
    ProblemShape, CollectiveMainloop, CollectiveEpilogue>;
using Conv = cutlass::conv::device::ConvUniversalAdapter<ConvKernel>;

auto* _anchor = &cutlass::device_kernel<ConvKernel>;


// ===== COMPILED SASS (sm_100a) =====

	.target	sm_100a

	.elftype	@"ET_EXEC"


//--------------------- .note.nv.tkinfo           --------------------------
	.section	.note.nv.tkinfo,"",@"SHT_NOTE"
	.sectionflags	@"SHF_NOTE_NV_TKINFO"
	.tkinfo
        /*0018*/ 	.word	0x00000002
        /*0030*/ 	.string	""
        /*0030*/ 	.string	"ptxas"
        /*0030*/ 	.string	"Cuda compilation tools, release 13.0, V13.0.88"
        /*0030*/ 	.string	"Build cuda_13.0.r13.0/compiler.36424714_0"
        /*0030*/ 	.string	"-arch sm_100a -m 64 "



//--------------------- .note.nv.cuinfo           --------------------------
	.section	.note.nv.cuinfo,"",@"SHT_NOTE"
	.sectionflags	@"SHF_NOTE_NV_CUINFO"
        /*0018*/ 	.short	0x0002
        /*001a*/ 	.short	0x0064
        /*001c*/ 	.short	0x0082
	.zero		2


//--------------------- .nv.info                  --------------------------
	.section	.nv.info,"",@"SHT_CUDA_INFO"
	.align	4


	//----- nvinfo : EIATTR_REGCOUNT
	.align		4
        /*0000*/ 	.byte	0x04, 0x2f
        /*0002*/ 	.short	(.L_19 - .L_18)
	.align		4
.L_18:
        /*0004*/ 	.word	index@(_ZN7cutlass13device_kernelINS_4conv6kernel13ConvUniversalINS1_16ConvProblemShapeILNS1_8OperatorE2ELi3EEENS1_10collective14CollectiveConvINS1_47MainloopSm100TmaUmmaWarpSpecializedImplicitGemmILS5_2ELi17ELi3ELi1ELi2EN4cute5tupleIJNSA_1CILi2EEENSC_ILi1EEESE_EEEEENSB_IJNSC_ILi128EEENSB_IJNSC_ILi64EEEEEESJ_EEENS_10bfloat16_tESL_NSA_8TiledMMAINSA_8MMA_AtomIJNSA_26SM100_MMA_F16BF16_2x1SM_SSISL_SL_fLi128ELi64ELNSA_4UMMA5MajorE1ELSQ_1ELNSP_7ScaleInE0ELSR_0EEEEEENSA_6LayoutINSB_IJSE_SE_SE_EEENSB_IJNSC_ILi0EEESW_SW_EEEEENSB_IJNSA_10UnderscoreESZ_SZ_EEEEENS7_6detail27Sm100ImplicitGemmTileTraitsINSA_18SM100_TMA_2SM_LOADENSA_14ComposedLayoutINSA_7SwizzleILi3ELi4ELi3EEENSA_18smem_ptr_flag_bitsILi16EEENSU_INSB_IJSI_NSC_ILi8EEEEEENSB_IJSE_SI_EEEEEEEvEENS13_INSA_25SM100_TMA_2SM_LOAD_IM2COLENS15_INS16_ILi2ELi4ELi3EEES19_NSU_INSB_IJNSC_ILi32EEES1A_EEENSB_IJSE_S1I_EEEEEEEvEEEENS_8epilogue10collective18CollectiveEpilogueINS1P_23Sm100TmaWarpSpecializedILi3ELi2ELi16ELb1ELb0EEEJNSB_IJSI_SJ_SJ_EEENSB_IJNSU_ISI_SE_EENSU_INSB_IJNSC_ILi16EEESD_EEES1K_EEEEESL_NSB_IJlNSB_IJSE_lllEEESW_EEESL_S21_NS1P_6fusion15FusionCallbacksIS1T_NS22_17LinearCombinationISL_fSL_fLNS_15FloatRoundStyleE2EEES1U_S1Z_JEEENSA_5SM1004TMEM4LOAD26SM100_TMEM_LOAD_32dp32b16xENSA_13SM90_TMA_LOADENS15_INS16_ILi1ELi4ELi3EEES19_NSU_INSB_IJS1A_S1W_EEENSB_IJS1W_SE_EEEEEEENSA_39AutoVectorizingCopyWithAssumedAlignmentILi128EEENSA_14SM90_TMA_STOREES2H_S2J_S2J_EEEvvEEEEvNT_6ParamsE)
        /*0008*/ 	.word	0x00000047


	//----- nvinfo : EIATTR_FRAME_SIZE
	.align		4
.L_19:
        /*000c*/ 	.byte	0x04, 0x11
        /*000e*/ 	.short	(.L_21 - .L_20)
	.align		4
.L_20:
        /*0010*/ 	.word	index@($__internal_2_$__cuda_sm10x_tcgen05_guardrail_trap_unallocated_columns_being_dealloced)
        /*0014*/ 	.word	0x00000008


	//----- nvinfo : EIATTR_FRAME_SIZE
	.align		4
.L_21:
        /*0018*/ 	.byte	0x04, 0x11
        /*001a*/ 	.short	(.L_23 - .L_22)
	.align		4
.L_22:
        /*001c*/ 	.word	index@($__internal_1_$__cuda_sm10x_tcgen05_guardrail_trap_phase_invalid_during_alloc)
        /*0020*/ 	.word	0x00000008


	//----- nvinfo : EIATTR_FRAME_SIZE
	.align		4
.L_23:
        /*0024*/ 	.byte	0x04, 0x11
        /*0026*/ 	.short	(.L_25 - .L_24)
	.align		4
.L_24:
        /*0028*/ 	.word	index@($__internal_0_$__cuda_sm10x_tcgen05_guardrail_trap_col_being_dealloced_not_returned_by_alloc)
        /*002c*/ 	.word	0x00000008


	//----- nvinfo : EIATTR_FRAME_SIZE
	.align		4
.L_25:
        /*0030*/ 	.byte	0x04, 0x11
        /*0032*/ 	.short	(.L_27 - .L_26)
	.align		4
.L_26:
        /*0034*/ 	.word	index@(_ZN7cutlass13device_kernelINS_4conv6kernel13ConvUniversalINS1_16ConvProblemShapeILNS1_8OperatorE2ELi3EEENS1_10collective14CollectiveConvINS1_47MainloopSm100TmaUmmaWarpSpecializedImplicitGemmILS5_2ELi17ELi3ELi1ELi2EN4cute5tupleIJNSA_1CILi2EEENSC_ILi1EEESE_EEEEENSB_IJNSC_ILi128EEENSB_IJNSC_ILi64EEEEEESJ_EEENS_10bfloat16_tESL_NSA_8TiledMMAINSA_8MMA_AtomIJNSA_26SM100_MMA_F16BF16_2x1SM_SSISL_SL_fLi128ELi64ELNSA_4UMMA5MajorE1ELSQ_1ELNSP_7ScaleInE0ELSR_0EEEEEENSA_6LayoutINSB_IJSE_SE_SE_EEENSB_IJNSC_ILi0EEESW_SW_EEEEENSB_IJNSA_10UnderscoreESZ_SZ_EEEEENS7_6detail27Sm100ImplicitGemmTileTraitsINSA_18SM100_TMA_2SM_LOADENSA_14ComposedLayoutINSA_7SwizzleILi3ELi4ELi3EEENSA_18smem_ptr_flag_bitsILi16EEENSU_INSB_IJSI_NSC_ILi8EEEEEENSB_IJSE_SI_EEEEEEEvEENS13_INSA_25SM100_TMA_2SM_LOAD_IM2COLENS15_INS16_ILi2ELi4ELi3EEES19_NSU_INSB_IJNSC_ILi32EEES1A_EEENSB_IJSE_S1I_EEEEEEEvEEEENS_8epilogue10collective18CollectiveEpilogueINS1P_23Sm100TmaWarpSpecializedILi3ELi2ELi16ELb1ELb0EEEJNSB_IJSI_SJ_SJ_EEENSB_IJNSU_ISI_SE_EENSU_INSB_IJNSC_ILi16EEESD_EEES1K_EEEEESL_NSB_IJlNSB_IJSE_lllEEESW_EEESL_S21_NS1P_6fusion15FusionCallbacksIS1T_NS22_17LinearCombinationISL_fSL_fLNS_15FloatRoundStyleE2EEES1U_S1Z_JEEENSA_5SM1004TMEM4LOAD26SM100_TMEM_LOAD_32dp32b16xENSA_13SM90_TMA_LOADENS15_INS16_ILi1ELi4ELi3EEES19_NSU_INSB_IJS1A_S1W_EEENSB_IJS1W_SE_EEEEEEENSA_39AutoVectorizingCopyWithAssumedAlignmentILi128EEENSA_14SM90_TMA_STOREES2H_S2J_S2J_EEEvvEEEEvNT_6ParamsE)
        /*0038*/ 	.word	0x00000008


	//----- nvinfo : EIATTR_MIN_STACK_SIZE
	.align		4
.L_27:
        /*003c*/ 	.byte	0x04, 0x12
        /*003e*/ 	.short	(.L_29 - .L_28)
	.align		4
.L_28:
        /*0040*/ 	.word	index@(_ZN7cutlass13device_kernelINS_4conv6kernel13ConvUniversalINS1_16ConvProblemShapeILNS1_8OperatorE2ELi3EEENS1_10collective14CollectiveConvINS1_47MainloopSm100TmaUmmaWarpSpecializedImplicitGemmILS5_2ELi17ELi3ELi1ELi2EN4cute5tupleIJNSA_1CILi2EEENSC_ILi1EEESE_EEEEENSB_IJNSC_ILi128EEENSB_IJNSC_ILi64EEEEEESJ_EEENS_10bfloat16_tESL_NSA_8TiledMMAINSA_8MMA_AtomIJNSA_26SM100_MMA_F16BF16_2x1SM_SSISL_SL_fLi128ELi64ELNSA_4UMMA5MajorE1ELSQ_1ELNSP_7ScaleInE0ELSR_0EEEEEENSA_6LayoutINSB_IJSE_SE_SE_EEENSB_IJNSC_ILi0EEESW_SW_EEEEENSB_IJNSA_10UnderscoreESZ_SZ_EEEEENS7_6detail27Sm100ImplicitGemmTileTraitsINSA_18SM100_TMA_2SM_LOADENSA_14ComposedLayoutINSA_7SwizzleILi3ELi4ELi3EEENSA_18smem_ptr_flag_bitsILi16EEENSU_INSB_IJSI_NSC_ILi8EEEEEENSB_IJSE_SI_EEEEEEEvEENS13_INSA_25SM100_TMA_2SM_LOAD_IM2COLENS15_INS16_ILi2ELi4ELi3EEES19_NSU_INSB_IJNSC_ILi32EEES1A_EEENSB_IJSE_S1I_EEEEEEEvEEEENS_8epilogue10collective18CollectiveEpilogueINS1P_23Sm100TmaWarpSpecializedILi3ELi2ELi16ELb1ELb0EEEJNSB_IJSI_SJ_SJ_EEENSB_IJNSU_ISI_SE_EENSU_INSB_IJNSC_ILi16EEESD_EEES1K_EEEEESL_NSB_IJlNSB_IJSE_lllEEESW_EEESL_S21_NS1P_6fusion15FusionCallbacksIS1T_NS22_17LinearCombinationISL_fSL_fLNS_15FloatRoundStyleE2EEES1U_S1Z_JEEENSA_5SM1004TMEM4LOAD26SM100_TMEM_LOAD_32dp32b16xENSA_13SM90_TMA_LOADENS15_INS16_ILi1ELi4ELi3EEES19_NSU_INSB_IJS1A_S1W_EEENSB_IJS1W_SE_EEEEEEENSA_39AutoVectorizingCopyWithAssumedAlignmentILi128EEENSA_14SM90_TMA_STOREES2H_S2J_S2J_EEEvvEEEEvNT_6ParamsE)
        /*0044*/ 	.word	0x00000008
.L_29:


//--------------------- .nv.compat                --------------------------
	.section	.nv.compat,"",@"SHT_CUDA_COMPAT_INFO"
	.align	4
        /*0000*/ 	.byte	0x02, 0x09, 0x01, 0x00, 0x02, 0x02, 0x02, 0x00, 0x02, 0x05, 0x05, 0x00, 0x03, 0x07, 0x01, 0x01
        /*0010*/ 	.byte	0x02, 0x03, 0x01, 0x00, 0x02, 0x06, 0x01, 0x00, 0x04, 0x0b, 0x08, 0x00, 0x09, 0x00, 0x00, 0x00
        /*0020*/ 	.byte	0x00, 0x00, 0x00, 0x00


//--------------------- .nv.info._ZN7cutlass13device_kernelINS_4conv6kernel13ConvUniversalINS1_16ConvProblemShapeILNS1_8OperatorE2ELi3EEENS1_10collective14CollectiveConvINS1_47MainloopSm100TmaUmmaWarpSpecializedImplicitGemmILS5_2ELi17ELi3ELi1ELi2EN4cute5tupleIJNSA_1CILi2EEENSC_ILi1EEESE_EEEEENSB_IJNSC_ILi128EEENSB_IJNSC_ILi64EEEEEESJ_EEENS_10bfloat16_tESL_NSA_8TiledMMAINSA_8MMA_AtomIJNSA_26SM100_MMA_F16BF16_2x1SM_SSISL_SL_fLi128ELi64ELNSA_4UMMA5MajorE1ELSQ_1ELNSP_7ScaleInE0ELSR_0EEEEEENSA_6LayoutINSB_IJSE_SE_SE_EEENSB_IJNSC_ILi0EEESW_SW_EEEEENSB_IJNSA_10UnderscoreESZ_SZ_EEEEENS7_6detail27Sm100ImplicitGemmTileTraitsINSA_18SM100_TMA_2SM_LOADENSA_14ComposedLayoutINSA_7SwizzleILi3ELi4ELi3EEENSA_18smem_ptr_flag_bitsILi16EEENSU_INSB_IJSI_NSC_ILi8EEEEEENSB_IJSE_SI_EEEEEEEvEENS13_INSA_25SM100_TMA_2SM_LOAD_IM2COLENS15_INS16_ILi2ELi4ELi3EEES19_NSU_INSB_IJNSC_ILi32EEES1A_EEENSB_IJSE_S1I_EEEEEEEvEEEENS_8epilogue10collective18CollectiveEpilogueINS1P_23Sm100TmaWarpSpecializedILi3ELi2ELi16ELb1ELb0EEEJNSB_IJSI_SJ_SJ_EEENSB_IJNSU_ISI_SE_EENSU_INSB_IJNSC_ILi16EEESD_EEES1K_EEEEESL_NSB_IJlNSB_IJSE_lllEEESW_EEESL_S21_NS1P_6fusion15FusionCallbacksIS1T_NS22_17LinearCombinationISL_fSL_fLNS_15FloatRoundStyleE2EEES1U_S1Z_JEEENSA_5SM1004TMEM4LOAD26SM100_TMEM_LOAD_32dp32b16xENSA_13SM90_TMA_LOADENS15_INS16_ILi1ELi4ELi3EEES19_NSU_INSB_IJS1A_S1W_EEENSB_IJS1W_SE_EEEEEEENSA_39AutoVectorizingCopyWithAssumedAlignmentILi128EEENSA_14SM90_TMA_STOREES2H_S2J_S2J_EEEvvEEEEvNT_6ParamsE --------------------------
	.section	.nv.info._ZN7cutlass13device_kernelINS_4conv6kernel13ConvUniversalINS1_16ConvProblemShapeILNS1_8OperatorE2ELi3EEENS1_10collective14CollectiveConvINS1_47MainloopSm100TmaUmmaWarpSpecializedImplicitGemmILS5_2ELi17ELi3ELi1ELi2EN4cute5tupleIJNSA_1CILi2EEENSC_ILi1EEESE_EEEEENSB_IJNSC_ILi128EEENSB_IJNSC_ILi64EEEEEESJ_EEENS_10bfloat16_tESL_NSA_8TiledMMAINSA_8MMA_AtomIJNSA_26SM100_MMA_F16BF16_2x1SM_SSISL_SL_fLi128ELi64ELNSA_4UMMA5MajorE1ELSQ_1ELNSP_7ScaleInE0ELSR_0EEEEEENSA_6LayoutINSB_IJSE_SE_SE_EEENSB_IJNSC_ILi0EEESW_SW_EEEEENSB_IJNSA_10UnderscoreESZ_SZ_EEEEENS7_6detail27Sm100ImplicitGemmTileTraitsINSA_18SM100_TMA_2SM_LOADENSA_14ComposedLayoutINSA_7SwizzleILi3ELi4ELi3EEENSA_18smem_ptr_flag_bitsILi16EEENSU_INSB_IJSI_NSC_ILi8EEEEEENSB_IJSE_SI_EEEEEEEvEENS13_INSA_25SM100_TMA_2SM_LOAD_IM2COLENS15_INS16_ILi2ELi4ELi3EEES19_NSU_INSB_IJNSC_ILi32EEES1A_EEENSB_IJSE_S1I_EEEEEEEvEEEENS_8epilogue10collective18CollectiveEpilogueINS1P_23Sm100TmaWarpSpecializedILi3ELi2ELi16ELb1ELb0EEEJNSB_IJSI_SJ_SJ_EEENSB_IJNSU_ISI_SE_EENSU_INSB_IJNSC_ILi16EEESD_EEES1K_EEEEESL_NSB_IJlNSB_IJSE_lllEEESW_EEESL_S21_NS1P_6fusion15FusionCallbacksIS1T_NS22_17LinearCombinationISL_fSL_fLNS_15FloatRoundStyleE2EEES1U_S1Z_JEEENSA_5SM1004TMEM4LOAD26SM100_TMEM_LOAD_32dp32b16xENSA_13SM90_TMA_LOADENS15_INS16_ILi1ELi4ELi3EEES19_NSU_INSB_IJS1A_S1W_EEENSB_IJS1W_SE_EEEEEEENSA_39AutoVectorizingCopyWithAssumedAlignmentILi128EEENSA_14SM90_TMA_STOREES2H_S2J_S2J_EEEvvEEEEvNT_6ParamsE,"",@"SHT_CUDA_INFO"
	.sectionflags	@""
	.align	4


	//----- nvinfo : EIATTR_CUDA_API_VERSION
	.align		4
        /*0000*/ 	.byte	0x04, 0x37
        /*0002*/ 	.short	(.L_31 - .L_30)
.L_30:
        /*0004*/ 	.word	0x00000082


	//----- nvinfo : EIATTR_KPARAM_INFO
	.align		4
.L_31:
        /*0008*/ 	.byte	0x04, 0x17
        /*000a*/ 	.short	(.L_33 - .L_32)
.L_32:
        /*000c*/ 	.word	0x00000000
        /*0010*/ 	.short	0x0000
        /*0012*/ 	.short	0x0000
        /*0014*/ 	.byte	0x00, 0xf0, 0x01, 0x24


	//----- nvinfo : EIATTR_AT_ENTRY_FRAGMENTS
	.align		4
.L_33:
        /*0018*/ 	.byte	0x04, 0x4f
        /*001a*/ 	.short	(.L_35 - .L_34)


	//   ....[0]....
.L_34:
        /*001c*/ 	.word	0x00000007


	//----- nvinfo : EIATTR_RESERVED_SMEM_USED
	.align		4
.L_35:
        /*0020*/ 	.byte	0x01, 0x41
	.zero		2


	//----- nvinfo : EIATTR_SPARSE_MMA_MASK
	.align		4
        /*0024*/ 	.byte	0x03, 0x50
        /*0026*/ 	.short	0x0000


	//----- nvinfo : EIATTR_TCGEN05_2CTA_USED
	.align		4
        /*0028*/ 	.byte	0x01, 0x52
	.zero		2


	//----- nvinfo : EIATTR_MAXREG_COUNT
	.align		4
        /*002c*/ 	.byte	0x03, 0x1b
        /*002e*/ 	.short	0x00ff


	//----- nvinfo : EIATTR_NUM_BARRIERS
	.align		4
        /*0030*/ 	.byte	0x02, 0x4c
        /*0032*/ 	.byte	0x07
	.zero		1


	//----- nvinfo : EIATTR_EXTERNS
	.align		4
        /*0034*/ 	.byte	0x04, 0x0f
        /*0036*/ 	.short	(.L_37 - .L_36)


	//   ....[0]....
	.align		4
.L_36:
        /*0038*/ 	.word	index@(__assertfail)


	//----- nvinfo : EIATTR_MERCURY_ISA_VERSION
	.align		4
.L_37:
        /*003c*/ 	.byte	0x03, 0x5f
        /*003e*/ 	.short	0x0101


	//----- nvinfo : EIATTR_INT_WARP_WIDE_INSTR_OFFSETS
	.align		4
        /*0040*/ 	.byte	0x04, 0x31
        /*0042*/ 	.short	(.L_39 - .L_38)


	//   ....[0]....
.L_38:
        /*0044*/ 	.word	0x00000e00


	//   ....[1]....
        /*0048*/ 	.word	0x00000eb0


	//   ....[2]....
        /*004c*/ 	.word	0x00005210


	//   ....[3]....
        /*0050*/ 	.word	0x00005230


	//   ....[4]....
        /*0054*/ 	.word	0x00005260


	//   ....[5]....
        /*0058*/ 	.word	0x00006460


	//   ....[6]....
        /*005c*/ 	.word	0x000065c0


	//   ....[7]....
        /*0060*/ 	.word	0x00006620


	//   ....[8]....
        /*0064*/ 	.word	0x00006750


	//   ....[9]....
        /*0068*/ 	.word	0x00006870


	//   ....[10]....
        /*006c*/ 	.word	0x00006900


	//----- nvinfo : EIATTR_COOP_GROUP_MASK_REGIDS
	.align		4
.L_39:
        /*0070*/ 	.byte	0x04, 0x29
        /*0072*/ 	.short	(.L_41 - .L_40)


	//   ....[0]....
.L_40:
        /*0074*/ 	.word	0xffffffff


	//   ....[1]....
        /*0078*/ 	.word	0xffffffff


	//   ....[2]....
        /*007c*/ 	.word	0xffffffff


	//   ....[3]....
        /*0080*/ 	.word	0xffffffff


	//   ....[4]....
        /*0084*/ 	.word	0xffffffff


	//   ....[5]....
        /*0088*/ 	.word	0xffffffff


	//   ....[6]....
        /*008c*/ 	.word	0xffffffff


	//   ....[7]....
        /*0090*/ 	.word	0xffffffff


	//   ....[8]....
        /*0094*/ 	.word	0xffffffff


	//   ....[9]....
        /*0098*/ 	.word	0xffffffff


	//   ....[10]....
        /*009c*/ 	.word	0xffffffff


	//   ....[11]....
        /*00a0*/ 	.word	0xffffffff


	//   ....[12]....
        /*00a4*/ 	.word	0xffffffff


	//----- nvinfo : EIATTR_COOP_GROUP_INSTR_OFFSETS
	.align		4
.L_41:
        /*00a8*/ 	.byte	0x04, 0x28
        /*00aa*/ 	.short	(.L_43 - .L_42)


	//   ....[0]....
.L_42:
        /*00ac*/ 	.word	0x000000d0


	//   ....[1]....
        /*00b0*/ 	.word	0x00000540


	//   ....[2]....
        /*00b4*/ 	.word	0x000008b0


	//   ....[3]....
        /*00b8*/ 	.word	0x00000a30


	//   ....[4]....
        /*00bc*/ 	.word	0x00000b30


	//   ....[5]....
        /*00c0*/ 	.word	0x00000c80


	//   ....[6]....
        /*00c4*/ 	.word	0x00000f20


	//   ....[7]....
        /*00c8*/ 	.word	0x00002ca0


	//   ....[8]....
        /*00cc*/ 	.word	0x00004100


	//   ....[9]....
        /*00d0*/ 	.word	0x000045d0


	//   ....[10]....
        /*00d4*/ 	.word	0x00004600


	//   ....[11]....
        /*00d8*/ 	.word	0x00005120


	//   ....[12]....
        /*00dc*/ 	.word	0x00005330


	//----- nvinfo : EIATTR_VRC_CTA_INIT_COUNT
	.align		4
.L_43:
        /*00e0*/ 	.byte	0x02, 0x4a
        /*00e2*/ 	.byte	0x80
	.zero		1


	//----- nvinfo : EIATTR_SYSCALL_OFFSETS
	.align		4
        /*00e4*/ 	.byte	0x04, 0x46
        /*00e6*/ 	.short	(.L_45 - .L_44)


	//   ....[0]....
.L_44:
        /*00e8*/ 	.word	0x00007c10


	//   ....[1]....
        /*00ec*/ 	.word	0x00007d00


	//   ....[2]....
        /*00f0*/ 	.word	0x00008540


	//   ....[3]....
        /*00f4*/ 	.word	0x00008ed0


	//----- nvinfo : EIATTR_MBARRIER_INSTR_OFFSETS
	.align		4
.L_45:
        /*00f8*/ 	.byte	0x04, 0x39
        /*00fa*/ 	.short	(.L_47 - .L_46)


	//   ....[0]....
.L_46:
        /*00fc*/ 	.word	0x00000670
        /*0100*/ 	.word	0x000000ff
        /*0104*/ 	.word	0x00000000
        /*0108*/ 	.short	0x0100
        /*010a*/ 	.byte	0x04
	.zero		1


	//   ....[1]....
        /*010c*/ 	.word	0x00000680
        /*0110*/ 	.word	0x000000ff
        /*0114*/ 	.word	0x00000088
        /*0118*/ 	.short	0x0100
        /*011a*/ 	.byte	0x04
	.zero		1


	//   ....[2]....
        /*011c*/ 	.word	0x00000690
        /*0120*/ 	.word	0x000000ff
        /*0124*/ 	.word	0x00000008
        /*0128*/ 	.short	0x0100
        /*012a*/ 	.byte	0x04
	.zero		1


	//   ....[3]....
        /*012c*/ 	.word	0x000006a0
        /*0130*/ 	.word	0x000000ff
        /*0134*/ 	.word	0x00000090
        /*0138*/ 	.short	0x0100
        /*013a*/ 	.byte	0x04
	.zero		1


	//   ....[4]....
        /*013c*/ 	.word	0x000006b0
        /*0140*/ 	.word	0x000000ff
        /*0144*/ 	.word	0x00000010
        /*0148*/ 	.short	0x0100
        /*014a*/ 	.byte	0x04
	.zero		1


	//   ....[5]....
        /*014c*/ 	.word	0x000006c0
        /*0150*/ 	.word	0x000000ff
        /*0154*/ 	.word	0x00000098
        /*0158*/ 	.short	0x0100
        /*015a*/ 	.byte	0x04
	.zero		1


	//   ....[6]....
        /*015c*/ 	.word	0x000006d0
        /*0160*/ 	.word	0x000000ff
        /*0164*/ 	.word	0x00000018
        /*0168*/ 	.short	0x0100
        /*016a*/ 	.byte	0x04
	.zero		1


	//   ....[7]....
        /*016c*/ 	.word	0x000006e0
        /*0170*/ 	.word	0x000000ff
        /*0174*/ 	.word	0x000000a0
        /*0178*/ 	.short	0x0100
        /*017a*/ 	.byte	0x04
	.zero		1


	//   ....[8]....
        /*017c*/ 	.word	0x000006f0
        /*0180*/ 	.word	0x000000ff
        /*0184*/ 	.word	0x00000020
        /*0188*/ 	.short	0x0100
        /*018a*/ 	.byte	0x04
	.zero		1


	//   ....[9]....
        /*018c*/ 	.word	0x00000700
        /*0190*/ 	.word	0x000000ff
        /*0194*/ 	.word	0x000000a8
        /*0198*/ 	.short	0x0100
        /*019a*/ 	.byte	0x04
	.zero		1


	//   ....[10]....
        /*019c*/ 	.word	0x00000710
        /*01a0*/ 	.word	0x000000ff
        /*01a4*/ 	.word	0x00000028
        /*01a8*/ 	.short	0x0100
        /*01aa*/ 	.byte	0x04
	.zero		1


	//   ....[11]....
        /*01ac*/ 	.word	0x00000720
        /*01b0*/ 	.word	0x000000ff
        /*01b4*/ 	.word	0x000000b0
        /*01b8*/ 	.short	0x0100
        /*01ba*/ 	.byte	0x04
	.zero		1


	//   ....[12]....
        /*01bc*/ 	.word	0x00000730
        /*01c0*/ 	.word	0x000000ff
        /*01c4*/ 	.word	0x00000030
        /*01c8*/ 	.short	0x0100
        /*01ca*/ 	.byte	0x04
	.zero		1


	//   ....[13]....
        /*01cc*/ 	.word	0x00000740
        /*01d0*/ 	.word	0x000000ff
        /*01d4*/ 	.word	0x000000b8
        /*01d8*/ 	.short	0x0100
        /*01da*/ 	.byte	0x04
	.zero		1


	//   ....[14]....
        /*01dc*/ 	.word	0x00000750
        /*01e0*/ 	.word	0x000000ff
        /*01e4*/ 	.word	0x00000038
        /*01e8*/ 	.short	0x0100
        /*01ea*/ 	.byte	0x04
	.zero		1


	//   ....[15]....
        /*01ec*/ 	.word	0x00000760
        /*01f0*/ 	.word	0x000000ff
        /*01f4*/ 	.word	0x000000c0
        /*01f8*/ 	.short	0x0100
        /*01fa*/ 	.byte	0x04
	.zero		1


	//   ....[16]....
        /*01fc*/ 	.word	0x00000770
        /*0200*/ 	.word	0x000000ff
        /*0204*/ 	.word	0x00000040
        /*0208*/ 	.short	0x0100
        /*020a*/ 	.byte	0x04
	.zero		1


	//   ....[17]....
        /*020c*/ 	.word	0x00000780
        /*0210*/ 	.word	0x000000ff
        /*0214*/ 	.word	0x000000c8
        /*0218*/ 	.short	0x0100
        /*021a*/ 	.byte	0x04
	.zero		1


	//   ....[18]....
        /*021c*/ 	.word	0x00000790
        /*0220*/ 	.word	0x000000ff
        /*0224*/ 	.word	0x00000048
        /*0228*/ 	.short	0x0100
        /*022a*/ 	.byte	0x04
	.zero		1


	//   ....[19]....
        /*022c*/ 	.word	0x000007a0
        /*0230*/ 	.word	0x000000ff
        /*0234*/ 	.word	0x000000d0
        /*0238*/ 	.short	0x0100
        /*023a*/ 	.byte	0x04
	.zero		1


	//   ....[20]....
        /*023c*/ 	.word	0x000007b0
        /*0240*/ 	.word	0x000000ff
        /*0244*/ 	.word	0x00000050
        /*0248*/ 	.short	0x0100
        /*024a*/ 	.byte	0x04
	.zero		1


	//   ....[21]....
        /*024c*/ 	.word	0x000007c0
        /*0250*/ 	.word	0x000000ff
        /*0254*/ 	.word	0x000000d8
        /*0258*/ 	.short	0x0100
        /*025a*/ 	.byte	0x04
	.zero		1


	//   ....[22]....
        /*025c*/ 	.word	0x000007d0
        /*0260*/ 	.word	0x000000ff
        /*0264*/ 	.word	0x00000058
        /*0268*/ 	.short	0x0100
        /*026a*/ 	.byte	0x04
	.zero		1


	//   ....[23]....
        /*026c*/ 	.word	0x000007e0
        /*0270*/ 	.word	0x000000ff
        /*0274*/ 	.word	0x000000e0
        /*0278*/ 	.short	0x0100
        /*027a*/ 	.byte	0x04
	.zero		1


	//   ....[24]....
        /*027c*/ 	.word	0x000007f0
        /*0280*/ 	.word	0x000000ff
        /*0284*/ 	.word	0x00000060
        /*0288*/ 	.short	0x0100
        /*028a*/ 	.byte	0x04
	.zero		1


	//   ....[25]....
        /*028c*/ 	.word	0x00000800
        /*0290*/ 	.word	0x000000ff
        /*0294*/ 	.word	0x000000e8
        /*0298*/ 	.short	0x0100
        /*029a*/ 	.byte	0x04
	.zero		1


	//   ....[26]....
        /*029c*/ 	.word	0x00000810
        /*02a0*/ 	.word	0x000000ff
        /*02a4*/ 	.word	0x00000068
        /*02a8*/ 	.short	0x0100
        /*02aa*/ 	.byte	0x04
	.zero		1


	//   ....[27]....
        /*02ac*/ 	.word	0x00000820
        /*02b0*/ 	.word	0x000000ff
        /*02b4*/ 	.word	0x000000f0
        /*02b8*/ 	.short	0x0100
        /*02ba*/ 	.byte	0x04
	.zero		1


	//   ....[28]....
        /*02bc*/ 	.word	0x00000830
        /*02c0*/ 	.word	0x000000ff
        /*02c4*/ 	.word	0x00000070
        /*02c8*/ 	.short	0x0100
        /*02ca*/ 	.byte	0x04
	.zero		1


	//   ....[29]....
        /*02cc*/ 	.word	0x00000840
        /*02d0*/ 	.word	0x000000ff
        /*02d4*/ 	.word	0x000000f8
        /*02d8*/ 	.short	0x0100
        /*02da*/ 	.byte	0x04
	.zero		1


	//   ....[30]....
        /*02dc*/ 	.word	0x00000850
        /*02e0*/ 	.word	0x000000ff
        /*02e4*/ 	.word	0x00000078
        /*02e8*/ 	.short	0x0100
        /*02ea*/ 	.byte	0x04
	.zero		1


	//   ....[31]....
        /*02ec*/ 	.word	0x00000860
        /*02f0*/ 	.word	0x000000ff
        /*02f4*/ 	.word	0x00000100
        /*02f8*/ 	.short	0x0100
        /*02fa*/ 	.byte	0x04
	.zero		1


	//   ....[32]....
        /*02fc*/ 	.word	0x00000870
        /*0300*/ 	.word	0x000000ff
        /*0304*/ 	.word	0x00000080
        /*0308*/ 	.short	0x0100
        /*030a*/ 	.byte	0x04
	.zero		1


	//   ....[33]....
        /*030c*/ 	.word	0x00000880
        /*0310*/ 	.word	0x000000ff
        /*0314*/ 	.word	0x00000108
        /*0318*/ 	.short	0x0100
        /*031a*/ 	.byte	0x04
	.zero		1


	//   ....[34]....
        /*031c*/ 	.word	0x000009c0
        /*0320*/ 	.word	0x000000ff
        /*0324*/ 	.word	0x00000110
        /*0328*/ 	.short	0x0100
        /*032a*/ 	.byte	0x04
	.zero		1


	//   ....[35]....
        /*032c*/ 	.word	0x000009d0
        /*0330*/ 	.word	0x000000ff
        /*0334*/ 	.word	0x00000128
        /*0338*/ 	.short	0x0100
        /*033a*/ 	.byte	0x04
	.zero		1


	//   ....[36]....
        /*033c*/ 	.word	0x000009e0
        /*0340*/ 	.word	0x000000ff
        /*0344*/ 	.word	0x00000118
        /*0348*/ 	.short	0x0100
        /*034a*/ 	.byte	0x04
	.zero		1


	//   ....[37]....
        /*034c*/ 	.word	0x000009f0
        /*0350*/ 	.word	0x000000ff
        /*0354*/ 	.word	0x00000130
        /*0358*/ 	.short	0x0100
        /*035a*/ 	.byte	0x04
	.zero		1


	//   ....[38]....
        /*035c*/ 	.word	0x00000a00
        /*0360*/ 	.word	0x000000ff
        /*0364*/ 	.word	0x00000120
        /*0368*/ 	.short	0x0100
        /*036a*/ 	.byte	0x04
	.zero		1


	//   ....[39]....
        /*036c*/ 	.word	0x00000a10
        /*0370*/ 	.word	0x000000ff
        /*0374*/ 	.word	0x00000138
        /*0378*/ 	.short	0x0100
        /*037a*/ 	.byte	0x04
	.zero		1


	//   ....[40]....
        /*037c*/ 	.word	0x00000b00
        /*0380*/ 	.word	0x000000ff
        /*0384*/ 	.word	0x00000140
        /*0388*/ 	.short	0x0100
        /*038a*/ 	.byte	0x04
	.zero		1


	//   ....[41]....
        /*038c*/ 	.word	0x00000b10
        /*0390*/ 	.word	0x000000ff
        /*0394*/ 	.word	0x00000148
        /*0398*/ 	.short	0x0100
        /*039a*/ 	.byte	0x04
	.zero		1


	//   ....[42]....
        /*039c*/ 	.word	0x00000c50
        /*03a0*/ 	.word	0x000000ff
        /*03a4*/ 	.word	0x00000150
        /*03a8*/ 	.short	0x0100
        /*03aa*/ 	.byte	0x06
	.zero		1


	//   ....[43]....
        /*03ac*/ 	.word	0x00000c60
        /*03b0*/ 	.word	0x000000ff
        /*03b4*/ 	.word	0x00000158
        /*03b8*/ 	.short	0x0100
        /*03ba*/ 	.byte	0x06
	.zero		1


	//   ....[44]....
        /*03bc*/ 	.word	0x00000da0
        /*03c0*/ 	.word	0x000000ff
        /*03c4*/ 	.word	0x00000160
        /*03c8*/ 	.short	0x0100
        /*03ca*/ 	.byte	0x04
	.zero		1


	//   ....[45]....
        /*03cc*/ 	.word	0x00000db0
        /*03d0*/ 	.word	0x000000ff
        /*03d4*/ 	.word	0x00000170
        /*03d8*/ 	.short	0x0100
        /*03da*/ 	.byte	0x04
	.zero		1


	//   ....[46]....
        /*03dc*/ 	.word	0x00000dc0
        /*03e0*/ 	.word	0x000000ff
        /*03e4*/ 	.word	0x00000168
        /*03e8*/ 	.short	0x0100
        /*03ea*/ 	.byte	0x04
	.zero		1


	//   ....[47]....
        /*03ec*/ 	.word	0x00000dd0
        /*03f0*/ 	.word	0x000000ff
        /*03f4*/ 	.word	0x00000178
        /*03f8*/ 	.short	0x0100
        /*03fa*/ 	.byte	0x04
	.zero		1


	//   ....[48]....
        /*03fc*/ 	.word	0x00000ed0
        /*0400*/ 	.word	0x000000ff
        /*0404*/ 	.word	0x00000180
        /*0408*/ 	.short	0x0100
        /*040a*/ 	.byte	0x06
	.zero		1


	//   ....[49]....
        /*040c*/ 	.word	0x00001df0
        /*0410*/ 	.word	0x000000ff
        /*0414*/ 	.word	0x00000088
        /*0418*/ 	.short	0x010a
        /*041a*/ 	.byte	0x06
	.zero		1


	//   ....[50]....
        /*041c*/ 	.word	0x00002270
        /*0420*/ 	.word	0x000000ff
        /*0424*/ 	.word	0x00000088
        /*0428*/ 	.short	0x010a
        /*042a*/ 	.byte	0x0b
	.zero		1


	//   ....[51]....
        /*042c*/ 	.word	0x00002420
        /*0430*/ 	.word	0x000000ff
        /*0434*/ 	.word	0x00000088
        /*0438*/ 	.short	0x010a
        /*043a*/ 	.byte	0x08
	.zero		1


	//   ....[52]....
        /*043c*/ 	.word	0x000026a0
        /*0440*/ 	.word	0x000000ff
        /*0444*/ 	.word	0x00000148
        /*0448*/ 	.short	0x0101
        /*044a*/ 	.byte	0x1e
	.zero		1


	//   ....[53]....
        /*044c*/ 	.word	0x000026d0
        /*0450*/ 	.word	0x000000ff
        /*0454*/ 	.word	0x00000088
        /*0458*/ 	.short	0x010a
        /*045a*/ 	.byte	0x04
	.zero		1


	//   ....[54]....
        /*045c*/ 	.word	0x00002890
        /*0460*/ 	.word	0x000000ff
        /*0464*/ 	.word	0x00000088
        /*0468*/ 	.short	0x010a
        /*046a*/ 	.byte	0x1c
	.zero		1


	//   ....[55]....
        /*046c*/ 	.word	0x00002a40
        /*0470*/ 	.word	0x000000ff
        /*0474*/ 	.word	0x00000088
        /*0478*/ 	.short	0x010a
        /*047a*/ 	.byte	0x08
	.zero		1


	//   ....[56]....
        /*047c*/ 	.word	0x00002cb0
        /*0480*/ 	.word	0x000000ff
        /*0484*/ 	.word	0x00000150
        /*0488*/ 	.short	0x010a
        /*048a*/ 	.byte	0x1e
	.zero		1


	//   ....[57]....
        /*048c*/ 	.word	0x00002d70
        /*0490*/ 	.word	0x000000ff
        /*0494*/ 	.word	0x00000000
        /*0498*/ 	.short	0x0101
        /*049a*/ 	.byte	0x04
	.zero		1


	//   ....[58]....
        /*049c*/ 	.word	0x00003360
        /*04a0*/ 	.word	0x000000ff
        /*04a4*/ 	.word	0x00000000
        /*04a8*/ 	.short	0x010a
        /*04aa*/ 	.byte	0x04
	.zero		1


	//   ....[59]....
        /*04ac*/ 	.word	0x00003400
        /*04b0*/ 	.word	0x000000ff
        /*04b4*/ 	.word	0x00000000
        /*04b8*/ 	.short	0x010a
        /*04ba*/ 	.byte	0x05
	.zero		1


	//   ....[60]....
        /*04bc*/ 	.word	0x000034a0
        /*04c0*/ 	.word	0x000000ff
        /*04c4*/ 	.word	0x00000000
        /*04c8*/ 	.short	0x010a
        /*04ca*/ 	.byte	0x05
	.zero		1


	//   ....[61]....
        /*04cc*/ 	.word	0x00003540
        /*04d0*/ 	.word	0x000000ff
        /*04d4*/ 	.word	0x00000000
        /*04d8*/ 	.short	0x010a
        /*04da*/ 	.byte	0x05
	.zero		1


	//   ....[62]....
        /*04dc*/ 	.word	0x000035e0
        /*04e0*/ 	.word	0x000000ff
        /*04e4*/ 	.word	0x00000000
        /*04e8*/ 	.short	0x010a
        /*04ea*/ 	.byte	0x05
	.zero		1


	//   ....[63]....
        /*04ec*/ 	.word	0x00003680
        /*04f0*/ 	.word	0x000000ff
        /*04f4*/ 	.word	0x00000000
        /*04f8*/ 	.short	0x010a
        /*04fa*/ 	.byte	0x05
	.zero		1


	//   ....[64]....
        /*04fc*/ 	.word	0x00003720
        /*0500*/ 	.word	0x000000ff
        /*0504*/ 	.word	0x00000000
        /*0508*/ 	.short	0x010a
        /*050a*/ 	.byte	0x05
	.zero		1


	//   ....[65]....
        /*050c*/ 	.word	0x000037c0
        /*0510*/ 	.word	0x000000ff
        /*0514*/ 	.word	0x00000000
        /*0518*/ 	.short	0x010a
        /*051a*/ 	.byte	0x05
	.zero		1


	//   ....[66]....
        /*051c*/ 	.word	0x00003860
        /*0520*/ 	.word	0x000000ff
        /*0524*/ 	.word	0x00000000
        /*0528*/ 	.short	0x010a
        /*052a*/ 	.byte	0x05
	.zero		1


	//   ....[67]....
        /*052c*/ 	.word	0x00003900
        /*0530*/ 	.word	0x000000ff
        /*0534*/ 	.word	0x00000000
        /*0538*/ 	.short	0x010a
        /*053a*/ 	.byte	0x05
	.zero		1


	//   ....[68]....
        /*053c*/ 	.word	0x000039a0
        /*0540*/ 	.word	0x000000ff
        /*0544*/ 	.word	0x00000000
        /*0548*/ 	.short	0x010a
        /*054a*/ 	.byte	0x05
	.zero		1


	//   ....[69]....
        /*054c*/ 	.word	0x00003a40
        /*0550*/ 	.word	0x000000ff
        /*0554*/ 	.word	0x00000000
        /*0558*/ 	.short	0x010a
        /*055a*/ 	.byte	0x05
	.zero		1


	//   ....[70]....
        /*055c*/ 	.word	0x00003ae0
        /*0560*/ 	.word	0x000000ff
        /*0564*/ 	.word	0x00000000
        /*0568*/ 	.short	0x010a
        /*056a*/ 	.byte	0x05
	.zero		1


	//   ....[71]....
        /*056c*/ 	.word	0x00003b80
        /*0570*/ 	.word	0x000000ff
        /*0574*/ 	.word	0x00000000
        /*0578*/ 	.short	0x010a
        /*057a*/ 	.byte	0x05
	.zero		1


	//   ....[72]....
        /*057c*/ 	.word	0x00003c20
        /*0580*/ 	.word	0x000000ff
        /*0584*/ 	.word	0x00000000
        /*0588*/ 	.short	0x010a
        /*058a*/ 	.byte	0x05
	.zero		1


	//   ....[73]....
        /*058c*/ 	.word	0x00003cc0
        /*0590*/ 	.word	0x000000ff
        /*0594*/ 	.word	0x00000000
        /*0598*/ 	.short	0x010a
        /*059a*/ 	.byte	0x05
	.zero		1


	//   ....[74]....
        /*059c*/ 	.word	0x00003d70
        /*05a0*/ 	.word	0x00000000
        /*05a4*/ 	.word	0x00000000
        /*05a8*/ 	.short	0x010a
        /*05aa*/ 	.byte	0xff
	.zero		1


	//   ....[75]....
        /*05ac*/ 	.word	0x00003ec0
        /*05b0*/ 	.word	0x000000ff
        /*05b4*/ 	.word	0x00000158
        /*05b8*/ 	.short	0x010a
        /*05ba*/ 	.byte	0x04
	.zero		1


	//   ....[76]....
        /*05bc*/ 	.word	0x00003f60
        /*05c0*/ 	.word	0x000000ff
        /*05c4*/ 	.word	0x00000150
        /*05c8*/ 	.short	0x010a
        /*05ca*/ 	.byte	0x04
	.zero		1


	//   ....[77]....
        /*05cc*/ 	.word	0x00004000
        /*05d0*/ 	.word	0x000000ff
        /*05d4*/ 	.word	0x00000000
        /*05d8*/ 	.short	0x0101
        /*05da*/ 	.byte	0x05
	.zero		1


	//   ....[78]....
        /*05dc*/ 	.word	0x00004040
        /*05e0*/ 	.word	0x000000ff
        /*05e4*/ 	.word	0x00000158
        /*05e8*/ 	.short	0x0106
        /*05ea*/ 	.byte	0x04
	.zero		1


	//   ....[79]....
        /*05ec*/ 	.word	0x00004080
        /*05f0*/ 	.word	0x00000000
        /*05f4*/ 	.word	0x00000158
        /*05f8*/ 	.short	0x010a
        /*05fa*/ 	.byte	0xff
	.zero		1


	//   ....[80]....
        /*05fc*/ 	.word	0x000042d0
        /*0600*/ 	.word	0x000000ff
        /*0604*/ 	.word	0x00000008
        /*0608*/ 	.short	0x010a
        /*060a*/ 	.byte	0x05
	.zero		1


	//   ....[81]....
        /*060c*/ 	.word	0x000042f0
        /*0610*/ 	.word	0x000000ff
        /*0614*/ 	.word	0x00000008
        /*0618*/ 	.short	0x010a
        /*061a*/ 	.byte	0x05
	.zero		1


	//   ....[82]....
        /*061c*/ 	.word	0x00004480
        /*0620*/ 	.word	0x000000ff
        /*0624*/ 	.word	0x00000008
        /*0628*/ 	.short	0x010a
        /*062a*/ 	.byte	0x05
	.zero		1


	//   ....[83]....
        /*062c*/ 	.word	0x000044a0
        /*0630*/ 	.word	0x000000ff
        /*0634*/ 	.word	0x00000008
        /*0638*/ 	.short	0x010a
        /*063a*/ 	.byte	0x05
	.zero		1


	//   ....[84]....
        /*063c*/ 	.word	0x00004560
        /*0640*/ 	.word	0x000000ff
        /*0644*/ 	.word	0x00000000
        /*0648*/ 	.short	0x0101
        /*064a*/ 	.byte	0x04
	.zero		1


	//   ....[85]....
        /*064c*/ 	.word	0x000048b0
        /*0650*/ 	.word	0x000000ff
        /*0654*/ 	.word	0x00000150
        /*0658*/ 	.short	0x010a
        /*065a*/ 	.byte	0x15
	.zero		1


	//   ....[86]....
        /*065c*/ 	.word	0x00004950
        /*0660*/ 	.word	0x000000ff
        /*0664*/ 	.word	0x00000000
        /*0668*/ 	.short	0x0101
        /*066a*/ 	.byte	0x24
	.zero		1


	//   ....[87]....
        /*066c*/ 	.word	0x00004990
        /*0670*/ 	.word	0x000000ff
        /*0674*/ 	.word	0x00000170
        /*0678*/ 	.short	0x010a
        /*067a*/ 	.byte	0x1a
	.zero		1


	//   ....[88]....
        /*067c*/ 	.word	0x00004a60
        /*0680*/ 	.word	0x000000ff
        /*0684*/ 	.word	0x00000000
        /*0688*/ 	.short	0x010a
        /*068a*/ 	.byte	0x04
	.zero		1


	//   ....[89]....
        /*068c*/ 	.word	0x00004ad0
        /*0690*/ 	.word	0x000000ff
        /*0694*/ 	.word	0x00000000
        /*0698*/ 	.short	0x010a
        /*069a*/ 	.byte	0x11
	.zero		1


	//   ....[90]....
        /*069c*/ 	.word	0x00004c20
        /*06a0*/ 	.word	0x000000ff
        /*06a4*/ 	.word	0x00000000
        /*06a8*/ 	.short	0x010a
        /*06aa*/ 	.byte	0x05
	.zero		1


	//   ....[91]....
        /*06ac*/ 	.word	0x00004f20
        /*06b0*/ 	.word	0x000000ff
        /*06b4*/ 	.word	0x00000000
        /*06b8*/ 	.short	0x010a
        /*06ba*/ 	.byte	0x04
	.zero		1


	//   ....[92]....
        /*06bc*/ 	.word	0x00004fc0
        /*06c0*/ 	.word	0x00000000
        /*06c4*/ 	.word	0x00000000
        /*06c8*/ 	.short	0x010a
        /*06ca*/ 	.byte	0xff
	.zero		1


	//   ....[93]....
        /*06cc*/ 	.word	0x00005000
        /*06d0*/ 	.word	0x00000000
        /*06d4*/ 	.word	0x00000000
        /*06d8*/ 	.short	0x010a
        /*06da*/ 	.byte	0xff
	.zero		1


	//   ....[94]....
        /*06dc*/ 	.word	0x00005070
        /*06e0*/ 	.word	0x000000ff
        /*06e4*/ 	.word	0x00000000
        /*06e8*/ 	.short	0x0101
        /*06ea*/ 	.byte	0x04
	.zero		1


	//   ....[95]....
        /*06ec*/ 	.word	0x000050b0
        /*06f0*/ 	.word	0x000000ff
        /*06f4*/ 	.word	0x00000180
        /*06f8*/ 	.short	0x010a
        /*06fa*/ 	.byte	0x15
	.zero		1


	//   ....[96]....
        /*06fc*/ 	.word	0x00005110
        /*0700*/ 	.word	0x000000ff
        /*0704*/ 	.word	0x00000000
        /*0708*/ 	.short	0x0101
        /*070a*/ 	.byte	0x04
	.zero		1


	//   ....[97]....
        /*070c*/ 	.word	0x00005830
        /*0710*/ 	.word	0x000000ff
        /*0714*/ 	.word	0x00000150
        /*0718*/ 	.short	0x010a
        /*071a*/ 	.byte	0x1b
	.zero		1


	//   ....[98]....
        /*071c*/ 	.word	0x000058d0
        /*0720*/ 	.word	0x000000ff
        /*0724*/ 	.word	0x00000000
        /*0728*/ 	.short	0x0101
        /*072a*/ 	.byte	0x30
	.zero		1


	//   ....[99]....
        /*072c*/ 	.word	0x00005e00
        /*0730*/ 	.word	0x000000ff
        /*0734*/ 	.word	0x00000148
        /*0738*/ 	.short	0x010a
        /*073a*/ 	.byte	0x1b
	.zero		1


	//   ....[100]....
        /*073c*/ 	.word	0x00006420
        /*0740*/ 	.word	0x000000ff
        /*0744*/ 	.word	0x00000128
        /*0748*/ 	.short	0x010a
        /*074a*/ 	.byte	0x04
	.zero		1


	//   ....[101]....
        /*074c*/ 	.word	0x00006670
        /*0750*/ 	.word	0x000000ff
        /*0754*/ 	.word	0x00000110
        /*0758*/ 	.short	0x010b
        /*075a*/ 	.byte	0x04
	.zero		1


	//   ....[102]....
        /*075c*/ 	.word	0x000066a0
        /*0760*/ 	.word	0x000000ff
        /*0764*/ 	.word	0x00000000
        /*0768*/ 	.short	0x0101
        /*076a*/ 	.byte	0x07
	.zero		1


	//   ....[103]....
        /*076c*/ 	.word	0x000066b0
        /*0770*/ 	.word	0x000000ff
        /*0774*/ 	.word	0x00000128
        /*0778*/ 	.short	0x010a
        /*077a*/ 	.byte	0x06
	.zero		1


	//   ....[104]....
        /*077c*/ 	.word	0x00006920
        /*0780*/ 	.word	0x000000ff
        /*0784*/ 	.word	0x00000110
        /*0788*/ 	.short	0x010b
        /*078a*/ 	.byte	0x06
	.zero		1


	//   ....[105]....
        /*078c*/ 	.word	0x00006960
        /*0790*/ 	.word	0x000000ff
        /*0794*/ 	.word	0x00000000
        /*0798*/ 	.short	0x0101
        /*079a*/ 	.byte	0x04
	.zero		1


	//   ....[106]....
        /*079c*/ 	.word	0x000069b0
        /*07a0*/ 	.word	0x000000ff
        /*07a4*/ 	.word	0x00000000
        /*07a8*/ 	.short	0x010a
        /*07aa*/ 	.byte	0x04
	.zero		1


	//   ....[107]....
        /*07ac*/ 	.word	0x00006a40
        /*07b0*/ 	.word	0x000000ff
        /*07b4*/ 	.word	0x00000000
        /*07b8*/ 	.short	0x010a
        /*07ba*/ 	.byte	0x05
	.zero		1


	//   ....[108]....
        /*07bc*/ 	.word	0x00006ae0
        /*07c0*/ 	.word	0x00000000
        /*07c4*/ 	.word	0x00000000
        /*07c8*/ 	.short	0x010a
        /*07ca*/ 	.byte	0xff
	.zero		1


	//   ....[109]....
        /*07cc*/ 	.word	0x00006e70
        /*07d0*/ 	.word	0x000000ff
        /*07d4*/ 	.word	0x00000150
        /*07d8*/ 	.short	0x010a
        /*07da*/ 	.byte	0x34
	.zero		1


	//   ....[110]....
        /*07dc*/ 	.word	0x00006fe0
        /*07e0*/ 	.word	0x000000ff
        /*07e4*/ 	.word	0x00000000
        /*07e8*/ 	.short	0x0101
        /*07ea*/ 	.byte	0x04
	.zero		1


	//   ....[111]....
        /*07ec*/ 	.word	0x000081d0
        /*07f0*/ 	.word	0x00000000
        /*07f4*/ 	.word	0x00000110
        /*07f8*/ 	.short	0x010a
        /*07fa*/ 	.byte	0xff
	.zero		1


	//   ....[112]....
        /*07fc*/ 	.word	0x00008200
        /*0800*/ 	.word	0x0000003a
        /*0804*/ 	.word	0x00000160
        /*0808*/ 	.short	0x010a
        /*080a*/ 	.byte	0xff
	.zero		1


	//   ....[113]....
        /*080c*/ 	.word	0x00008310
        /*0810*/ 	.word	0x00000000
        /*0814*/ 	.word	0x00000110
        /*0818*/ 	.short	0x010a
        /*081a*/ 	.byte	0xff
	.zero		1


	//   ....[114]....
        /*081c*/ 	.word	0x00008420
        /*0820*/ 	.word	0x0000003a
        /*0824*/ 	.word	0x00000160
        /*0828*/ 	.short	0x010a
        /*082a*/ 	.byte	0xff
	.zero		1


	//   ....[115]....
        /*082c*/ 	.word	0x00008c40
        /*0830*/ 	.word	0x00000000
        /*0834*/ 	.word	0x00000000
        /*0838*/ 	.short	0x0101
        /*083a*/ 	.byte	0xff
	.zero		1


	//   ....[116]....
        /*083c*/ 	.word	0x00008c50
        /*0840*/ 	.word	0x00000003
        /*0844*/ 	.word	0x00000110
        /*0848*/ 	.short	0x010a
        /*084a*/ 	.byte	0xff
	.zero		1


	//   ....[117]....
        /*084c*/ 	.word	0x00008d10
        /*0850*/ 	.word	0x00000003
        /*0854*/ 	.word	0x00000110
        /*0858*/ 	.short	0x010a
        /*085a*/ 	.byte	0xff
	.zero		1


	//   ....[118]....
        /*085c*/ 	.word	0x00009070
        /*0860*/ 	.word	0x0000003a
        /*0864*/ 	.word	0x00000000
        /*0868*/ 	.short	0x0101
        /*086a*/ 	.byte	0xff
	.zero		1


	//   ....[119]....
        /*086c*/ 	.word	0x00009620
        /*0870*/ 	.word	0x00000000
        /*0874*/ 	.word	0x00000000
        /*0878*/ 	.short	0x0101
        /*087a*/ 	.byte	0xff
	.zero		1


	//   ....[120]....
        /*087c*/ 	.word	0x000098b0
        /*0880*/ 	.word	0x000000ff
        /*0884*/ 	.word	0x00000000
        /*0888*/ 	.short	0x0101
        /*088a*/ 	.byte	0x04
	.zero		1


	//   ....[121]....
        /*088c*/ 	.word	0x000098e0
        /*0890*/ 	.word	0x00000000
        /*0894*/ 	.word	0x00000088
        /*0898*/ 	.short	0x010a
        /*089a*/ 	.byte	0xff
	.zero		1


	//   ....[122]....
        /*089c*/ 	.word	0x00009940
        /*08a0*/ 	.word	0x00000000
        /*08a4*/ 	.word	0x00000088
        /*08a8*/ 	.short	0x010a
        /*08aa*/ 	.byte	0xff
	.zero		1


	//   ....[123]....
        /*08ac*/ 	.word	0x000099a0
        /*08b0*/ 	.word	0x00000000
        /*08b4*/ 	.word	0x00000150
        /*08b8*/ 	.short	0x010a
        /*08ba*/ 	.byte	0xff
	.zero		1


	//   ....[124]....
        /*08bc*/ 	.word	0x00009a00
        /*08c0*/ 	.word	0x00000000
        /*08c4*/ 	.word	0x00000000
        /*08c8*/ 	.short	0x010a
        /*08ca*/ 	.byte	0xff
	.zero		1


	//   ....[125]....
        /*08cc*/ 	.word	0x00009a60
        /*08d0*/ 	.word	0x00000000
        /*08d4*/ 	.word	0x00000000
        /*08d8*/ 	.short	0x010a
        /*08da*/ 	.byte	0xff
	.zero		1


	//   ....[126]....
        /*08dc*/ 	.word	0x00009ac0
        /*08e0*/ 	.word	0x00000000
        /*08e4*/ 	.word	0x00000000
        /*08e8*/ 	.short	0x010a
        /*08ea*/ 	.byte	0xff
	.zero		1


	//   ....[127]....
        /*08ec*/ 	.word	0x00009b20
        /*08f0*/ 	.word	0x00000000
        /*08f4*/ 	.word	0x00000000
        /*08f8*/ 	.short	0x010a
        /*08fa*/ 	.byte	0xff
	.zero		1


	//   ....[128]....
        /*08fc*/ 	.word	0x00009b80
        /*0900*/ 	.word	0x00000000
        /*0904*/ 	.word	0x00000000
        /*0908*/ 	.short	0x010a
        /*090a*/ 	.byte	0xff
	.zero		1


	//   ....[129]....
        /*090c*/ 	.word	0x00009be0
        /*0910*/ 	.word	0x00000000
        /*0914*/ 	.word	0x00000000
        /*0918*/ 	.short	0x010a
        /*091a*/ 	.byte	0xff
	.zero		1


	//   ....[130]....
        /*091c*/ 	.word	0x00009c40
        /*0920*/ 	.word	0x00000000
        /*0924*/ 	.word	0x00000000
        /*0928*/ 	.short	0x010a
        /*092a*/ 	.byte	0xff
	.zero		1


	//   ....[131]....
        /*092c*/ 	.word	0x00009ca0
        /*0930*/ 	.word	0x00000000
        /*0934*/ 	.word	0x00000000
        /*0938*/ 	.short	0x010a
        /*093a*/ 	.byte	0xff
	.zero		1


	//   ....[132]....
        /*093c*/ 	.word	0x00009d00
        /*0940*/ 	.word	0x00000000
        /*0944*/ 	.word	0x00000000
        /*0948*/ 	.short	0x010a
        /*094a*/ 	.byte	0xff
	.zero		1


	//   ....[133]....
        /*094c*/ 	.word	0x00009d60
        /*0950*/ 	.word	0x00000000
        /*0954*/ 	.word	0x00000000
        /*0958*/ 	.short	0x010a
        /*095a*/ 	.byte	0xff
	.zero		1


	//   ....[134]....
        /*095c*/ 	.word	0x00009dc0
        /*0960*/ 	.word	0x00000000
        /*0964*/ 	.word	0x00000000
        /*0968*/ 	.short	0x010a
        /*096a*/ 	.byte	0xff
	.zero		1


	//   ....[135]....
        /*096c*/ 	.word	0x00009e20
        /*0970*/ 	.word	0x00000000
        /*0974*/ 	.word	0x00000000
        /*0978*/ 	.short	0x010a
        /*097a*/ 	.byte	0xff
	.zero		1


	//   ....[136]....
        /*097c*/ 	.word	0x00009e80
        /*0980*/ 	.word	0x00000000
        /*0984*/ 	.word	0x00000000
        /*0988*/ 	.short	0x010a
        /*098a*/ 	.byte	0xff
	.zero		1


	//   ....[137]....
        /*098c*/ 	.word	0x00009ee0
        /*0990*/ 	.word	0x00000000
        /*0994*/ 	.word	0x00000000
        /*0998*/ 	.short	0x010a
        /*099a*/ 	.byte	0xff
	.zero		1


	//   ....[138]....
        /*099c*/ 	.word	0x00009f40
        /*09a0*/ 	.word	0x00000000
        /*09a4*/ 	.word	0x00000000
        /*09a8*/ 	.short	0x010a
        /*09aa*/ 	.byte	0xff
	.zero		1


	//   ....[139]....
        /*09ac*/ 	.word	0x00009fa0
        /*09b0*/ 	.word	0x00000000
        /*09b4*/ 	.word	0x00000000
        /*09b8*/ 	.short	0x010a
        /*09ba*/ 	.byte	0xff
	.zero		1


	//   ....[140]....
        /*09bc*/ 	.word	0x0000a000
        /*09c0*/ 	.word	0x00000004
        /*09c4*/ 	.word	0x00000158
        /*09c8*/ 	.short	0x010a
        /*09ca*/ 	.byte	0xff
	.zero		1


	//   ....[141]....
        /*09cc*/ 	.word	0x0000a060
        /*09d0*/ 	.word	0x00000004
        /*09d4*/ 	.word	0x00000150
        /*09d8*/ 	.short	0x010a
        /*09da*/ 	.byte	0xff
	.zero		1


	//   ....[142]....
        /*09dc*/ 	.word	0x0000a0c0
        /*09e0*/ 	.word	0x00000005
        /*09e4*/ 	.word	0x00000008
        /*09e8*/ 	.short	0x010a
        /*09ea*/ 	.byte	0xff
	.zero		1


	//   ....[143]....
        /*09ec*/ 	.word	0x0000a1a0
        /*09f0*/ 	.word	0x00000003
        /*09f4*/ 	.word	0x00000008
        /*09f8*/ 	.short	0x010a
        /*09fa*/ 	.byte	0xff
	.zero		1


	//   ....[144]....
        /*09fc*/ 	.word	0x0000a200
        /*0a00*/ 	.word	0x00000004
        /*0a04*/ 	.word	0x00000150
        /*0a08*/ 	.short	0x010a
        /*0a0a*/ 	.byte	0xff
	.zero		1


	//   ....[145]....
        /*0a0c*/ 	.word	0x0000a260
        /*0a10*/ 	.word	0x00000004
        /*0a14*/ 	.word	0x00000170
        /*0a18*/ 	.short	0x010a
        /*0a1a*/ 	.byte	0xff
	.zero		1


	//   ....[146]....
        /*0a1c*/ 	.word	0x0000a2c0
        /*0a20*/ 	.word	0x00000004
        /*0a24*/ 	.word	0x00000000
        /*0a28*/ 	.short	0x010a
        /*0a2a*/ 	.byte	0xff
	.zero		1


	//   ....[147]....
        /*0a2c*/ 	.word	0x0000a320
        /*0a30*/ 	.word	0x00000000
        /*0a34*/ 	.word	0x00000000
        /*0a38*/ 	.short	0x010a
        /*0a3a*/ 	.byte	0xff
	.zero		1


	//   ....[148]....
        /*0a3c*/ 	.word	0x0000a380
        /*0a40*/ 	.word	0x00000000
        /*0a44*/ 	.word	0x00000180
        /*0a48*/ 	.short	0x010a
        /*0a4a*/ 	.byte	0xff
	.zero		1


	//   ....[149]....
        /*0a4c*/ 	.word	0x0000a3e0
        /*0a50*/ 	.word	0x00000000
        /*0a54*/ 	.word	0x00000150
        /*0a58*/ 	.short	0x010a
        /*0a5a*/ 	.byte	0xff
	.zero		1


	//   ....[150]....
        /*0a5c*/ 	.word	0x0000a440
        /*0a60*/ 	.word	0x00000003
        /*0a64*/ 	.word	0x00000148
        /*0a68*/ 	.short	0x010a
        /*0a6a*/ 	.byte	0xff
	.zero		1


	//   ....[151]....
        /*0a6c*/ 	.word	0x0000a4a0
        /*0a70*/ 	.word	0x00000000
        /*0a74*/ 	.word	0x00000128
        /*0a78*/ 	.short	0x010a
        /*0a7a*/ 	.byte	0xff
	.zero		1


	//   ....[152]....
        /*0a7c*/ 	.word	0x0000a500
        /*0a80*/ 	.word	0x00000000
        /*0a84*/ 	.word	0x00000128
        /*0a88*/ 	.short	0x010a
        /*0a8a*/ 	.byte	0xff
	.zero		1


	//   ....[153]....
        /*0a8c*/ 	.word	0x0000a560
        /*0a90*/ 	.word	0x00000000
        /*0a94*/ 	.word	0x00000000
        /*0a98*/ 	.short	0x010a
        /*0a9a*/ 	.byte	0xff
	.zero		1


	//   ....[154]....
        /*0a9c*/ 	.word	0x0000a5c0
        /*0aa0*/ 	.word	0x00000000
        /*0aa4*/ 	.word	0x00000000
        /*0aa8*/ 	.short	0x010a
        /*0aaa*/ 	.byte	0xff
	.zero		1


	//   ....[155]....
        /*0aac*/ 	.word	0x0000a620
        /*0ab0*/ 	.word	0x00000000
        /*0ab4*/ 	.word	0x00000150
        /*0ab8*/ 	.short	0x010a
        /*0aba*/ 	.byte	0xff
	.zero		1


	//   ....[156]....
        /*0abc*/ 	.word	0x0000a670
        /*0ac0*/ 	.word	0x00000000
        /*0ac4*/ 	.word	0x00000110
        /*0ac8*/ 	.short	0x010a
        /*0aca*/ 	.byte	0xff
	.zero		1


	//   ....[157]....
        /*0acc*/ 	.word	0x0000a6c0
        /*0ad0*/ 	.word	0x0000003a
        /*0ad4*/ 	.word	0x00000160
        /*0ad8*/ 	.short	0x010a
        /*0ada*/ 	.byte	0xff
	.zero		1


	//   ....[158]....
        /*0adc*/ 	.word	0x0000a710
        /*0ae0*/ 	.word	0x00000003
        /*0ae4*/ 	.word	0x00000110
        /*0ae8*/ 	.short	0x010a
        /*0aea*/ 	.byte	0xff
	.zero		1


	//----- nvinfo : EIATTR_NUM_MBARRIERS
	.align		4
.L_47:
        /*0aec*/ 	.byte	0x03, 0x38
        /*0aee*/ 	.short	0x0031


	//----- nvinfo : EIATTR_EXIT_INSTR_OFFSETS
	.align		4
        /*0af0*/ 	.byte	0x04, 0x1c
        /*0af2*/ 	.short	(.L_49 - .L_48)


	//   ....[0]....
.L_48:
        /*0af4*/ 	.word	0x00003da0


	//   ....[1]....
        /*0af8*/ 	.word	0x00004050


	//   ....[2]....
        /*0afc*/ 	.word	0x000040b0


	//   ....[3]....
        /*0b00*/ 	.word	0x00005340


	//   ....[4]....
        /*0b04*/ 	.word	0x00006b10


	//   ....[5]....
        /*0b08*/ 	.word	0x00006b50


	//   ....[6]....
        /*0b0c*/ 	.word	0x00009790


	//   ....[7]....
        /*0b10*/ 	.word	0x00009810


	//   ....[8]....
        /*0b14*/ 	.word	0x00009840


	//   ....[9]....
        /*0b18*/ 	.word	0x000098c0


	//----- nvinfo : EIATTR_MAX_THREADS
	.align		4
.L_49:
        /*0b1c*/ 	.byte	0x04, 0x05
        /*0b1e*/ 	.short	(.L_51 - .L_50)
.L_50:
        /*0b20*/ 	.word	0x00000100
        /*0b24*/ 	.word	0x00000001
        /*0b28*/ 	.word	0x00000001


	//----- nvinfo : EIATTR_CRS_STACK_SIZE
	.align		4
.L_51:
        /*0b2c*/ 	.byte	0x04, 0x1e
        /*0b2e*/ 	.short	(.L_53 - .L_52)
.L_52:
        /*0b30*/ 	.word	0x00000000


	//----- nvinfo : EIATTR_CBANK_PARAM_SIZE
	.align		4
.L_53:
        /*0b34*/ 	.byte	0x03, 0x19
        /*0b36*/ 	.short	0x0900


	//----- nvinfo : EIATTR_PARAM_CBANK
	.align		4
        /*0b38*/ 	.byte	0x04, 0x0a
        /*0b3a*/ 	.short	(.L_55 - .L_54)
	.align		4
.L_54:
        /*0b3c*/ 	.word	index@(.nv.constant0._ZN7cutlass13device_kernelINS_4conv6kernel13ConvUniversalINS1_16ConvProblemShapeILNS1_8OperatorE2ELi3EEENS1_10collective14CollectiveConvINS1_47MainloopSm100TmaUmmaWarpSpecializedImplicitGemmILS5_2ELi17ELi3ELi1ELi2EN4cute5tupleIJNSA_1CILi2EEENSC_ILi1EEESE_EEEEENSB_IJNSC_ILi128EEENSB_IJNSC_ILi64EEEEEESJ_EEENS_10bfloat16_tESL_NSA_8TiledMMAINSA_8MMA_AtomIJNSA_26SM100_MMA_F16BF16_2x1SM_SSISL_SL_fLi128ELi64ELNSA_4UMMA5MajorE1ELSQ_1ELNSP_7ScaleInE0ELSR_0EEEEEENSA_6LayoutINSB_IJSE_SE_SE_EEENSB_IJNSC_ILi0EEESW_SW_EEEEENSB_IJNSA_10UnderscoreESZ_SZ_EEEEENS7_6detail27Sm100ImplicitGemmTileTraitsINSA_18SM100_TMA_2SM_LOADENSA_14ComposedLayoutINSA_7SwizzleILi3ELi4ELi3EEENSA_18smem_ptr_flag_bitsILi16EEENSU_INSB_IJSI_NSC_ILi8EEEEEENSB_IJSE_SI_EEEEEEEvEENS13_INSA_25SM100_TMA_2SM_LOAD_IM2COLENS15_INS16_ILi2ELi4ELi3EEES19_NSU_INSB_IJNSC_ILi32EEES1A_EEENSB_IJSE_S1I_EEEEEEEvEEEENS_8epilogue10collective18CollectiveEpilogueINS1P_23Sm100TmaWarpSpecializedILi3ELi2ELi16ELb1ELb0EEEJNSB_IJSI_SJ_SJ_EEENSB_IJNSU_ISI_SE_EENSU_INSB_IJNSC_ILi16EEESD_EEES1K_EEEEESL_NSB_IJlNSB_IJSE_lllEEESW_EEESL_S21_NS1P_6fusion15FusionCallbacksIS1T_NS22_17LinearCombinationISL_fSL_fLNS_15FloatRoundStyleE2EEES1U_S1Z_JEEENSA_5SM1004TMEM4LOAD26SM100_TMEM_LOAD_32dp32b16xENSA_13SM90_TMA_LOADENS15_INS16_ILi1ELi4ELi3EEES19_NSU_INSB_IJS1A_S1W_EEENSB_IJS1W_SE_EEEEEEENSA_39AutoVectorizingCopyWithAssumedAlignmentILi128EEENSA_14SM90_TMA_STOREES2H_S2J_S2J_EEEvvEEEEvNT_6ParamsE)
        /*0b40*/ 	.short	0x0380
        /*0b42*/ 	.short	0x0900


	//----- nvinfo : EIATTR_SW_WAR
	.align		4
.L_55:
        /*0b44*/ 	.byte	0x04, 0x36
        /*0b46*/ 	.short	(.L_57 - .L_56)
.L_56:
        /*0b48*/ 	.word	0x00000008
.L_57:


//--------------------- .nv.callgraph             --------------------------
	.section	.nv.callgraph,"",@"SHT_CUDA_CALLGRAPH"
	.align	4
	.sectionentsize	8
	.align		4
        /*0000*/ 	.word	0x00000000
	.align		4
        /*0004*/ 	.word	0xffffffff
	.align		4
        /*0008*/ 	.word	index@(_ZN7cutlass13device_kernelINS_4conv6kernel13ConvUniversalINS1_16ConvProblemShapeILNS1_8OperatorE2ELi3EEENS1_10collective14CollectiveConvINS1_47MainloopSm100TmaUmmaWarpSpecializedImplicitGemmILS5_2ELi17ELi3ELi1ELi2EN4cute5tupleIJNSA_1CILi2EEENSC_ILi1EEESE_EEEEENSB_IJNSC_ILi128EEENSB_IJNSC_ILi64EEEEEESJ_EEENS_10bfloat16_tESL_NSA_8TiledMMAINSA_8MMA_AtomIJNSA_26SM100_MMA_F16BF16_2x1SM_SSISL_SL_fLi128ELi64ELNSA_4UMMA5MajorE1ELSQ_1ELNSP_7ScaleInE0ELSR_0EEEEEENSA_6LayoutINSB_IJSE_SE_SE_EEENSB_IJNSC_ILi0EEESW_SW_EEEEENSB_IJNSA_10UnderscoreESZ_SZ_EEEEENS7_6detail27Sm100ImplicitGemmTileTraitsINSA_18SM100_TMA_2SM_LOADENSA_14ComposedLayoutINSA_7SwizzleILi3ELi4ELi3EEENSA_18smem_ptr_flag_bitsILi16EEENSU_INSB_IJSI_NSC_ILi8EEEEEENSB_IJSE_SI_EEEEEEEvEENS13_INSA_25SM100_TMA_2SM_LOAD_IM2COLENS15_INS16_ILi2ELi4ELi3EEES19_NSU_INSB_IJNSC_ILi32EEES1A_EEENSB_IJSE_S1I_EEEEEEEvEEEENS_8epilogue10collective18CollectiveEpilogueINS1P_23Sm100TmaWarpSpecializedILi3ELi2ELi16ELb1ELb0EEEJNSB_IJSI_SJ_SJ_EEENSB_IJNSU_ISI_SE_EENSU_INSB_IJNSC_ILi16EEESD_EEES1K_EEEEESL_NSB_IJlNSB_IJSE_lllEEESW_EEESL_S21_NS1P_6fusion15FusionCallbacksIS1T_NS22_17LinearCombinationISL_fSL_fLNS_15FloatRoundStyleE2EEES1U_S1Z_JEEENSA_5SM1004TMEM4LOAD26SM100_TMEM_LOAD_32dp32b16xENSA_13SM90_TMA_LOADENS15_INS16_ILi1ELi4ELi3EEES19_NSU_INSB_IJS1A_S1W_EEENSB_IJS1W_SE_EEEEEEENSA_39AutoVectorizingCopyWithAssumedAlignmentILi128EEENSA_14SM90_TMA_STOREES2H_S2J_S2J_EEEvvEEEEvNT_6ParamsE)
	.align		4
        /*000c*/ 	.word	index@(__assertfail)
	.align		4
        /*0010*/ 	.word	0x00000000
	.align		4
        /*0014*/ 	.word	0xfffffffe
	.align		4
        /*0018*/ 	.word	0x00000000
	.align		4
        /*001c*/ 	.word	0xfffffffd
	.align		4
        /*0020*/ 	.word	0x00000000
	.align		4
        /*0024*/ 	.word	0xfffffffc


//--------------------- .nv.constant4             --------------------------
	.section	.nv.constant4,"a",@progbits
	.align	8
	.align		8
.nv.constant4:
        /*0000*/ 	.dword	__assertfail
	.align		8
        /*0008*/ 	.dword	__unnamed_1
	.align		8
        /*0010*/ 	.dword	__unnamed_2
	.align		8
        /*0018*/ 	.dword	_ZN39_INTERNAL_0f765ec7_4_k_cu_0968a551_35054cuda3std3__45__cpo5beginE
	.align		8
        /*0020*/ 	.dword	_ZN39_INTERNAL_0f765ec7_4_k_cu_0968a551_35054cuda3std3__45__cpo3endE
	.align		8
        /*0028*/ 	.dword	_ZN39_INTERNAL_0f765ec7_4_k_cu_0968a551_35054cuda3std3__45__cpo6cbeginE
	.align		8
        /*0030*/ 	.dword	_ZN39_INTERNAL_0f765ec7_4_k_cu_0968a551_35054cuda3std3__45__cpo4cendE
	.align		8
        /*0038*/ 	.dword	_ZN39_INTERNAL_0f765ec7_4_k_cu_0968a551_35054cuda3std3__441_GLOBAL__N__0f765ec7_4_k_cu_0968a551_35056ignoreE
	.align		8
        /*0040*/ 	.dword	_ZN39_INTERNAL_0f765ec7_4_k_cu_0968a551_35054cuda3std3__419piecewise_constructE
	.align		8
        /*0048*/ 	.dword	_ZN39_INTERNAL_0f765ec7_4_k_cu_0968a551_35054cuda3std3__48in_placeE
	.align		8
        /*0050*/ 	.dword	_ZN39_INTERNAL_0f765ec7_4_k_cu_0968a551_35054cuda3std6ranges3__45__cpo4swapE
	.align		8
        /*0058*/ 	.dword	_ZN39_INTERNAL_0f765ec7_4_k_cu_0968a551_35054cuda3std6ranges3__45__cpo9iter_moveE
	.align		8
        /*0060*/ 	.dword	_ZN39_INTERNAL_0f765ec7_4_k_cu_0968a551_35054cute7productE
	.align		8
        /*0068*/ 	.dword	_ZN39_INTERNAL_0f765ec7_4_k_cu_0968a551_35054cute1_E
	.align		8
        /*0070*/ 	.dword	$str$27
	.align		8
        /*0078*/ 	.dword	$str$28
	.align		8
        /*0080*/ 	.dword	$str$29
	.align		8
        /*0088*/ 	.dword	$str$30


//--------------------- .text._ZN7cutlass13device_kernelINS_4conv6kernel13ConvUniversalINS1_16ConvProblemShapeILNS1_8OperatorE2ELi3EEENS1_10collective14CollectiveConvINS1_47MainloopSm100TmaUmmaWarpSpecializedImplicitGemmILS5_2ELi17ELi3ELi1ELi2EN4cute5tupleIJNSA_1CILi2EEENSC_ILi1EEESE_EEEEENSB_IJNSC_ILi128EEENSB_IJNSC_ILi64EEEEEESJ_EEENS_10bfloat16_tESL_NSA_8TiledMMAINSA_8MMA_AtomIJNSA_26SM100_MMA_F16BF16_2x1SM_SSISL_SL_fLi128ELi64ELNSA_4UMMA5MajorE1ELSQ_1ELNSP_7ScaleInE0ELSR_0EEEEEENSA_6LayoutINSB_IJSE_SE_SE_EEENSB_IJNSC_ILi0EEESW_SW_EEEEENSB_IJNSA_10UnderscoreESZ_SZ_EEEEENS7_6detail27Sm100ImplicitGemmTileTraitsINSA_18SM100_TMA_2SM_LOADENSA_14ComposedLayoutINSA_7SwizzleILi3ELi4ELi3EEENSA_18smem_ptr_flag_bitsILi16EEENSU_INSB_IJSI_NSC_ILi8EEEEEENSB_IJSE_SI_EEEEEEEvEENS13_INSA_25SM100_TMA_2SM_LOAD_IM2COLENS15_INS16_ILi2ELi4ELi3EEES19_NSU_INSB_IJNSC_ILi32EEES1A_EEENSB_IJSE_S1I_EEEEEEEvEEEENS_8epilogue10collective18CollectiveEpilogueINS1P_23Sm100TmaWarpSpecializedILi3ELi2ELi16ELb1ELb0EEEJNSB_IJSI_SJ_SJ_EEENSB_IJNSU_ISI_SE_EENSU_INSB_IJNSC_ILi16EEESD_EEES1K_EEEEESL_NSB_IJlNSB_IJSE_lllEEESW_EEESL_S21_NS1P_6fusion15FusionCallbacksIS1T_NS22_17LinearCombinationISL_fSL_fLNS_15FloatRoundStyleE2EEES1U_S1Z_JEEENSA_5SM1004TMEM4LOAD26SM100_TMEM_LOAD_32dp32b16xENSA_13SM90_TMA_LOADENS15_INS16_ILi1ELi4ELi3EEES19_NSU_INSB_IJS1A_S1W_EEENSB_IJS1W_SE_EEEEEEENSA_39AutoVectorizingCopyWithAssumedAlignmentILi128EEENSA_14SM90_TMA_STOREES2H_S2J_S2J_EEEvvEEEEvNT_6ParamsE --------------------------
	.section	.text._ZN7cutlass13device_kernelINS_4conv6kernel13ConvUniversalINS1_16ConvProblemShapeILNS1_8OperatorE2ELi3EEENS1_10collective14CollectiveConvINS1_47MainloopSm100TmaUmmaWarpSpecializedImplicitGemmILS5_2ELi17ELi3ELi1ELi2EN4cute5tupleIJNSA_1CILi2EEENSC_ILi1EEESE_EEEEENSB_IJNSC_ILi128EEENSB_IJNSC_ILi64EEEEEESJ_EEENS_10bfloat16_tESL_NSA_8TiledMMAINSA_8MMA_AtomIJNSA_26SM100_MMA_F16BF16_2x1SM_SSISL_SL_fLi128ELi64ELNSA_4UMMA5MajorE1ELSQ_1ELNSP_7ScaleInE0ELSR_0EEEEEENSA_6LayoutINSB_IJSE_SE_SE_EEENSB_IJNSC_ILi0EEESW_SW_EEEEENSB_IJNSA_10UnderscoreESZ_SZ_EEEEENS7_6detail27Sm100ImplicitGemmTileTraitsINSA_18SM100_TMA_2SM_LOADENSA_14ComposedLayoutINSA_7SwizzleILi3ELi4ELi3EEENSA_18smem_ptr_flag_bitsILi16EEENSU_INSB_IJSI_NSC_ILi8EEEEEENSB_IJSE_SI_EEEEEEEvEENS13_INSA_25SM100_TMA_2SM_LOAD_IM2COLENS15_INS16_ILi2ELi4ELi3EEES19_NSU_INSB_IJNSC_ILi32EEES1A_EEENSB_IJSE_S1I_EEEEEEEvEEEENS_8epilogue10collective18CollectiveEpilogueINS1P_23Sm100TmaWarpSpecializedILi3ELi2ELi16ELb1ELb0EEEJNSB_IJSI_SJ_SJ_EEENSB_IJNSU_ISI_SE_EENSU_INSB_IJNSC_ILi16EEESD_EEES1K_EEEEESL_NSB_IJlNSB_IJSE_lllEEESW_EEESL_S21_NS1P_6fusion15FusionCallbacksIS1T_NS22_17LinearCombinationISL_fSL_fLNS_15FloatRoundStyleE2EEES1U_S1Z_JEEENSA_5SM1004TMEM4LOAD26SM100_TMEM_LOAD_32dp32b16xENSA_13SM90_TMA_LOADENS15_INS16_ILi1ELi4ELi3EEES19_NSU_INSB_IJS1A_S1W_EEENSB_IJS1W_SE_EEEEEEENSA_39AutoVectorizingCopyWithAssumedAlignmentILi128EEENSA_14SM90_TMA_STOREES2H_S2J_S2J_EEEvvEEEEvNT_6ParamsE,"ax",@progbits
	.align	128
.text._ZN7cutlass13device_kernelINS_4conv6kernel13ConvUniversalINS1_16ConvProblemShapeILNS1_8OperatorE2ELi3EEENS1_10collective14CollectiveConvINS1_47MainloopSm100TmaUmmaWarpSpecializedImplicitGemmILS5_2ELi17ELi3ELi1ELi2EN4cute5tupleIJNSA_1CILi2EEENSC_ILi1EEESE_EEEEENSB_IJNSC_ILi128EEENSB_IJNSC_ILi64EEEEEESJ_EEENS_10bfloat16_tESL_NSA_8TiledMMAINSA_8MMA_AtomIJNSA_26SM100_MMA_F16BF16_2x1SM_SSISL_SL_fLi128ELi64ELNSA_4UMMA5MajorE1ELSQ_1ELNSP_7ScaleInE0ELSR_0EEEEEENSA_6LayoutINSB_IJSE_SE_SE_EEENSB_IJNSC_ILi0EEESW_SW_EEEEENSB_IJNSA_10UnderscoreESZ_SZ_EEEEENS7_6detail27Sm100ImplicitGemmTileTraitsINSA_18SM100_TMA_2SM_LOADENSA_14ComposedLayoutINSA_7SwizzleILi3ELi4ELi3EEENSA_18smem_ptr_flag_bitsILi16EEENSU_INSB_IJSI_NSC_ILi8EEEEEENSB_IJSE_SI_EEEEEEEvEENS13_INSA_25SM100_TMA_2SM_LOAD_IM2COLENS15_INS16_ILi2ELi4ELi3EEES19_NSU_INSB_IJNSC_ILi32EEES1A_EEENSB_IJSE_S1I_EEEEEEEvEEEENS_8epilogue10collective18CollectiveEpilogueINS1P_23Sm100TmaWarpSpecializedILi3ELi2ELi16ELb1ELb0EEEJNSB_IJSI_SJ_SJ_EEENSB_IJNSU_ISI_SE_EENSU_INSB_IJNSC_ILi16EEESD_EEES1K_EEEEESL_NSB_IJlNSB_IJSE_lllEEESW_EEESL_S21_NS1P_6fusion15FusionCallbacksIS1T_NS22_17LinearCombinationISL_fSL_fLNS_15FloatRoundStyleE2EEES1U_S1Z_JEEENSA_5SM1004TMEM4LOAD26SM100_TMEM_LOAD_32dp32b16xENSA_13SM90_TMA_LOADENS15_INS16_ILi1ELi4ELi3EEES19_NSU_INSB_IJS1A_S1W_EEENSB_IJS1W_SE_EEEEEEENSA_39AutoVectorizingCopyWithAssumedAlignmentILi128EEENSA_14SM90_TMA_STOREES2H_S2J_S2J_EEEvvEEEEvNT_6ParamsE:
        .type           _ZN7cutlass13device_kernelINS_4conv6kernel13ConvUniversalINS1_16ConvProblemShapeILNS1_8OperatorE2ELi3EEENS1_10collective14CollectiveConvINS1_47MainloopSm100TmaUmmaWarpSpecializedImplicitGemmILS5_2ELi17ELi3ELi1ELi2EN4cute5tupleIJNSA_1CILi2EEENSC_ILi1EEESE_EEEEENSB_IJNSC_ILi128EEENSB_IJNSC_ILi64EEEEEESJ_EEENS_10bfloat16_tESL_NSA_8TiledMMAINSA_8MMA_AtomIJNSA_26SM100_MMA_F16BF16_2x1SM_SSISL_SL_fLi128ELi64ELNSA_4UMMA5MajorE1ELSQ_1ELNSP_7ScaleInE0ELSR_0EEEEEENSA_6LayoutINSB_IJSE_SE_SE_EEENSB_IJNSC_ILi0EEESW_SW_EEEEENSB_IJNSA_10UnderscoreESZ_SZ_EEEEENS7_6detail27Sm100ImplicitGemmTileTraitsINSA_18SM100_TMA_2SM_LOADENSA_14ComposedLayoutINSA_7SwizzleILi3ELi4ELi3EEENSA_18smem_ptr_flag_bitsILi16EEENSU_INSB_IJSI_NSC_ILi8EEEEEENSB_IJSE_SI_EEEEEEEvEENS13_INSA_25SM100_TMA_2SM_LOAD_IM2COLENS15_INS16_ILi2ELi4ELi3EEES19_NSU_INSB_IJNSC_ILi32EEES1A_EEENSB_IJSE_S1I_EEEEEEEvEEEENS_8epilogue10collective18CollectiveEpilogueINS1P_23Sm100TmaWarpSpecializedILi3ELi2ELi16ELb1ELb0EEEJNSB_IJSI_SJ_SJ_EEENSB_IJNSU_ISI_SE_EENSU_INSB_IJNSC_ILi16EEESD_EEES1K_EEEEESL_NSB_IJlNSB_IJSE_lllEEESW_EEESL_S21_NS1P_6fusion15FusionCallbacksIS1T_NS22_17LinearCombinationISL_fSL_fLNS_15FloatRoundStyleE2EEES1U_S1Z_JEEENSA_5SM1004TMEM4LOAD26SM100_TMEM_LOAD_32dp32b16xENSA_13SM90_TMA_LOADENS15_INS16_ILi1ELi4ELi3EEES19_NSU_INSB_IJS1A_S1W_EEENSB_IJS1W_SE_EEEEEEENSA_39AutoVectorizingCopyWithAssumedAlignmentILi128EEENSA_14SM90_TMA_STOREES2H_S2J_S2J_EEEvvEEEEvNT_6ParamsE,@function
        .size           _ZN7cutlass13device_kernelINS_4conv6kernel13ConvUniversalINS1_16ConvProblemShapeILNS1_8OperatorE2ELi3EEENS1_10collective14CollectiveConvINS1_47MainloopSm100TmaUmmaWarpSpecializedImplicitGemmILS5_2ELi17ELi3ELi1ELi2EN4cute5tupleIJNSA_1CILi2EEENSC_ILi1EEESE_EEEEENSB_IJNSC_ILi128EEENSB_IJNSC_ILi64EEEEEESJ_EEENS_10bfloat16_tESL_NSA_8TiledMMAINSA_8MMA_AtomIJNSA_26SM100_MMA_F16BF16_2x1SM_SSISL_SL_fLi128ELi64ELNSA_4UMMA5MajorE1ELSQ_1ELNSP_7ScaleInE0ELSR_0EEEEEENSA_6LayoutINSB_IJSE_SE_SE_EEENSB_IJNSC_ILi0EEESW_SW_EEEEENSB_IJNSA_10UnderscoreESZ_SZ_EEEEENS7_6detail27Sm100ImplicitGemmTileTraitsINSA_18SM100_TMA_2SM_LOADENSA_14ComposedLayoutINSA_7SwizzleILi3ELi4ELi3EEENSA_18smem_ptr_flag_bitsILi16EEENSU_INSB_IJSI_NSC_ILi8EEEEEENSB_IJSE_SI_EEEEEEEvEENS13_INSA_25SM100_TMA_2SM_LOAD_IM2COLENS15_INS16_ILi2ELi4ELi3EEES19_NSU_INSB_IJNSC_ILi32EEES1A_EEENSB_IJSE_S1I_EEEEEEEvEEEENS_8epilogue10collective18CollectiveEpilogueINS1P_23Sm100TmaWarpSpecializedILi3ELi2ELi16ELb1ELb0EEEJNSB_IJSI_SJ_SJ_EEENSB_IJNSU_ISI_SE_EENSU_INSB_IJNSC_ILi16EEESD_EEES1K_EEEEESL_NSB_IJlNSB_IJSE_lllEEESW_EEESL_S21_NS1P_6fusion15FusionCallbacksIS1T_NS22_17LinearCombinationISL_fSL_fLNS_15FloatRoundStyleE2EEES1U_S1Z_JEEENSA_5SM1004TMEM4LOAD26SM100_TMEM_LOAD_32dp32b16xENSA_13SM90_TMA_LOADENS15_INS16_ILi1ELi4ELi3EEES19_NSU_INSB_IJS1A_S1W_EEENSB_IJS1W_SE_EEEEEEENSA_39AutoVectorizingCopyWithAssumedAlignmentILi128EEENSA_14SM90_TMA_STOREES2H_S2J_S2J_EEEvvEEEEvNT_6ParamsE,(.L_x_205 - _ZN7cutlass13device_kernelINS_4conv6kernel13ConvUniversalINS1_16ConvProblemShapeILNS1_8OperatorE2ELi3EEENS1_10collective14CollectiveConvINS1_47MainloopSm100TmaUmmaWarpSpecializedImplicitGemmILS5_2ELi17ELi3ELi1ELi2EN4cute5tupleIJNSA_1CILi2EEENSC_ILi1EEESE_EEEEENSB_IJNSC_ILi128EEENSB_IJNSC_ILi64EEEEEESJ_EEENS_10bfloat16_tESL_NSA_8TiledMMAINSA_8MMA_AtomIJNSA_26SM100_MMA_F16BF16_2x1SM_SSISL_SL_fLi128ELi64ELNSA_4UMMA5MajorE1ELSQ_1ELNSP_7ScaleInE0ELSR_0EEEEEENSA_6LayoutINSB_IJSE_SE_SE_EEENSB_IJNSC_ILi0EEESW_SW_EEEEENSB_IJNSA_10UnderscoreESZ_SZ_EEEEENS7_6detail27Sm100ImplicitGemmTileTraitsINSA_18SM100_TMA_2SM_LOADENSA_14ComposedLayoutINSA_7SwizzleILi3ELi4ELi3EEENSA_18smem_ptr_flag_bitsILi16EEENSU_INSB_IJSI_NSC_ILi8EEEEEENSB_IJSE_SI_EEEEEEEvEENS13_INSA_25SM100_TMA_2SM_LOAD_IM2COLENS15_INS16_ILi2ELi4ELi3EEES19_NSU_INSB_IJNSC_ILi32EEES1A_EEENSB_IJSE_S1I_EEEEEEEvEEEENS_8epilogue10collective18CollectiveEpilogueINS1P_23Sm100TmaWarpSpecializedILi3ELi2ELi16ELb1ELb0EEEJNSB_IJSI_SJ_SJ_EEENSB_IJNSU_ISI_SE_EENSU_INSB_IJNSC_ILi16EEESD_EEES1K_EEEEESL_NSB_IJlNSB_IJSE_lllEEESW_EEESL_S21_NS1P_6fusion15FusionCallbacksIS1T_NS22_17LinearCombinationISL_fSL_fLNS_15FloatRoundStyleE2EEES1U_S1Z_JEEENSA_5SM1004TMEM4LOAD26SM100_TMEM_LOAD_32dp32b16xENSA_13SM90_TMA_LOADENS15_INS16_ILi1ELi4ELi3EEES19_NSU_INSB_IJS1A_S1W_EEENSB_IJS1W_SE_EEEEEEENSA_39AutoVectorizingCopyWithAssumedAlignmentILi128EEENSA_14SM90_TMA_STOREES2H_S2J_S2J_EEEvvEEEEvNT_6ParamsE)
        .other          _ZN7cutlass13device_kernelINS_4conv6kernel13ConvUniversalINS1_16ConvProblemShapeILNS1_8OperatorE2ELi3EEENS1_10collective14CollectiveConvINS1_47MainloopSm100TmaUmmaWarpSpecializedImplicitGemmILS5_2ELi17ELi3ELi1ELi2EN4cute5tupleIJNSA_1CILi2EEENSC_ILi1EEESE_EEEEENSB_IJNSC_ILi128EEENSB_IJNSC_ILi64EEEEEESJ_EEENS_10bfloat16_tESL_NSA_8TiledMMAINSA_8MMA_AtomIJNSA_26SM100_MMA_F16BF16_2x1SM_SSISL_SL_fLi128ELi64ELNSA_4UMMA5MajorE1ELSQ_1ELNSP_7ScaleInE0ELSR_0EEEEEENSA_6LayoutINSB_IJSE_SE_SE_EEENSB_IJNSC_ILi0EEESW_SW_EEEEENSB_IJNSA_10UnderscoreESZ_SZ_EEEEENS7_6detail27Sm100ImplicitGemmTileTraitsINSA_18SM100_TMA_2SM_LOADENSA_14ComposedLayoutINSA_7SwizzleILi3ELi4ELi3EEENSA_18smem_ptr_flag_bitsILi16EEENSU_INSB_IJSI_NSC_ILi8EEEEEENSB_IJSE_SI_EEEEEEEvEENS13_INSA_25SM100_TMA_2SM_LOAD_IM2COLENS15_INS16_ILi2ELi4ELi3EEES19_NSU_INSB_IJNSC_ILi32EEES1A_EEENSB_IJSE_S1I_EEEEEEEvEEEENS_8epilogue10collective18CollectiveEpilogueINS1P_23Sm100TmaWarpSpecializedILi3ELi2ELi16ELb1ELb0EEEJNSB_IJSI_SJ_SJ_EEENSB_IJNSU_ISI_SE_EENSU_INSB_IJNSC_ILi16EEESD_EEES1K_EEEEESL_NSB_IJlNSB_IJSE_lllEEESW_EEESL_S21_NS1P_6fusion15FusionCallbacksIS1T_NS22_17LinearCombinationISL_fSL_fLNS_15FloatRoundStyleE2EEES1U_S1Z_JEEENSA_5SM1004TMEM4LOAD26SM100_TMEM_LOAD_32dp32b16xENSA_13SM90_TMA_LOADENS15_INS16_ILi1ELi4ELi3EEES19_NSU_INSB_IJS1A_S1W_EEENSB_IJS1W_SE_EEEEEEENSA_39AutoVectorizingCopyWithAssumedAlignmentILi128EEENSA_14SM90_TMA_STOREES2H_S2J_S2J_EEEvvEEEEvNT_6ParamsE,@"STO_CUDA_ENTRY STV_DEFAULT"
_ZN7cutlass13device_kernelINS_4conv6kernel13ConvUniversalINS1_16ConvProblemShapeILNS1_8OperatorE2ELi3EEENS1_10collective14CollectiveConvINS1_47MainloopSm100TmaUmmaWarpSpecializedImplicitGemmILS5_2ELi17ELi3ELi1ELi2EN4cute5tupleIJNSA_1CILi2EEENSC_ILi1EEESE_EEEEENSB_IJNSC_ILi128EEENSB_IJNSC_ILi64EEEEEESJ_EEENS_10bfloat16_tESL_NSA_8TiledMMAINSA_8MMA_AtomIJNSA_26SM100_MMA_F16BF16_2x1SM_SSISL_SL_fLi128ELi64ELNSA_4UMMA5MajorE1ELSQ_1ELNSP_7ScaleInE0ELSR_0EEEEEENSA_6LayoutINSB_IJSE_SE_SE_EEENSB_IJNSC_ILi0EEESW_SW_EEEEENSB_IJNSA_10UnderscoreESZ_SZ_EEEEENS7_6detail27Sm100ImplicitGemmTileTraitsINSA_18SM100_TMA_2SM_LOADENSA_14ComposedLayoutINSA_7SwizzleILi3ELi4ELi3EEENSA_18smem_ptr_flag_bitsILi16EEENSU_INSB_IJSI_NSC_ILi8EEEEEENSB_IJSE_SI_EEEEEEEvEENS13_INSA_25SM100_TMA_2SM_LOAD_IM2COLENS15_INS16_ILi2ELi4ELi3EEES19_NSU_INSB_IJNSC_ILi32EEES1A_EEENSB_IJSE_S1I_EEEEEEEvEEEENS_8epilogue10collective18CollectiveEpilogueINS1P_23Sm100TmaWarpSpecializedILi3ELi2ELi16ELb1ELb0EEEJNSB_IJSI_SJ_SJ_EEENSB_IJNSU_ISI_SE_EENSU_INSB_IJNSC_ILi16EEESD_EEES1K_EEEEESL_NSB_IJlNSB_IJSE_lllEEESW_EEESL_S21_NS1P_6fusion15FusionCallbacksIS1T_NS22_17LinearCombinationISL_fSL_fLNS_15FloatRoundStyleE2EEES1U_S1Z_JEEENSA_5SM1004TMEM4LOAD26SM100_TMEM_LOAD_32dp32b16xENSA_13SM90_TMA_LOADENS15_INS16_ILi1ELi4ELi3EEES19_NSU_INSB_IJS1A_S1W_EEENSB_IJS1W_SE_EEEEEEENSA_39AutoVectorizingCopyWithAssumedAlignmentILi128EEENSA_14SM90_TMA_STOREES2H_S2J_S2J_EEEvvEEEEvNT_6ParamsE:
[----:B------:R-:W1:Y:S01]  /*0000*/  LDC R1, c[0x0][0x37c] ;  /* 0x0000df00ff017b82 */ /* 0x000e620000000800 */
[----:B------:R-:W2:Y:S01]  /*0010*/  S2R R56, SR_TID.X ;  /* 0x0000000000387919 */ /* 0x000ea20000002100 */
[----:B------:R-:W3:Y:S06]  /*0020*/  LDCU.64 UR8, c[0x0][0x990] ;  /* 0x00013200ff0877ac */ /* 0x000eec0008000a00 */
[----:B------:R-:W4:Y:S01]  /*0030*/  S2UR UR4, SR_CgaCtaId ;  /* 0x00000000000479c3 */ /* 0x000f220000008800 */
[----:B-1----:R-:W-:Y:S01]  /*0040*/  VIADD R1, R1, 0xfffffff8 ;  /* 0xfffffff801017836 */ /* 0x002fe20000000000 */
[----:B------:R-:W-:-:S02]  /*0050*/  PRMT R45, RZ, 0x7610, R45 ;  /* 0x00007610ff2d7816 */ /* 0x000fc4000000002d */
[----:B------:R-:W-:Y:S02]  /*0060*/  ELECT P1, URZ, PT ;  /* 0x0000000000ff782f */ /* 0x000fe40003820000 */
[----:B------:R-:W-:Y:S01]  /*0070*/  R2UR UR49, R1 ;  /* 0x00000000013172ca */ /* 0x000fe200000e0000 */
[----:B---3--:R-:W-:-:S04]  /*0080*/  UISETP.NE.U32.AND UP0, UPT, UR8, URZ, UPT ;  /* 0x000000ff0800728c */ /* 0x008fc8000bf05070 */
[----:B------:R-:W-:Y:S02]  /*0090*/  UISETP.NE.AND.EX UP0, UPT, UR9, URZ, UPT, UP0 ;  /* 0x000000ff0900728c */ /* 0x000fe4000bf05300 */
[----:B----4-:R-:W-:Y:S02]  /*00a0*/  ULOP3.LUT UR41, UR4, 0x1, URZ, 0xc0, !UPT ;  /* 0x0000000104297892 */ /* 0x010fe4000f8ec0ff */
[----:B------:R-:W-:Y:S01]  /*00b0*/  ULOP3.LUT UR40, UR4, 0x1, URZ, 0x3c, !UPT ;  /* 0x0000000104287892 */ /* 0x000fe2000f8e3cff */
[----:B--2---:R-:W-:-:S05]  /*00c0*/  SHF.R.U32.HI R46, RZ, 0x5, R56 ;  /* 0x00000005ff2e7819 */ /* 0x004fca0000011638 */
[----:B------:R-:W1:Y:S02]  /*00d0*/  SHFL.IDX PT, R0, R46, RZ, 0x1f ;  /* 0x00001fff2e007589 */ /* 0x000e6400000e0000 */
[----:B-1----:R-:W-:Y:S01]  /*00e0*/  R2UR UR19, R0 ;  /* 0x00000000001372ca */ /* 0x002fe200000e0000 */
[----:B------:R-:W-:-:S14]  /*00f0*/  BRA.U UP0, `(.L_x_0) ;  /* 0x0000000100307547 */ /* 0x000fdc000b800000 */
[----:B------:R-:W1:Y:S02]  /*0100*/  LDCU.64 UR4, c[0x0][0x988] ;  /* 0x00013100ff0477ac */ /* 0x000e640008000a00 */
[----:B-1----:R-:W-:-:S04]  /*0110*/  UISETP.NE.U32.AND UP0, UPT, UR4, URZ, UPT ;  /* 0x000000ff0400728c */ /* 0x002fc8000bf05070 */
[----:B------:R-:W-:-:S09]  /*0120*/  UISETP.NE.AND.EX UP0, UPT, UR5, URZ, UPT, UP0 ;  /* 0x000000ff0500728c */ /* 0x000fd2000bf05300 */
[----:B------:R-:W-:Y:S05]  /*0130*/  BRA.U !UP0, `(.L_x_1) ;  /* 0x0000000108147547 */ /* 0x000fea000b800000 */
[----:B------:R-:W1:Y:S01]  /*0140*/  LDC.64 R26, c[0x0][0x988] ;  /* 0x00026200ff1a7b82 */ /* 0x000e620000000a00 */
[----:B------:R-:W1:Y:S02]  /*0150*/  LDCU.64 UR4, c[0x0][0x358] ;  /* 0x00006b00ff0477ac */ /* 0x000e640008000a00 */
[----:B-1----:R1:W5:Y:S01]  /*0160*/  LDG.E R26, desc[UR4][R26.64] ;  /* 0x000000041a1a7981 */ /* 0x002362000c1e1900 */
[----:B------:R-:W-:Y:S01]  /*0170*/  HFMA2 R45, -RZ, RZ, 0, 5.9604644775390625e-08 ;  /* 0x00000001ff2d7431 */ /* 0x000fe200000001ff */
[----:B------:R-:W-:Y:S05]  /*0180*/  BRA `(.L_x_0) ;  /* 0x00000000000c7947 */ /* 0x000fea0003800000 */
.L_x_1:
[----:B------:R-:W1:Y:S01]  /*0190*/  LDCU UR4, c[0x0][0x980] ;  /* 0x00013000ff0477ac */ /* 0x000e620008000800 */
[----:B------:R-:W-:Y:S01]  /*01a0*/  HFMA2 R45, -RZ, RZ, 0, 5.9604644775390625e-08 ;  /* 0x00000001ff2d7431 */ /* 0x000fe200000001ff */
[----:B-1----:R-:W-:-:S07]  /*01b0*/  MOV R26, UR4 ;  /* 0x00000004001a7c02 */ /* 0x002fce0008000f00 */
.L_x_0:
[----:B------:R-:W2:Y:S02]  /*01c0*/  LDCU.64 UR4, c[0x0][0x9b0] ;  /* 0x00013600ff0477ac */ /* 0x000ea40008000a00 */
[----:B--2---:R-:W-:-:S04]  /*01d0*/  UISETP.NE.U32.AND UP0, UPT, UR4, URZ, UPT ;  /* 0x000000ff0400728c */ /* 0x004fc8000bf05070 */
[----:B------:R-:W-:-:S09]  /*01e0*/  UISETP.NE.AND.EX UP0, UPT, UR5, URZ, UPT, UP0 ;  /* 0x000000ff0500728c */ /* 0x000fd2000bf05300 */
[----:B------:R-:W-:Y:S05]  /*01f0*/  BRA.U UP0, `(.L_x_2) ;  /* 0x0000000100287547 */ /* 0x000fea000b800000 */
[----:B------:R-:W2:Y:S02]  /*0200*/  LDCU.64 UR4, c[0x0][0x9a8] ;  /* 0x00013500ff0477ac */ /* 0x000ea40008000a00 */
[----:B--2---:R-:W-:-:S04]  /*0210*/  UISETP.NE.U32.AND UP0, UPT, UR4, URZ, UPT ;  /* 0x000000ff0400728c */ /* 0x004fc8000bf05070 */
[----:B------:R-:W-:-:S09]  /*0220*/  UISETP.NE.AND.EX UP0, UPT, UR5, URZ, UPT, UP0 ;  /* 0x000000ff0500728c */ /* 0x000fd2000bf05300 */
[----:B------:R-:W-:Y:S05]  /*0230*/  BRA.U !UP0, `(.L_x_3) ;  /* 0x0000000108107547 */ /* 0x000fea000b800000 */
[----:B------:R-:W2:Y:S01]  /*0240*/  LDC.64 R24, c[0x0][0x9a8] ;  /* 0x00026a00ff187b82 */ /* 0x000ea20000000a00 */
[----:B------:R-:W2:Y:S02]  /*0250*/  LDCU.64 UR4, c[0x0][0x358] ;  /* 0x00006b00ff0477ac */ /* 0x000ea40008000a00 */
[----:B--2---:R2:W5:Y:S01]  /*0260*/  LDG.E R24, desc[UR4][R24.64] ;  /* 0x0000000418187981 */ /* 0x004562000c1e1900 */
[----:B------:R-:W-:Y:S05]  /*0270*/  BRA `(.L_x_2) ;  /* 0x0000000000087947 */ /* 0x000fea0003800000 */
.L_x_3:
[----:B------:R-:W2:Y:S02]  /*0280*/  LDCU UR4, c[0x0][0x9a0] ;  /* 0x00013400ff0477ac */ /* 0x000ea40008000800 */
[----:B--2---:R-:W-:Y:S02]  /*0290*/  MOV R24, UR4 ;  /* 0x0000000400187c02 */ /* 0x004fe40008000f00 */
.L_x_2:
[----:B------:R-:W-:Y:S01]  /*02a0*/  IMAD.U32 R0, RZ, RZ, UR19 ;  /* 0x00000013ff007e24 */ /* 0x000fe2000f8e00ff */
[----:B------:R-:W-:Y:S04]  /*02b0*/  BSSY.RECONVERGENT B0, `(.L_x_4) ;  /* 0x000000c000007945 */ /* 0x000fe80003800200 */
[C---:B------:R-:W-:Y:S02]  /*02c0*/  ISETP.NE.OR P2, PT, R0.reuse, 0x1, !P1 ;  /* 0x000000010000780c */ /* 0x040fe40004f45670 */
[----:B------:R-:W-:-:S11]  /*02d0*/  ISETP.NE.OR P0, PT, R0, 0x3, !P1 ;  /* 0x000000030000780c */ /* 0x000fd60004f05670 */
[----:B------:R-:W-:Y:S05]  /*02e0*/  @P2 BRA `(.L_x_5) ;  /* 0x0000000000202947 */ /* 0x000fea0003800000 */
[----:B------:R-:W3:Y:S02]  /*02f0*/  LDCU.64 UR4, c[0x0][0x348] ;  /* 0x00006900ff0477ac */ /* 0x000ee40008000a00 */
[----:B---3--:R-:W-:Y:S02]  /*0300*/  UIADD3 UR6, UP1, UPT, UR4, 0x80, URZ ;  /* 0x0000008004067890 */ /* 0x008fe4000ff3e0ff */
[----:B------:R-:W-:Y:S02]  /*0310*/  UIADD3 UR4, UP0, UPT, UR4, 0x180, URZ ;  /* 0x0000018004047890 */ /* 0x000fe4000ff1e0ff */
[----:B------:R-:W-:Y:S02]  /*0320*/  UIADD3.X UR7, UPT, UPT, URZ, UR5, URZ, UP1, !UPT ;  /* 0x00000005ff077290 */ /* 0x000fe40008ffe4ff */
[----:B------:R-:W-:-:S07]  /*0330*/  UIADD3.X UR5, UPT, UPT, URZ, UR5, URZ, UP0, !UPT ;  /* 0x00000005ff057290 */ /* 0x000fce00087fe4ff */
[----:B------:R3:W-:Y:S02]  /*0340*/  UTMACCTL.PF [UR6] ;  /* 0x00000000060079b9 */ /* 0x0007e40008040000 */
[----:B------:R3:W-:Y:S02]  /*0350*/  UTMACCTL.PF [UR4] ;  /* 0x00000000040079b9 */ /* 0x0007e40008040000 */
[----:B---3--:R-:W-:Y:S01]  /*0360*/  NOP ;  /* 0x0000000000007918 */ /* 0x008fe20000000000 */
.L_x_5:
[----:B------:R-:W-:Y:S05]  /*0370*/  BSYNC.RECONVERGENT B0 ;  /* 0x0000000000007941 */ /* 0x000fea0003800200 */
.L_x_4:
[----:B------:R-:W-:Y:S04]  /*0380*/  BSSY.RECONVERGENT B0, `(.L_x_6) ;  /* 0x000000a000007945 */ /* 0x000fe80003800200 */
        /* <DEDUP_REMOVED lines=9> */
.L_x_7:
[----:B------:R-:W-:Y:S05]  /*0420*/  BSYNC.RECONVERGENT B0 ;  /* 0x0000000000007941 */ /* 0x000fea0003800200 */
.L_x_6:
[----:B------:R-:W3:Y:S01]  /*0430*/  LDCU.64 UR4, c[0x0][0x988] ;  /* 0x00013100ff0477ac */ /* 0x000ee20008000a00 */
[----:B------:R-:W-:Y:S02]  /*0440*/  UISETP.EQ.U32.AND UP2, UPT, UR8, URZ, UPT ;  /* 0x000000ff0800728c */ /* 0x000fe4000bf42070 */
[----:B------:R-:W-:Y:S02]  /*0450*/  UPLOP3.LUT UP3, UPT, UPT, UPT, UPT, 0x80, 0x8 ;  /* 0x000000000008789c */ /* 0x000fe40003f6f070 */
[----:B---3--:R-:W-:-:S04]  /*0460*/  UISETP.NE.U32.AND UP0, UPT, UR4, URZ, UPT ;  /* 0x000000ff0400728c */ /* 0x008fc8000bf05070 */
[----:B------:R-:W-:-:S04]  /*0470*/  UISETP.NE.AND.EX UP1, UPT, UR5, URZ, UPT, UP0 ;  /* 0x000000ff0500728c */ /* 0x000fc8000bf25300 */
[----:B------:R-:W-:-:S04]  /*0480*/  UISETP.EQ.OR.EX UP4, UPT, UR9, URZ, !UP1, UP2 ;  /* 0x000000ff0900728c */ /* 0x000fc8000cf82720 */
[----:B------:R-:W-:-:S06]  /*0490*/  UP2UR UR4, UPR, URZ, 0x10 ;  /* 0x00000010ff047883 */ /* 0x000fcc0008000000 */
[----:B------:R-:W-:Y:S01]  /*04a0*/  MOV R52, UR4 ;  /* 0x0000000400347c02 */ /* 0x000fe20008000f00 */
[----:B------:R-:W-:Y:S06]  /*04b0*/  BRA.U !UP4, `(.L_x_8) ;  /* 0x000000010c207547 */ /* 0x000fec000b800000 */
[----:B------:R-:W-:Y:S01]  /*04c0*/  UISETP.NE.U32.AND UP0, UPT, UR8, URZ, UPT ;  /* 0x000000ff0800728c */ /* 0x000fe2000bf05070 */
[----:B-----5:R-:W-:Y:S01]  /*04d0*/  FSETP.NEU.AND P0, PT, R26, RZ, PT ;  /* 0x000000ff1a00720b */ /* 0x020fe20003f0d000 */
[----:B------:R-:W-:Y:S02]  /*04e0*/  USEL UR4, URZ, 0xffffffff, UP1 ;  /* 0xffffffffff047887 */ /* 0x000fe40008800000 */
[----:B------:R-:W-:-:S10]  /*04f0*/  UISETP.NE.AND.EX UP2, UPT, UR9, URZ, UPT, UP0 ;  /* 0x000000ff0900728c */ /* 0x000fd4000bf45300 */
[----:B------:R-:W-:Y:S01]  /*0500*/  VOTEU.ANY UP0, P0 ;  /* 0x0000000000ff7886 */ /* 0x000fe20000000100 */
[----:B------:R-:W-:-:S04]  /*0510*/  @!UP2 USEL UR4, URZ, 0xffffffff, UP0 ;  /* 0xffffffffff04a887 */ /* 0x000fc80008000000 */
[----:B------:R-:W-:-:S04]  /*0520*/  ULOP3.LUT UR4, UR4, 0x1, URZ, 0xc0, !UPT ;  /* 0x0000000104047892 */ /* 0x000fc8000f8ec0ff */
[----:B------:R-:W-:-:S11]  /*0530*/  UISETP.NE.U32.AND UP3, UPT, UR4, 0x1, UPT ;  /* 0x000000010400788c */ /* 0x000fd6000bf65070 */
.L_x_8:
[----:B------:R-:W3:Y:S01]  /*0540*/  SHFL.IDX PT, R0, R46, RZ, 0x1f ;  /* 0x00001fff2e007589 */ /* 0x000ee200000e0000 */
[----:B------:R-:W-:Y:S02]  /*0550*/  UISETP.NE.AND UP5, UPT, UR19, 0x2, UPT ;  /* 0x000000021300788c */ /* 0x000fe4000bfa5270 */
[----:B------:R-:W-:Y:S02]  /*0560*/  UISETP.NE.AND UP0, UPT, UR19, 0x2, UPT ;  /* 0x000000021300788c */ /* 0x000fe4000bf05270 */
[----:B------:R-:W-:Y:S02]  /*0570*/  UISETP.NE.OR UP2, UPT, UR41, URZ, UP5 ;  /* 0x000000ff2900728c */ /* 0x000fe4000af45670 */
[----:B------:R-:W-:-:S04]  /*0580*/  USEL UR52, URZ, 0x1, UP0 ;  /* 0x00000001ff347887 */ /* 0x000fc80008000000 */
[----:B------:R-:W-:Y:S02]  /*0590*/  PLOP3.LUT P3, PT, P1, PT, UP2, 0xae, 0xea ;  /* 0x0000000000ea781c */ /* 0x000fe40000f6f52e */
[----:B---3--:R-:W-:-:S13]  /*05a0*/  ISETP.NE.AND P0, PT, R0, RZ, PT ;  /* 0x000000ff0000720c */ /* 0x008fda0003f05270 */
[----:B------:R-:W-:Y:S05]  /*05b0*/  @P0 BRA `(.L_x_9) ;  /* 0x0000000000bc0947 */ /* 0x000fea0003800000 */
[----:B------:R-:W-:Y:S01]  /*05c0*/  ELECT P0, URZ, PT ;  /* 0x0000000000ff782f */ /* 0x000fe20003800000 */
[----:B------:R-:W-:-:S12]  /*05d0*/  BSSY.RECONVERGENT B0, `(.L_x_9) ;  /* 0x000002d000007945 */ /* 0x000fd80003800200 */
[----:B------:R-:W-:Y:S05]  /*05e0*/  @!P0 BRA `(.L_x_10) ;  /* 0x0000000000ac8947 */ /* 0x000fea0003800000 */
[----:B------:R-:W3:Y:S01]  /*05f0*/  S2UR UR5, SR_CgaCtaId ;  /* 0x00000000000579c3 */ /* 0x000ee20000008800 */
[----:B------:R-:W-:Y:S01]  /*0600*/  UMOV UR4, 0x400 ;  /* 0x0000040000047882 */ /* 0x000fe20000000000 */
[----:B------:R-:W-:Y:S02]  /*0610*/  UMOV UR6, 0x1 ;  /* 0x0000000100067882 */ /* 0x000fe40000000000 */
[----:B------:R-:W-:-:S04]  /*0620*/  UIADD3 UR6, UPT, UPT, -UR6, 0x100000, URZ ;  /* 0x0010000006067890 */ /* 0x000fc8000fffe1ff */
[----:B------:R-:W-:Y:S02]  /*0630*/  USHF.L.U32 UR7, UR6, 0xb, URZ ;  /* 0x0000000b06077899 */ /* 0x000fe400080006ff */
[----:B------:R-:W-:Y:S02]  /*0640*/  USHF.L.U32 UR6, UR6, 0x1, URZ ;  /* 0x0000000106067899 */ /* 0x000fe400080006ff */
[----:B---3--:R-:W-:Y:S01]  /*0650*/  ULEA UR4, UR5, UR4, 0x18 ;  /* 0x0000000405047291 */ /* 0x008fe2000f8ec0ff */
[----:B------:R-:W3:Y:S11]  /*0660*/  FENCE.VIEW.ASYNC.S ;  /* 0x00000000000073c6 */ /* 0x000ef60000000000 */
[----:B---3--:R3:W4:Y:S01]  /*0670*/  SYNCS.EXCH.64 URZ, [UR4], UR6 ;  /* 0x0000000604ff75b2 */ /* 0x0087220008000100 */
[----:B------:R3:W1:Y:S01]  /*0680*/  SYNCS.EXCH.64 URZ, [UR4+0x88], UR6 ;  /* 0x0000880604ff75b2 */ /* 0x0006620008000100 */
        /* <DEDUP_REMOVED lines=31> */
[----:B------:R3:W1:Y:S02]  /*0880*/  SYNCS.EXCH.64 URZ, [UR4+0x108], UR6 ;  /* 0x0001080604ff75b2 */ /* 0x0006640008000100 */
[----:B---34-:R-:W-:Y:S01]  /*0890*/  NOP ;  /* 0x0000000000007918 */ /* 0x018fe20000000000 */
.L_x_10:
[----:B------:R-:W-:Y:S05]  /*08a0*/  BSYNC.RECONVERGENT B0 ;  /* 0x0000000000007941 */ /* 0x000fea0003800200 */
.L_x_9:
[----:B------:R-:W3:Y:S01]  /*08b0*/  SHFL.IDX PT, R0, R46, RZ, 0x1f ;  /* 0x00001fff2e007589 */ /* 0x000ee200000e0000 */
[----:B------:R-:W-:Y:S01]  /*08c0*/  NOP ;  /* 0x0000000000007918 */ /* 0x000fe20000000000 */
[----:B---3--:R-:W-:-:S13]  /*08d0*/  ISETP.NE.AND P0, PT, R0, 0x1, PT ;  /* 0x000000010000780c */ /* 0x008fda0003f05270 */
[----:B------:R-:W-:Y:S05]  /*08e0*/  @P0 BRA `(.L_x_11) ;  /* 0x0000000000500947 */ /* 0x000fea0003800000 */
[----:B------:R-:W3:Y:S01]  /*08f0*/  S2UR UR5, SR_CgaCtaId ;  /* 0x00000000000579c3 */ /* 0x000ee20000008800 */
[----:B------:R-:W-:Y:S01]  /*0900*/  UMOV UR4, 0x400 ;  /* 0x0000040000047882 */ /* 0x000fe20000000000 */
[----:B------:R-:W-:Y:S01]  /*0910*/  UMOV UR8, 0x20 ;  /* 0x0000002000087882 */ /* 0x000fe20000000000 */
[----:B------:R-:W-:Y:S01]  /*0920*/  UMOV UR6, 0x80 ;  /* 0x0000008000067882 */ /* 0x000fe20000000000 */
[----:B------:R-:W-:-:S04]  /*0930*/  UIADD3 UR8, UPT, UPT, -UR8, 0x100000, URZ ;  /* 0x0010000008087890 */ /* 0x000fc8000fffe1ff */
[----:B------:R-:W-:Y:S02]  /*0940*/  USHF.L.U32 UR9, UR8, 0xb, URZ ;  /* 0x0000000b08097899 */ /* 0x000fe400080006ff */
[----:B------:R-:W-:Y:S02]  /*0950*/  USHF.L.U32 UR8, UR8, 0x1, URZ ;  /* 0x0000000108087899 */ /* 0x000fe400080006ff */
[----:B------:R-:W-:-:S04]  /*0960*/  UIADD3 UR6, UPT, UPT, -UR6, 0x100000, URZ ;  /* 0x0010000006067890 */ /* 0x000fc8000fffe1ff */
[----:B------:R-:W-:Y:S02]  /*0970*/  USHF.L.U32 UR7, UR6, 0xb, URZ ;  /* 0x0000000b06077899 */ /* 0x000fe400080006ff */
[----:B------:R-:W-:Y:S01]  /*0980*/  USHF.L.U32 UR6, UR6, 0x1, URZ ;  /* 0x0000000106067899 */ /* 0x000fe200080006ff */
[----:B------:R-:W-:Y:S01]  /*0990*/  ELECT P0, URZ, PT ;  /* 0x0000000000ff782f */ /* 0x000fe20003800000 */
[----:B---3--:R-:W-:Y:S01]  /*09a0*/  ULEA UR4, UR5, UR4, 0x18 ;  /* 0x0000000405047291 */ /* 0x008fe2000f8ec0ff */
[----:B------:R-:W3:Y:S11]  /*09b0*/  FENCE.VIEW.ASYNC.S ;  /* 0x00000000000073c6 */ /* 0x000ef60000000000 */
[----:B---3--:R3:W4:Y:S01]  /*09c0*/  SYNCS.EXCH.64 URZ, [UR4+0x110], UR8 ;  /* 0x0001100804ff75b2 */ /* 0x0087220008000100 */
[----:B------:R3:W1:Y:S01]  /*09d0*/  SYNCS.EXCH.64 URZ, [UR4+0x128], UR6 ;  /* 0x0001280604ff75b2 */ /* 0x0006620008000100 */
[----:B------:R3:W1:Y:S01]  /*09e0*/  SYNCS.EXCH.64 URZ, [UR4+0x118], UR8 ;  /* 0x0001180804ff75b2 */ /* 0x0006620008000100 */
[----:B------:R3:W1:Y:S01]  /*09f0*/  SYNCS.EXCH.64 URZ, [UR4+0x130], UR6 ;  /* 0x0001300604ff75b2 */ /* 0x0006620008000100 */
[----:B------:R3:W1:Y:S01]  /*0a00*/  SYNCS.EXCH.64 URZ, [UR4+0x120], UR8 ;  /* 0x0001200804ff75b2 */ /* 0x0006620008000100 */
[----:B------:R3:W1:Y:S01]  /*0a10*/  SYNCS.EXCH.64 URZ, [UR4+0x138], UR6 ;  /* 0x0001380604ff75b2 */ /* 0x0006620008000100 */
[----:B------:R-:W-:Y:S01]  /*0a20*/  NOP ;  /* 0x0000000000007918 */ /* 0x000fe20000000000 */
.L_x_11:
[----:B------:R-:W2:Y:S01]  /*0a30*/  SHFL.IDX PT, R0, R46, RZ, 0x1f ;  /* 0x00001fff2e007589 */ /* 0x000ea200000e0000 */
[----:B------:R-:W-:Y:S01]  /*0a40*/  NOP ;  /* 0x0000000000007918 */ /* 0x000fe20000000000 */
[----:B--2---:R-:W-:-:S13]  /*0a50*/  ISETP.NE.AND P0, PT, R0, 0x3, PT ;  /* 0x000000030000780c */ /* 0x004fda0003f05270 */
[----:B------:R-:W-:Y:S05]  /*0a60*/  @P0 BRA `(.L_x_12) ;  /* 0x0000000000300947 */ /* 0x000fea0003800000 */
[----:B------:R-:W2:Y:S01]  /*0a70*/  S2UR UR5, SR_CgaCtaId ;  /* 0x00000000000579c3 */ /* 0x000ea20000008800 */
[----:B---3--:R-:W-:Y:S01]  /*0a80*/  UMOV UR4, 0x400 ;  /* 0x0000040000047882 */ /* 0x008fe20000000000 */
[----:B------:R-:W-:Y:S01]  /*0a90*/  UMOV UR6, 0x20 ;  /* 0x0000002000067882 */ /* 0x000fe20000000000 */
[----:B------:R-:W-:Y:S01]  /*0aa0*/  ELECT P0, URZ, PT ;  /* 0x0000000000ff782f */ /* 0x000fe20003800000 */
[----:B------:R-:W-:-:S04]  /*0ab0*/  UIADD3 UR6, UPT, UPT, -UR6, 0x100000, URZ ;  /* 0x0010000006067890 */ /* 0x000fc8000fffe1ff */
[----:B------:R-:W-:Y:S02]  /*0ac0*/  USHF.L.U32 UR7, UR6, 0xb, URZ ;  /* 0x0000000b06077899 */ /* 0x000fe400080006ff */
[----:B------:R-:W-:Y:S02]  /*0ad0*/  USHF.L.U32 UR6, UR6, 0x1, URZ ;  /* 0x0000000106067899 */ /* 0x000fe400080006ff */
[----:B--2---:R-:W-:Y:S01]  /*0ae0*/  ULEA UR4, UR5, UR4, 0x18 ;  /* 0x0000000405047291 */ /* 0x004fe2000f8ec0ff */
[----:B------:R-:W2:Y:S11]  /*0af0*/  FENCE.VIEW.ASYNC.S ;  /* 0x00000000000073c6 */ /* 0x000eb60000000000 */
[----:B--2---:R2:W3:Y:S01]  /*0b00*/  SYNCS.EXCH.64 URZ, [UR4+0x140], UR6 ;  /* 0x0001400604ff75b2 */ /* 0x0044e20008000100 */
[----:B------:R2:W1:Y:S01]  /*0b10*/  SYNCS.EXCH.64 URZ, [UR4+0x148], UR6 ;  /* 0x0001480604ff75b2 */ /* 0x0004620008000100 */
[----:B------:R-:W-:Y:S01]  /*0b20*/  NOP ;  /* 0x0000000000007918 */ /* 0x000fe20000000000 */
.L_x_12:
[----:B------:R-:W4:Y:S01]  /*0b30*/  SHFL.IDX PT, R0, R46, RZ, 0x1f ;  /* 0x00001fff2e007589 */ /* 0x000f2200000e0000 */
[----:B------:R-:W-:Y:S01]  /*0b40*/  NOP ;  /* 0x0000000000007918 */ /* 0x000fe20000000000 */
[----:B----4-:R-:W-:-:S13]  /*0b50*/  ISETP.NE.AND P0, PT, R0, 0x4, PT ;  /* 0x000000040000780c */ /* 0x010fda0003f05270 */
[----:B------:R-:W-:Y:S05]  /*0b60*/  @P0 BRA `(.L_x_13) ;  /* 0x0000000000440947 */ /* 0x000fea0003800000 */
[----:B------:R-:W4:Y:S01]  /*0b70*/  S2UR UR5, SR_CgaCtaId ;  /* 0x00000000000579c3 */ /* 0x000f220000008800 */
[----:B--23--:R-:W-:Y:S01]  /*0b80*/  UMOV UR4, 0x1e0 ;  /* 0x000001e000047882 */ /* 0x00cfe20000000000 */
[----:B------:R-:W-:Y:S01]  /*0b90*/  UMOV UR6, 0x400 ;  /* 0x0000040000067882 */ /* 0x000fe20000000000 */
[----:B------:R-:W-:Y:S01]  /*0ba0*/  USEL UR4, UR4, 0x1a0, UP3 ;  /* 0x000001a004047887 */ /* 0x000fe20009800000 */
[----:B------:R-:W-:Y:S01]  /*0bb0*/  UMOV UR8, 0x1 ;  /* 0x0000000100087882 */ /* 0x000fe20000000000 */
[----:B------:R-:W-:Y:S01]  /*0bc0*/  ELECT P0, URZ, PT ;  /* 0x0000000000ff782f */ /* 0x000fe20003800000 */
[----:B------:R-:W-:-:S04]  /*0bd0*/  UIADD3 UR8, UPT, UPT, -UR8, 0x100000, URZ ;  /* 0x0010000008087890 */ /* 0x000fc8000fffe1ff */
[----:B------:R-:W-:Y:S02]  /*0be0*/  USHF.L.U32 UR9, UR8, 0xb, URZ ;  /* 0x0000000b08097899 */ /* 0x000fe400080006ff */
[----:B------:R-:W-:Y:S02]  /*0bf0*/  USHF.L.U32 UR8, UR8, 0x1, URZ ;  /* 0x0000000108087899 */ /* 0x000fe400080006ff */
[----:B----4-:R-:W-:Y:S02]  /*0c00*/  ULEA UR6, UR5, UR6, 0x18 ;  /* 0x0000000605067291 */ /* 0x010fe4000f8ec0ff */
[----:B------:R-:W-:-:S04]  /*0c10*/  UIADD3 UR4, UPT, UPT, -UR4, 0x100000, URZ ;  /* 0x0010000004047890 */ /* 0x000fc8000fffe1ff */
[----:B------:R-:W-:Y:S02]  /*0c20*/  USHF.L.U32 UR5, UR4, 0xb, URZ ;  /* 0x0000000b04057899 */ /* 0x000fe400080006ff */
[----:B------:R-:W-:Y:S01]  /*0c30*/  USHF.L.U32 UR4, UR4, 0x1, URZ ;  /* 0x0000000104047899 */ /* 0x000fe200080006ff */
[----:B------:R-:W2:Y:S03]  /*0c40*/  FENCE.VIEW.ASYNC.S ;  /* 0x00000000000073c6 */ /* 0x000ea60000000000 */
[----:B--2---:R4:W2:Y:S08]  /*0c50*/  SYNCS.EXCH.64 URZ, [UR6+0x150], UR8 ;  /* 0x0001500806ff75b2 */ /* 0x0048b00008000100 */
[----:B------:R4:W3:Y:S02]  /*0c60*/  SYNCS.EXCH.64 URZ, [UR6+0x158], UR4 ;  /* 0x0001580406ff75b2 */ /* 0x0008e40008000100 */
[----:B----4-:R-:W-:Y:S01]  /*0c70*/  NOP ;  /* 0x0000000000007918 */ /* 0x010fe20000000000 */
.L_x_13:
[----:B------:R-:W4:Y:S01]  /*0c80*/  SHFL.IDX PT, R0, R46, RZ, 0x1f ;  /* 0x00001fff2e007589 */ /* 0x000f2200000e0000 */
[----:B------:R-:W-:Y:S01]  /*0c90*/  ISETP.NE.OR P1, PT, RZ, UR19, !P1 ;  /* 0x00000013ff007c0c */ /* 0x000fe2000cf25670 */
[----:B------:R-:W-:Y:S01]  /*0ca0*/  NOP ;  /* 0x0000000000007918 */ /* 0x000fe20000000000 */
[----:B----4-:R-:W-:-:S13]  /*0cb0*/  ISETP.NE.AND P0, PT, R0, 0x5, PT ;  /* 0x000000050000780c */ /* 0x010fda0003f05270 */
[----:B------:R-:W-:Y:S05]  /*0cc0*/  @P0 BRA `(.L_x_14) ;  /* 0x0000000000480947 */ /* 0x000fea0003800000 */
[----:B------:R-:W4:Y:S01]  /*0cd0*/  S2UR UR5, SR_CgaCtaId ;  /* 0x00000000000579c3 */ /* 0x000f220000008800 */
[----:B--23--:R-:W-:Y:S01]  /*0ce0*/  UMOV UR4, 0x400 ;  /* 0x0000040000047882 */ /* 0x00cfe20000000000 */
        /* <DEDUP_REMOVED lines=9> */
[----:B----4-:R-:W-:Y:S01]  /*0d80*/  ULEA UR4, UR5, UR4, 0x18 ;  /* 0x0000000405047291 */ /* 0x010fe2000f8ec0ff */
[----:B------:R-:W2:Y:S11]  /*0d90*/  FENCE.VIEW.ASYNC.S ;  /* 0x00000000000073c6 */ /* 0x000eb60000000000 */
[----:B--2---:R4:W2:Y:S01]  /*0da0*/  SYNCS.EXCH.64 URZ, [UR4+0x160], UR6 ;  /* 0x0001600604ff75b2 */ /* 0x0048a20008000100 */
[----:B------:R4:W3:Y:S01]  /*0db0*/  SYNCS.EXCH.64 URZ, [UR4+0x170], UR8 ;  /* 0x0001700804ff75b2 */ /* 0x0008e20008000100 */
[----:B------:R4:W1:Y:S01]  /*0dc0*/  SYNCS.EXCH.64 URZ, [UR4+0x168], UR6 ;  /* 0x0001680604ff75b2 */ /* 0x0008620008000100 */
[----:B------:R4:W1:Y:S02]  /*0dd0*/  SYNCS.EXCH.64 URZ, [UR4+0x178], UR8 ;  /* 0x0001780804ff75b2 */ /* 0x0008640008000100 */
[----:B----4-:R-:W-:Y:S01]  /*0de0*/  NOP ;  /* 0x0000000000007918 */ /* 0x010fe20000000000 */
.L_x_14:
[----:B--23--:R-:W2:Y:S01]  /*0df0*/  S2UR UR7, SR_CgaCtaId ;  /* 0x00000000000779c3 */ /* 0x00cea20000008800 */
[----:B------:R-:W-:Y:S01]  /*0e00*/  VOTEU.ALL UP0, P1 ;  /* 0x0000000000ff7886 */ /* 0x000fe20000800000 */
[----:B------:R-:W-:Y:S01]  /*0e10*/  UMOV UR4, 0x20 ;  /* 0x0000002000047882 */ /* 0x000fe20000000000 */
[----:B------:R-:W-:Y:S01]  /*0e20*/  NOP ;  /* 0x0000000000007918 */ /* 0x000fe20000000000 */
[----:B------:R-:W-:Y:S01]  /*0e30*/  LOP3.LUT R3, R56, 0x1f, RZ, 0xc0, !PT ;  /* 0x0000001f38037812 */ /* 0x000fe200078ec0ff */
[----:B------:R-:W-:Y:S01]  /*0e40*/  UISETP.NE.AND UP4, UPT, UR19, URZ, UPT ;  /* 0x000000ff1300728c */ /* 0x000fe2000bf85270 */
[----:B------:R-:W-:Y:S01]  /*0e50*/  @!UP0 UMOV UR6, 0x400 ;  /* 0x0000040000068882 */ /* 0x000fe20000000000 */
[----:B------:R-:W-:-:S04]  /*0e60*/  @!UP0 UIADD3 UR4, UPT, UPT, -UR4, 0x100000, URZ ;  /* 0x0010000004048890 */ /* 0x000fc8000fffe1ff */
[----:B------:R-:W-:Y:S02]  /*0e70*/  @!UP0 USHF.L.U32 UR5, UR4, 0xb, URZ ;  /* 0x0000000b04058899 */ /* 0x000fe400080006ff */
[----:B------:R-:W-:Y:S02]  /*0e80*/  @!UP0 USHF.L.U32 UR4, UR4, 0x1, URZ ;  /* 0x0000000104048899 */ /* 0x000fe400080006ff */
[----:B--2---:R-:W-:Y:S01]  /*0e90*/  @!UP0 ULEA UR6, UR7, UR6, 0x18 ;  /* 0x0000000607068291 */ /* 0x004fe2000f8ec0ff */
[----:B------:R-:W2:Y:S01]  /*0ea0*/  LDCU UR7, c[0x0][0x36c] ;  /* 0x00006d80ff0777ac */ /* 0x000ea20008000800 */
[----:B------:R-:W-:Y:S01]  /*0eb0*/  VOTEU.ALL UP0, P1 ;  /* 0x0000000000ff7886 */ /* 0x000fe20000800000 */
[----:B------:R-:W3:Y:S09]  /*0ec0*/  FENCE.VIEW.ASYNC.S ;  /* 0x00000000000073c6 */ /* 0x000ef20000000000 */
[----:B---3--:R3:W4:Y:S01]  /*0ed0*/  @!UP0 SYNCS.EXCH.64 URZ, [UR6+0x180], UR4 ;  /* 0x0001800406ff85b2 */ /* 0x0087220008000100 */
[----:B--2---:R-:W-:-:S09]  /*0ee0*/  UISETP.EQ.U32.AND UP6, UPT, UR7, 0x1, UPT ;  /* 0x000000010700788c */ /* 0x004fd2000bfc2070 */
[----:B---3--:R-:W-:Y:S05]  /*0ef0*/  BRA.U !UP6, `(.L_x_15) ;  /* 0x000000010e087547 */ /* 0x008fea000b800000 */
[----:B-1--4-:R-:W-:Y:S01]  /*0f00*/  UCGABAR_ARV ;  /* 0x00000000000079c7 */ /* 0x012fe20008000000 */
[----:B------:R-:W-:Y:S05]  /*0f10*/  BRA `(.L_x_16) ;  /* 0x0000000000047947 */ /* 0x000fea0003800000 */
.L_x_15:
[----:B-1--4-:R-:W-:Y:S01]  /*0f20*/  NOP ;  /* 0x0000000000007918 */ /* 0x012fe20000000000 */
.L_x_16:
[----:B------:R-:W1:Y:S01]  /*0f30*/  S2UR UR22, SR_CTAID.X ;  /* 0x00000000001679c3 */ /* 0x000e620000002500 */
[----:B------:R-:W-:-:S05]  /*0f40*/  CS2R.32 R51, SR_CgaSize ;  /* 0x0000000000337805 */ /* 0x000fca0000008a00 */
[----:B------:R-:W-:-:S05]  /*0f50*/  IMAD R51, R51, -0xa0, RZ ;  /* 0xffffff6033337824 */ /* 0x000fca00078e02ff */
[----:B------:R-:W-:-:S14]  /*0f60*/  R2UR UR5, R51 ;  /* 0x00000000330572ca */ /* 0x000fdc00000e0000 */
[----:B------:R-:W2:Y:S01]  /*0f70*/  LDCU UR5, c[0x0][UR5+0x2b0] ;  /* 0x00005600050577ac */ /* 0x000ea20008000800 */
[----:B------:R-:W-:-:S05]  /*0f80*/  CS2R.32 R51, SR_CgaSize ;  /* 0x0000000000337805 */ /* 0x000fca0000008a00 */
[----:B------:R-:W-:-:S05]  /*0f90*/  IMAD R51, R51, -0xa0, RZ ;  /* 0xffffff6033337824 */ /* 0x000fca00078e02ff */
[----:B------:R-:W-:-:S14]  /*0fa0*/  R2UR UR4, R51 ;  /* 0x00000000330472ca */ /* 0x000fdc00000e0000 */
[----:B------:R-:W3:Y:S01]  /*0fb0*/  LDCU UR4, c[0x0][UR4+0x2b4] ;  /* 0x00005680040477ac */ /* 0x000ee20008000800 */
[----:B------:R-:W4:Y:S01]  /*0fc0*/  S2UR UR18, SR_CTAID.Y ;  /* 0x00000000001279c3 */ /* 0x000f220000002600 */
[----:B------:R-:W-:-:S05]  /*0fd0*/  CS2R.32 R51, SR_CgaSize ;  /* 0x0000000000337805 */ /* 0x000fca0000008a00 */
[----:B------:R-:W-:-:S05]  /*0fe0*/  IMAD R51, R51, -0xa0, RZ ;  /* 0xffffff6033337824 */ /* 0x000fca00078e02ff */
[----:B------:R-:W-:-:S14]  /*0ff0*/  R2UR UR7, R51 ;  /* 0x00000000330772ca */ /* 0x000fdc00000e0000 */
[----:B------:R-:W3:Y:S01]  /*1000*/  LDCU UR7, c[0x0][UR7+0x2a0] ;  /* 0x00005400070777ac */ /* 0x000ee20008000800 */
[----:B------:R-:W-:-:S05]  /*1010*/  CS2R.32 R51, SR_CgaSize ;  /* 0x0000000000337805 */ /* 0x000fca0000008a00 */
[----:B------:R-:W-:-:S05]  /*1020*/  IMAD R51, R51, -0xa0, RZ ;  /* 0xffffff6033337824 */ /* 0x000fca00078e02ff */
[----:B------:R-:W-:-:S14]  /*1030*/  R2UR UR8, R51 ;  /* 0x00000000330872ca */ /* 0x000fdc00000e0000 */
[----:B------:R-:W3:Y:S01]  /*1040*/  LDCU UR8, c[0x0][UR8+0x2a4] ;  /* 0x00005480080877ac */ /* 0x000ee20008000800 */
[----:B------:R-:W3:Y:S01]  /*1050*/  LDCU UR21, c[0x0][0xc24] ;  /* 0x00018480ff1577ac */ /* 0x000ee20008000800 */
[----:B------:R-:W3:Y:S01]  /*1060*/  LDCU UR39, c[0x0][0xc24] ;  /* 0x00018480ff2777ac */ /* 0x000ee20008000800 */
[----:B-1----:R-:W-:Y:S01]  /*1070*/  I2FP.F32.U32 R2, UR22 ;  /* 0x0000001600027c45 */ /* 0x002fe20008201000 */
[----:B------:R-:W1:Y:S04]  /*1080*/  LDCU UR24, c[0x0][0xc30] ;  /* 0x00018600ff1877ac */ /* 0x000e680008000800 */
[----:B--2---:R-:W-:Y:S01]  /*1090*/  FMUL R2, R2, UR5 ;  /* 0x0000000502027c20 */ /* 0x004fe20008400000 */
[----:B----4-:R-:W-:-:S05]  /*10a0*/  I2FP.F32.U32 R0, UR18 ;  /* 0x0000001200007c45 */ /* 0x010fca0008201000 */
[----:B------:R-:W2:Y:S01]  /*10b0*/  F2I.U32.TRUNC.NTZ R2, R2 ;  /* 0x0000000200027305 */ /* 0x000ea2000020f000 */
[----:B---3--:R-:W-:-:S07]  /*10c0*/  FMUL R0, R0, UR4 ;  /* 0x0000000400007c20 */ /* 0x008fce0008400000 */
[----:B------:R-:W3:Y:S01]  /*10d0*/  F2I.U32.TRUNC.NTZ R0, R0 ;  /* 0x0000000000007305 */ /* 0x000ee2000020f000 */
[----:B--2---:R-:W-:Y:S02]  /*10e0*/  R2UR UR4, R2 ;  /* 0x00000000020472ca */ /* 0x004fe400000e0000 */
[----:B------:R-:W-:Y:S02]  /*10f0*/  PRMT R2, RZ, 0x7610, R2 ;  /* 0x00007610ff027816 */ /* 0x000fe40000000002 */
[----:B---3--:R-:W-:Y:S02]  /*1100*/  R2UR UR6, R0 ;  /* 0x00000000000672ca */ /* 0x008fe400000e0000 */
[----:B------:R-:W-:-:S07]  /*1110*/  PRMT R0, RZ, 0x7610, R0 ;  /* 0x00007610ff007816 */ /* 0x000fce0000000000 */
[----:B------:R-:W-:-:S04]  /*1120*/  UIADD3 UR5, UPT, UPT, -UR4, URZ, URZ ;  /* 0x000000ff04057290 */ /* 0x000fc8000fffe1ff */
[----:B------:R-:W-:Y:S02]  /*1130*/  UIMAD UR5, UR7, UR5, UR22 ;  /* 0x00000005070572a4 */ /* 0x000fe4000f8e0216 */
[----:B------:R-:W-:-:S04]  /*1140*/  UIADD3 UR4, UPT, UPT, -UR6, URZ, URZ ;  /* 0x000000ff06047290 */ /* 0x000fc8000fffe1ff */
[----:B------:R-:W-:Y:S01]  /*1150*/  IMAD.U32 R51, RZ, RZ, UR5 ;  /* 0x00000005ff337e24 */ /* 0x000fe2000f8e00ff */
[----:B------:R-:W-:-:S06]  /*1160*/  UIMAD UR4, UR8, UR4, UR18 ;  /* 0x00000004080472a4 */ /* 0x000fcc000f8e0212 */
[----:B------:R-:W-:Y:S01]  /*1170*/  IMAD.U32 R50, RZ, RZ, UR4 ;  /* 0x00000004ff327e24 */ /* 0x000fe2000f8e00ff */
[----:B-1----:R-:W-:Y:S06]  /*1180*/  BRA.U UP4, `(.L_x_17) ;  /* 0x0000000104307547 */ /* 0x002fec000b800000 */
[----:B------:R-:W-:Y:S01]  /*1190*/  R2UR UR5, R50 ;  /* 0x00000000320572ca */ /* 0x000fe200000e0000 */
[----:B------:R-:W-:Y:S01]  /*11a0*/  UMOV UR7, 0x3 ;  /* 0x0000000300077882 */ /* 0x000fe20000000000 */
[----:B------:R-:W-:-:S11]  /*11b0*/  R2UR UR4, R51 ;  /* 0x00000000330472ca */ /* 0x000fd600000e0000 */
[----:B------:R-:W-:-:S04]  /*11c0*/  UISETP.NE.AND UP0, UPT, UR5, URZ, UPT ;  /* 0x000000ff0500728c */ /* 0x000fc8000bf05270 */
[----:B------:R-:W-:Y:S02]  /*11d0*/  UISETP.LT.U32.OR UP0, UPT, UR4, 0x2, !UP0 ;  /* 0x000000020400788c */ /* 0x000fe4000c701470 */
[----:B------:R-:W-:Y:S02]  /*11e0*/  ULOP3.LUT UR4, UR4, 0xfffffffe, URZ, 0xc0, !UPT ;  /* 0xfffffffe04047892 */ /* 0x000fe4000f8ec0ff */
[----:B------:R-:W-:Y:S02]  /*11f0*/  USEL UR6, URZ, 0x1, !UP0 ;  /* 0x00000001ff067887 */ /* 0x000fe4000c000000 */
[----:B------:R-:W-:Y:S02]  /*1200*/  USEL UR5, URZ, 0x2, !UP0 ;  /* 0x00000002ff057887 */ /* 0x000fe4000c000000 */
[----:B------:R-:W-:Y:S02]  /*1210*/  USHF.L.U32 UR4, UR7, UR4, URZ ;  /* 0x0000000407047299 */ /* 0x000fe400080006ff */
[----:B------:R-:W-:-:S04]  /*1220*/  UIADD3 UR5, UPT, UPT, UR6, UR5, URZ ;  /* 0x0000000506057290 */ /* 0x000fc8000fffe0ff */
[----:B------:R-:W-:Y:S02]  /*1230*/  IMAD.U32 R0, RZ, RZ, UR4 ;  /* 0x00000004ff007e24 */ /* 0x000fe4000f8e00ff */
[----:B------:R-:W-:-:S07]  /*1240*/  IMAD.U32 R2, RZ, RZ, UR5 ;  /* 0x00000005ff027e24 */ /* 0x000fce000f8e00ff */
.L_x_17:
[----:B------:R-:W1:Y:S01]  /*1250*/  S2UR UR50, SR_CTAID.Z ;  /* 0x00000000003279c3 */ /* 0x000e620000002700 */
[----:B------:R-:W-:Y:S01]  /*1260*/  UISETP.GE.AND UP0, UPT, UR21, 0x1, UPT ;  /* 0x000000011500788c */ /* 0x000fe2000bf06270 */
[----:B------:R-:W-:-:S08]  /*1270*/  UMOV UR20, UR22 ;  /* 0x0000001600147c82 */ /* 0x000fd00008000000 */
[----:B------:R-:W-:Y:S05]  /*1280*/  BRA.U !UP0, `(.L_x_18) ;  /* 0x0000000108d47547 */ /* 0x000fea000b800000 */
[----:B------:R-:W2:Y:S01]  /*1290*/  LDCU.128 UR12, c[0x0][0xc10] ;  /* 0x00018200ff0c77ac */ /* 0x000ea20008000c00 */
[----:B------:R-:W3:Y:S01]  /*12a0*/  LDCU UR23, c[0x0][0xc0c] ;  /* 0x00018180ff1777ac */ /* 0x000ee20008000800 */
[----:B------:R-:W4:Y:S01]  /*12b0*/  LDCU UR6, c[0x0][0x370] ;  /* 0x00006e00ff0677ac */ /* 0x000f220008000800 */
[----:B------:R-:W1:Y:S01]  /*12c0*/  LDCU UR7, c[0x0][0x374] ;  /* 0x00006e80ff0777ac */ /* 0x000e620008000800 */
[----:B------:R-:W1:Y:S01]  /*12d0*/  LDCU UR20, c[0x0][0xc20] ;  /* 0x00018400ff1477ac */ /* 0x000e620008000800 */
[----:B--2---:R-:W-:Y:S02]  /*12e0*/  UIMAD.WIDE.U32 UR4, UR22, UR12, URZ ;  /* 0x0000000c160472a5 */ /* 0x004fe4000f8e00ff */
[----:B---3--:R-:W-:Y:S01]  /*12f0*/  UISETP.NE.AND UP0, UPT, UR23, 0x1, UPT ;  /* 0x000000011700788c */ /* 0x008fe2000bf05270 */
[----:B------:R-:W2:Y:S01]  /*1300*/  LDCU.64 UR8, c[0x0][0xc28] ;  /* 0x00018500ff0877ac */ /* 0x000ea20008000a00 */
[----:B----4-:R-:W-:-:S03]  /*1310*/  UIMAD.WIDE.U32 UR10, UR6, UR12, URZ ;  /* 0x0000000c060a72a5 */ /* 0x010fc6000f8e00ff */
[----:B------:R-:W-:Y:S01]  /*1320*/  UMOV UR4, UR5 ;  /* 0x0000000500047c82 */ /* 0x000fe20008000000 */
[----:B------:R-:W-:Y:S02]  /*1330*/  UISETP.NE.AND UP2, UPT, UR21, 0x1, UPT ;  /* 0x000000011500788c */ /* 0x000fe4000bf45270 */
[----:B------:R-:W-:Y:S01]  /*1340*/  USHF.R.U32.HI UR4, URZ, UR13, UR4 ;  /* 0x0000000dff047299 */ /* 0x000fe20008011604 */
[----:B------:R-:W-:Y:S01]  /*1350*/  UMOV UR10, UR11 ;  /* 0x0000000b000a7c82 */ /* 0x000fe20008000000 */
[----:B------:R-:W-:Y:S02]  /*1360*/  UIMAD.WIDE.U32 UR16, UR18, UR15, URZ ;  /* 0x0000000f121072a5 */ /* 0x000fe4000f8e00ff */
[----:B------:R-:W-:Y:S02]  /*1370*/  USEL UR5, UR22, UR4, !UP0 ;  /* 0x0000000416057287 */ /* 0x000fe4000c000000 */
[----:B------:R-:W-:Y:S02]  /*1380*/  @UP0 USHF.R.U32.HI UR6, URZ, UR13, UR10 ;  /* 0x0000000dff060299 */ /* 0x000fe4000801160a */
[----:B------:R-:W-:-:S02]  /*1390*/  UISETP.NE.AND UP0, UPT, UR14, 0x1, UPT ;  /* 0x000000010e00788c */ /* 0x000fc4000bf05270 */
[----:B-1----:R-:W-:Y:S02]  /*13a0*/  UIMAD.WIDE.U32 UR10, UR7, UR15, URZ ;  /* 0x0000000f070a72a5 */ /* 0x002fe4000f8e00ff */
[----:B--2---:R-:W-:Y:S01]  /*13b0*/  UIMAD.WIDE.U32 UR12, UR6, UR8, URZ ;  /* 0x00000008060c72a5 */ /* 0x004fe2000f8e00ff */
[----:B------:R-:W-:Y:S02]  /*13c0*/  UMOV UR4, UR17 ;  /* 0x0000001100047c82 */ /* 0x000fe40008000000 */
[----:B------:R-:W-:Y:S02]  /*13d0*/  USHF.R.U32.HI UR4, URZ, UR20, UR4 ;  /* 0x00000014ff047299 */ /* 0x000fe40008011604 */
[----:B------:R-:W-:Y:S02]  /*13e0*/  UMOV UR10, UR11 ;  /* 0x0000000b000a7c82 */ /* 0x000fe40008000000 */
[----:B------:R-:W-:Y:S01]  /*13f0*/  UMOV UR12, UR13 ;  /* 0x0000000d000c7c82 */ /* 0x000fe20008000000 */
[----:B------:R-:W-:-:S02]  /*1400*/  @UP0 USHF.R.U32.HI UR7, URZ, UR20, UR10 ;  /* 0x00000014ff070299 */ /* 0x000fc4000801160a */
[----:B------:R-:W-:Y:S02]  /*1410*/  USEL UR4, UR18, UR4, !UP0 ;  /* 0x0000000412047287 */ /* 0x000fe4000c000000 */
[----:B------:R-:W-:Y:S02]  /*1420*/  UIMAD.WIDE.U32 UR10, UR7, UR8, URZ ;  /* 0x00000008070a72a5 */ /* 0x000fe4000f8e00ff */
[----:B------:R-:W-:Y:S02]  /*1430*/  @UP2 USHF.R.U32.HI UR6, URZ, UR9, UR12 ;  /* 0x00000009ff062299 */ /* 0x000fe4000801160c */
[----:B------:R-:W-:Y:S02]  /*1440*/  UIMAD.WIDE.U32 UR12, UR4, UR8, URZ ;  /* 0x00000008040c72a5 */ /* 0x000fe4000f8e00ff */
[----:B------:R-:W-:Y:S01]  /*1450*/  UIADD3 UR20, UPT, UPT, -UR5, URZ, URZ ;  /* 0x000000ff05147290 */ /* 0x000fe2000fffe1ff */
[----:B------:R-:W-:Y:S02]  /*1460*/  UMOV UR10, UR11 ;  /* 0x0000000b000a7c82 */ /* 0x000fe40008000000 */
[----:B------:R-:W-:-:S02]  /*1470*/  @UP2 USHF.R.U32.HI UR7, URZ, UR9, UR10 ;  /* 0x00000009ff072299 */ /* 0x000fc4000801160a */
[----:B------:R-:W-:Y:S02]  /*1480*/  UIMAD UR10, UR6, UR21, URZ ;  /* 0x00000015060a72a4 */ /* 0x000fe4000f8e02ff */
[----:B------:R-:W-:Y:S02]  /*1490*/  UIMAD UR7, UR7, UR21, URZ ;  /* 0x00000015070772a4 */ /* 0x000fe4000f8e02ff */
[----:B------:R-:W-:Y:S02]  /*14a0*/  UIMAD UR20, UR23, UR20, UR22 ;  /* 0x00000014171472a4 */ /* 0x000fe4000f8e0216 */
[----:B------:R-:W-:-:S03]  /*14b0*/  UISETP.GE.AND UP0, UPT, UR4, UR7, UPT ;  /* 0x000000070400728c */ /* 0x000fc6000bf06270 */
[----:B------:R-:W-:Y:S01]  /*14c0*/  UMOV UR7, UR13 ;  /* 0x0000000d00077c82 */ /* 0x000fe20008000000 */
[----:B------:R-:W-:Y:S02]  /*14d0*/  UISETP.GE.OR UP0, UPT, UR5, UR10, UP0 ;  /* 0x0000000a0500728c */ /* 0x000fe40008706670 */
[----:B------:R-:W-:Y:S02]  /*14e0*/  UIMAD.WIDE.U32 UR10, UR5, UR8, URZ ;  /* 0x00000008050a72a5 */ /* 0x000fe4000f8e00ff */
[----:B------:R-:W-:Y:S02]  /*14f0*/  USHF.R.U32.HI UR7, URZ, UR9, UR7 ;  /* 0x00000009ff077299 */ /* 0x000fe40008011607 */
[----:B------:R-:W-:Y:S02]  /*1500*/  UIADD3 UR10, UPT, UPT, -UR4, URZ, URZ ;  /* 0x000000ff040a7290 */ /* 0x000fe4000fffe1ff */
[----:B------:R-:W-:Y:S02]  /*1510*/  USEL UR7, UR4, UR7, !UP2 ;  /* 0x0000000704077287 */ /* 0x000fe4000d000000 */
[----:B------:R-:W-:Y:S01]  /*1520*/  UIMAD UR10, UR14, UR10, UR18 ;  /* 0x0000000a0e0a72a4 */ /* 0x000fe2000f8e0212 */
[----:B------:R-:W-:-:S02]  /*1530*/  @!UP0 UMOV UR8, UR11 ;  /* 0x0000000b00088c82 */ /* 0x000fc40008000000 */
[----:B------:R-:W-:Y:S02]  /*1540*/  @!UP0 USHF.R.U32.HI UR8, URZ, UR9, UR8 ;  /* 0x00000009ff088299 */ /* 0x000fe40008011608 */
[----:B------:R-:W-:Y:S02]  /*1550*/  UIADD3 UR9, UPT, UPT, -UR7, URZ, URZ ;  /* 0x000000ff07097290 */ /* 0x000fe4000fffe1ff */
[----:B------:R-:W-:Y:S02]  /*1560*/  @!UP0 USEL UR8, UR5, UR8, !UP2 ;  /* 0x0000000805088287 */ /* 0x000fe4000d000000 */
[----:B------:R-:W-:Y:S02]  /*1570*/  UIMAD UR9, UR21, UR9, UR4 ;  /* 0x00000009150972a4 */ /* 0x000fe4000f8e0204 */
[----:B------:R-:W-:Y:S02]  /*1580*/  @!UP0 UIADD3 UR7, UPT, UPT, UR7, -UR8, URZ ;  /* 0x8000000807078290 */ /* 0x000fe4000fffe0ff */
[----:B------:R-:W-:-:S02]  /*1590*/  @!UP0 UIMAD UR6, UR9, UR6, UR8 ;  /* 0x00000006090682a4 */ /* 0x000fc4000f8e0208 */
[----:B------:R-:W-:-:S04]  /*15a0*/  @!UP0 UIMAD UR4, UR7, UR21, UR5 ;  /* 0x00000015070482a4 */ /* 0x000fc8000f8e0205 */
[----:B------:R-:W-:Y:S01]  /*15b0*/  UIMAD UR18, UR4, UR14, UR10 ;  /* 0x0000000e041272a4 */ /* 0x000fe2000f8e020a */
[----:B------:R-:W-:Y:S02]  /*15c0*/  @!UP0 UMOV UR5, UR6 ;  /* 0x0000000600058c82 */ /* 0x000fe40008000000 */
[----:B------:R-:W-:-:S12]  /*15d0*/  UIMAD UR20, UR5, UR23, UR20 ;  /* 0x00000017051472a4 */ /* 0x000fd8000f8e0214 */
.L_x_18:
[----:B------:R-:W-:-:S09]  /*15e0*/  UISETP.NE.AND UP0, UPT, UR24, 0x1, UPT ;  /* 0x000000011800788c */ /* 0x000fd2000bf05270 */
[----:B------:R-:W-:Y:S05]  /*15f0*/  BRA.U UP0, `(.L_x_19) ;  /* 0x0000000100407547 */ /* 0x000fea000b800000 */
[----:B------:R-:W2:Y:S01]  /*1600*/  LDCU.128 UR8, c[0x0][0xc10] ;  /* 0x00018200ff0877ac */ /* 0x000ea20008000c00 */
[----:B------:R-:W3:Y:S01]  /*1610*/  LDCU UR12, c[0x0][0xc0c] ;  /* 0x00018180ff0c77ac */ /* 0x000ee20008000800 */
[----:B------:R-:W4:Y:S01]  /*1620*/  LDCU UR13, c[0x0][0xc20] ;  /* 0x00018400ff0d77ac */ /* 0x000f220008000800 */
[----:B--2---:R-:W-:Y:S02]  /*1630*/  UIMAD.WIDE.U32 UR4, UR20, UR8, URZ ;  /* 0x00000008140472a5 */ /* 0x004fe4000f8e00ff */
[----:B------:R-:W-:Y:S02]  /*1640*/  UIMAD.WIDE.U32 UR6, UR18, UR11, URZ ;  /* 0x0000000b120672a5 */ /* 0x000fe4000f8e00ff */
[----:B---3--:R-:W-:Y:S02]  /*1650*/  UISETP.NE.AND UP0, UPT, UR12, 0x1, UPT ;  /* 0x000000010c00788c */ /* 0x008fe4000bf05270 */
[----:B------:R-:W-:-:S03]  /*1660*/  USHF.R.U32.HI UR5, URZ, UR9, UR5 ;  /* 0x00000009ff057299 */ /* 0x000fc60008011605 */
[----:B------:R-:W-:Y:S01]  /*1670*/  UMOV UR4, UR7 ;  /* 0x0000000700047c82 */ /* 0x000fe20008000000 */
[----:B------:R-:W-:Y:S02]  /*1680*/  USEL UR5, UR20, UR5, !UP0 ;  /* 0x0000000514057287 */ /* 0x000fe4000c000000 */
[----:B------:R-:W-:Y:S02]  /*1690*/  UISETP.NE.AND UP0, UPT, UR10, 0x1, UPT ;  /* 0x000000010a00788c */ /* 0x000fe4000bf05270 */
[----:B----4-:R-:W-:-:S04]  /*16a0*/  USHF.R.U32.HI UR4, URZ, UR13, UR4 ;  /* 0x0000000dff047299 */ /* 0x010fc80008011604 */
[----:B------:R-:W-:-:S04]  /*16b0*/  USEL UR4, UR18, UR4, !UP0 ;  /* 0x0000000412047287 */ /* 0x000fc8000c000000 */
[----:B------:R-:W-:Y:S02]  /*16c0*/  UIADD3 UR6, UPT, UPT, -UR4, UR5, URZ ;  /* 0x0000000504067290 */ /* 0x000fe4000fffe1ff */
[----:B------:R-:W-:Y:S02]  /*16d0*/  UIADD3 UR4, UPT, UPT, UR4, -UR5, URZ ;  /* 0x8000000504047290 */ /* 0x000fe4000fffe0ff */
[----:B------:R-:W-:Y:S02]  /*16e0*/  UIMAD UR18, UR6, UR10, UR18 ;  /* 0x0000000a061272a4 */ /* 0x000fe4000f8e0212 */
[----:B------:R-:W-:-:S12]  /*16f0*/  UIMAD UR20, UR4, UR12, UR20 ;  /* 0x0000000c041472a4 */ /* 0x000fd8000f8e0214 */
.L_x_19:
[----:B------:R-:W-:Y:S05]  /*1700*/  BRA.U !UP6, `(.L_x_20) ;  /* 0x000000010e0c7547 */ /* 0x000fea000b800000 */
[----:B------:R-:W-:Y:S01]  /*1710*/  UCGABAR_WAIT ;  /* 0x0000000000007dc7 */ /* 0x000fe20008000000 */
[----:B------:R-:W-:Y:S01]  /*1720*/  CCTL.IVALL ;  /* 0x00000000ff00798f */ /* 0x000fe20002000000 */
[----:B------:R-:W-:Y:S05]  /*1730*/  BRA `(.L_x_21) ;  /* 0x0000000000047947 */ /* 0x000fea0003800000 */
.L_x_20:
[----:B------:R-:W-:Y:S06]  /*1740*/  BAR.SYNC.DEFER_BLOCKING 0x0 ;  /* 0x0000000000007b1d */ /* 0x000fec0000010000 */
.L_x_21:
[----:B------:R-:W-:Y:S05]  /*1750*/  BRA.U UP5, `(.L_x_22) ;  /* 0x0000002505987547 */ /* 0x000fea000b800000 */
[----:B------:R-:W2:Y:S01]  /*1760*/  LDCU UR7, c[0x0][0x394] ;  /* 0x00007280ff0777ac */ /* 0x000ea20008000800 */
[----:B------:R-:W-:Y:S01]  /*1770*/  PLOP3.LUT P1, PT, PT, PT, UP3, 0x80, 0x8 ;  /* 0x000000000008781c */ /* 0x000fe20003f2f038 */
[----:B------:R-:W-:Y:S01]  /*1780*/  IMAD.MOV.U32 R2, RZ, RZ, RZ ;  /* 0x000000ffff027224 */ /* 0x000fe200078e00ff */
[----:B------:R-:W-:Y:S01]  /*1790*/  ISETP.EQ.OR P2, PT, R3, RZ, P3 ;  /* 0x000000ff0300720c */ /* 0x000fe20001f42670 */
[----:B------:R-:W3:Y:S01]  /*17a0*/  LDCU UR6, c[0x0][0x5d8] ;  /* 0x0000bb00ff0677ac */ /* 0x000ee20008000800 */
[----:B------:R-:W-:Y:S01]  /*17b0*/  PLOP3.LUT P1, PT, P1, PT, PT, 0x8, 0x80 ;  /* 0x000000000080781c */ /* 0x000fe20000f2e170 */
[----:B------:R-:W-:Y:S02]  /*17c0*/  UISETP.NE.AND UP0, UPT, UR19, URZ, UPT ;  /* 0x000000ff1300728c */ /* 0x000fe4000bf05270 */
[----:B------:R-:W-:Y:S02]  /*17d0*/  USHF.L.U32 UR8, UR22, 0x5, URZ ;  /* 0x0000000516087899 */ /* 0x000fe400080006ff */
[----:B------:R-:W-:Y:S01]  /*17e0*/  USEL UR48, UR52, 0x2, UP0 ;  /* 0x0000000234307887 */ /* 0x000fe20008000000 */
[----:B------:R-:W4:Y:S01]  /*17f0*/  LDCU UR58, c[0x0][0x370] ;  /* 0x00006e00ff3a77ac */ /* 0x000f220008000800 */
[----:B--2---:R-:W-:Y:S01]  /*1800*/  UIADD3 UR5, UPT, UPT, UR7, 0x3f, URZ ;  /* 0x0000003f07057890 */ /* 0x004fe2000fffe0ff */
[----:B-1----:R-:W1:Y:S03]  /*1810*/  LDCU.64 UR50, c[0x0][0x348] ;  /* 0x00006900ff3277ac */ /* 0x002e660008000a00 */
[----:B------:R-:W-:-:S02]  /*1820*/  USHF.R.S32.HI UR4, URZ, 0x1f, UR5 ;  /* 0x0000001fff047899 */ /* 0x000fc40008011405 */
[----:B---3--:R-:W-:Y:S02]  /*1830*/  UIADD3 UR6, UPT, UPT, UR6, 0x3f, URZ ;  /* 0x0000003f06067890 */ /* 0x008fe4000fffe0ff */
[----:B------:R-:W-:Y:S02]  /*1840*/  ULEA.HI UR4, UR4, UR5, URZ, 0x6 ;  /* 0x0000000504047291 */ /* 0x000fe4000f8f30ff */
[----:B------:R-:W-:Y:S02]  /*1850*/  UIADD3 UR5, UPT, UPT, UR7, -0x1, URZ ;  /* 0xffffffff07057890 */ /* 0x000fe4000fffe0ff */
[----:B------:R-:W-:Y:S02]  /*1860*/  USHF.R.S32.HI UR60, URZ, 0x6, UR4 ;  /* 0x00000006ff3c7899 */ /* 0x000fe40008011404 */
[----:B------:R-:W-:Y:S02]  /*1870*/  UISETP.GE.U32.AND UP1, UPT, UR5, -0x7f, UPT ;  /* 0xffffff810500788c */ /* 0x000fe4000bf26070 */
[----:B------:R-:W-:-:S02]  /*1880*/  UISETP.LT.U32.AND UP0, UPT, UR60, 0x11, UPT ;  /* 0x000000113c00788c */ /* 0x000fc4000bf01070 */
[----:B------:R-:W-:Y:S02]  /*1890*/  USHF.R.S32.HI UR4, URZ, 0x1f, UR6 ;  /* 0x0000001fff047899 */ /* 0x000fe40008011406 */
[----:B------:R-:W-:Y:S02]  /*18a0*/  USEL UR59, UR60, 0x11, UP0 ;  /* 0x000000113c3b7887 */ /* 0x000fe40008000000 */
[----:B------:R-:W-:Y:S02]  /*18b0*/  ULEA.HI UR4, UR4, UR6, URZ, 0x6 ;  /* 0x0000000604047291 */ /* 0x000fe4000f8f30ff */
[----:B------:R-:W-:Y:S02]  /*18c0*/  UIADD3 UR45, UPT, UPT, UR59, -0x1, URZ ;  /* 0xffffffff3b2d7890 */ /* 0x000fe4000fffe0ff */
[----:B------:R-:W-:Y:S02]  /*18d0*/  @UP1 UIADD3 UR45, UPT, UPT, UR59, URZ, URZ ;  /* 0x000000ff3b2d1290 */ /* 0x000fe4000fffe0ff */
[----:B------:R-:W-:-:S02]  /*18e0*/  USHF.L.U32 UR64, UR22, 0x6, URZ ;  /* 0x0000000616407899 */ /* 0x000fc400080006ff */
[----:B------:R-:W-:Y:S01]  /*18f0*/  UIADD3 UR63, UPT, UPT, UR7, 0x7e, URZ ;  /* 0x0000007e073f7890 */ /* 0x000fe2000fffe0ff */
[----:B------:R-:W2:Y:S01]  /*1900*/  LDCU UR57, c[0x0][0x374] ;  /* 0x00006e80ff3977ac */ /* 0x000ea20008000800 */
[----:B------:R-:W-:Y:S02]  /*1910*/  ULOP3.LUT UR62, UR8, 0x20, URZ, 0xc0, !UPT ;  /* 0x00000020083e7892 */ /* 0x000fe4000f8ec0ff */
[----:B------:R-:W-:Y:S02]  /*1920*/  USHF.R.S32.HI UR56, URZ, 0x6, UR4 ;  /* 0x00000006ff387899 */ /* 0x000fe40008011404 */
[----:B------:R-:W-:Y:S02]  /*1930*/  UIADD3 UR61, UPT, UPT, UR60, -UR59, URZ ;  /* 0x8000003b3c3d7290 */ /* 0x000fe4000fffe0ff */
[----:B------:R-:W-:Y:S01]  /*1940*/  UIADD3 UR45, UPT, UPT, UR45, 0x1, URZ ;  /* 0x000000012d2d7890 */ /* 0x000fe2000fffe0ff */
[----:B------:R-:W-:Y:S01]  /*1950*/  UMOV UR29, 0x1 ;  /* 0x00000001001d7882 */ /* 0x000fe20000000000 */
[----:B-1--4-:R-:W-:-:S10]  /*1960*/  UMOV UR31, URZ ;  /* 0x000000ff001f7c82 */ /* 0x012fd40008000000 */
.L_x_40:
[----:B------:R-:W-:Y:S01]  /*1970*/  IMAD.U32 R4, RZ, RZ, UR56 ;  /* 0x00000038ff047e24 */ /* 0x000fe2000f8e00ff */
[----:B------:R-:W1:Y:S04]  /*1980*/  LDCU UR55, c[0x0][0x5dc] ;  /* 0x0000bb80ff3777ac */ /* 0x000e680008000800 */
[-C--:B------:R-:W-:Y:S01]  /*1990*/  IABS R0, R4.reuse ;  /* 0x0000000400007213 */ /* 0x080fe20000000000 */
[----:B------:R-:W3:Y:S01]  /*19a0*/  LDCU UR54, c[0x0][0x5e0] ;  /* 0x0000bc00ff3677ac */ /* 0x000ee20008000800 */
[----:B------:R-:W-:Y:S02]  /*19b0*/  IABS R4, R4 ;  /* 0x0000000400047213 */ /* 0x000fe40000000000 */
[----:B------:R-:W-:Y:S01]  /*19c0*/  R2UR UR6, R0 ;  /* 0x00000000000672ca */ /* 0x000fe200000e0000 */
[----:B------:R-:W-:Y:S01]  /*19d0*/  UMOV UR30, 0x400 ;  /* 0x00000400001e7882 */ /* 0x000fe20000000000 */
[----:B------:R-:W-:Y:S01]  /*19e0*/  UMOV UR19, URZ ;  /* 0x000000ff00137c82 */ /* 0x000fe20008000000 */
[----:B-1----:R-:W-:-:S10]  /*19f0*/  IMAD.U32 R3, RZ, RZ, UR55 ;  /* 0x00000037ff037e24 */ /* 0x002fd4000f8e00ff */
[----:B------:R-:W1:Y:S01]  /*1a00*/  I2F.RP R0, UR6 ;  /* 0x0000000600007d06 */ /* 0x000e620008209400 */
[----:B---3--:R-:W-:-:S07]  /*1a10*/  UISETP.NE.AND UP2, UPT, UR54, URZ, UPT ;  /* 0x000000ff3600728c */ /* 0x008fce000bf45270 */
[----:B-1----:R-:W1:Y:S02]  /*1a20*/  MUFU.RCP R0, R0 ;  /* 0x0000000000007308 */ /* 0x002e640000001000 */
[----:B-1----:R-:W-:-:S06]  /*1a30*/  VIADD R0, R0, 0xffffffe ;  /* 0x0ffffffe00007836 */ /* 0x002fcc0000000000 */
[----:B------:R-:W1:Y:S02]  /*1a40*/  F2I.FTZ.U32.TRUNC.NTZ R0, R0 ;  /* 0x0000000000007305 */ /* 0x000e64000021f000 */
[----:B-1----:R-:W-:Y:S02]  /*1a50*/  R2UR UR5, R0 ;  /* 0x00000000000572ca */ /* 0x002fe400000e0000 */
[----:B------:R-:W-:Y:S01]  /*1a60*/  IABS R0, R3 ;  /* 0x0000000300007213 */ /* 0x000fe20000000000 */
[----:B------:R-:W-:-:S03]  /*1a70*/  IMAD.U32 R3, RZ, RZ, UR18 ;  /* 0x00000012ff037e24 */ /* 0x000fc6000f8e00ff */
[----:B------:R-:W-:Y:S01]  /*1a80*/  R2UR UR9, R0 ;  /* 0x00000000000972ca */ /* 0x000fe200000e0000 */
[----:B------:R-:W-:Y:S01]  /*1a90*/  IMAD.MOV R0, RZ, RZ, -R4 ;  /* 0x000000ffff007224 */ /* 0x000fe200078e0a04 */
[----:B------:R-:W-:-:S04]  /*1aa0*/  IABS R3, R3 ;  /* 0x0000000300037213 */ /* 0x000fc80000000000 */
[----:B------:R-:W-:Y:S01]  /*1ab0*/  R2UR UR8, R3 ;  /* 0x00000000030872ca */ /* 0x000fe200000e0000 */
[----:B------:R-:W-:-:S04]  /*1ac0*/  UIADD3 UR4, UPT, UPT, URZ, -UR5, URZ ;  /* 0x80000005ff047290 */ /* 0x000fc8000fffe0ff */
[----:B------:R-:W-:Y:S02]  /*1ad0*/  UIMAD UR7, UR4, UR6, URZ ;  /* 0x00000006040772a4 */ /* 0x000fe4000f8e02ff */
[----:B------:R-:W1:Y:S01]  /*1ae0*/  I2F.RP R3, UR9 ;  /* 0x0000000900037d06 */ /* 0x000e620008209400 */
[----:B------:R-:W-:Y:S02]  /*1af0*/  UMOV UR4, URZ ;  /* 0x000000ff00047c82 */ /* 0x000fe40008000000 */
[----:B------:R-:W-:Y:S02]  /*1b00*/  UIMAD.WIDE.U32 UR4, UR5, UR7, UR4 ;  /* 0x00000007050472a5 */ /* 0x000fe4000f8e0004 */
[----:B------:R-:W-:-:S05]  /*1b10*/  R2UR UR7, R0 ;  /* 0x00000000000772ca */ /* 0x000fca00000e0000 */
[----:B------:R-:W-:Y:S02]  /*1b20*/  UMOV UR4, UR5 ;  /* 0x0000000500047c82 */ /* 0x000fe40008000000 */
[----:B------:R-:W-:Y:S01]  /*1b30*/  UIMAD.WIDE.U32 UR4, UR4, UR8, URZ ;  /* 0x00000008040472a5 */ /* 0x000fe2000f8e00ff */
[----:B-1----:R-:W1:Y:S06]  /*1b40*/  MUFU.RCP R0, R3 ;  /* 0x0000000300007308 */ /* 0x002e6c0000001000 */
[----:B------:R-:W-:Y:S02]  /*1b50*/  UMOV UR4, UR5 ;  /* 0x0000000500047c82 */ /* 0x000fe40008000000 */
[----:B------:R-:W-:-:S04]  /*1b60*/  UIMAD UR5, UR4, UR7, UR8 ;  /* 0x00000007040572a4 */ /* 0x000fc8000f8e0208 */
[----:B------:R-:W-:Y:S01]  /*1b70*/  UISETP.GT.U32.AND UP0, UPT, UR6, UR5, UPT ;  /* 0x000000050600728c */ /* 0x000fe2000bf04070 */
[----:B-1----:R-:W-:-:S10]  /*1b80*/  VIADD R0, R0, 0xffffffe ;  /* 0x0ffffffe00007836 */ /* 0x002fd40000000000 */
[----:B------:R-:W-:Y:S01]  /*1b90*/  @!UP0 UIADD3 UR5, UPT, UPT, UR5, -UR6, URZ ;  /* 0x8000000605058290 */ /* 0x000fe2000fffe0ff */
[----:B------:R-:W1:Y:S01]  /*1ba0*/  F2I.FTZ.U32.TRUNC.NTZ R0, R0 ;  /* 0x0000000000007305 */ /* 0x000e62000021f000 */
[----:B------:R-:W-:Y:S02]  /*1bb0*/  @!UP0 UIADD3 UR4, UPT, UPT, UR4, 0x1, URZ ;  /* 0x0000000104048890 */ /* 0x000fe4000fffe0ff */
[----:B------:R-:W-:Y:S02]  /*1bc0*/  UISETP.GE.U32.AND UP1, UPT, UR5, UR6, UPT ;  /* 0x000000060500728c */ /* 0x000fe4000bf26070 */
[----:B------:R-:W-:-:S04]  /*1bd0*/  ULOP3.LUT UR5, UR18, UR56, URZ, 0x3c, !UPT ;  /* 0x0000003812057292 */ /* 0x000fc8000f8e3cff */
[----:B------:R-:W-:-:S05]  /*1be0*/  UISETP.GE.AND UP0, UPT, UR5, URZ, UPT ;  /* 0x000000ff0500728c */ /* 0x000fca000bf06270 */
[----:B------:R-:W-:Y:S01]  /*1bf0*/  @UP1 UIADD3 UR4, UPT, UPT, UR4, 0x1, URZ ;  /* 0x0000000104041890 */ /* 0x000fe2000fffe0ff */
[----:B-1----:R-:W-:Y:S01]  /*1c00*/  R2UR UR5, R0 ;  /* 0x00000000000572ca */ /* 0x002fe200000e0000 */
[----:B------:R-:W-:Y:S01]  /*1c10*/  UISETP.NE.AND UP1, UPT, UR56, URZ, UPT ;  /* 0x000000ff3800728c */ /* 0x000fe2000bf25270 */
[----:B------:R-:W-:-:S04]  /*1c20*/  IMAD.U32 R0, RZ, RZ, UR54 ;  /* 0x00000036ff007e24 */ /* 0x000fc8000f8e00ff */
[----:B------:R-:W-:Y:S01]  /*1c30*/  UMOV UR8, UR4 ;  /* 0x0000000400087c82 */ /* 0x000fe20008000000 */
[----:B------:R-:W-:Y:S01]  /*1c40*/  IABS R0, R0 ;  /* 0x0000000000007213 */ /* 0x000fe20000000000 */
[----:B------:R-:W-:-:S03]  /*1c50*/  @!UP0 UIADD3 UR8, UPT, UPT, -UR8, URZ, URZ ;  /* 0x000000ff08088290 */ /* 0x000fc6000fffe1ff */
[----:B------:R-:W-:Y:S01]  /*1c60*/  R2UR UR10, R0 ;  /* 0x00000000000a72ca */ /* 0x000fe200000e0000 */
[----:B------:R-:W-:Y:S02]  /*1c70*/  @!UP1 ULOP3.LUT UR8, URZ, UR56, URZ, 0x33, !UPT ;  /* 0x00000038ff089292 */ /* 0x000fe4000f8e33ff */
[----:B------:R-:W-:-:S04]  /*1c80*/  UIADD3 UR4, UPT, UPT, URZ, -UR5, URZ ;  /* 0x80000005ff047290 */ /* 0x000fc8000fffe0ff */
[----:B------:R-:W-:Y:S01]  /*1c90*/  IMAD.U32 R3, RZ, RZ, UR8 ;  /* 0x00000008ff037e24 */ /* 0x000fe2000f8e00ff */
[----:B------:R-:W-:-:S03]  /*1ca0*/  UIMAD UR6, UR4, UR9, URZ ;  /* 0x00000009040672a4 */ /* 0x000fc6000f8e02ff */
[----:B------:R-:W-:Y:S01]  /*1cb0*/  UMOV UR4, URZ ;  /* 0x000000ff00047c82 */ /* 0x000fe20008000000 */
[----:B------:R-:W-:Y:S01]  /*1cc0*/  IABS R3, R3 ;  /* 0x0000000300037213 */ /* 0x000fe20000000000 */
[----:B------:R-:W-:Y:S01]  /*1cd0*/  UIMAD.WIDE.U32 UR4, UR5, UR6, UR4 ;  /* 0x00000006050472a5 */ /* 0x000fe2000f8e0004 */
[----:B------:R-:W1:Y:S02]  /*1ce0*/  I2F.RP R0, UR10 ;  /* 0x0000000a00007d06 */ /* 0x000e640008209400 */
[----:B------:R-:W-:Y:S01]  /*1cf0*/  R2UR UR7, R3 ;  /* 0x00000000030772ca */ /* 0x000fe200000e0000 */
[----:B------:R-:W-:Y:S02]  /*1d00*/  IMAD.U32 R3, RZ, RZ, UR29 ;  /* 0x0000001dff037e24 */ /* 0x000fe4000f8e00ff */
[----:B------:R-:W3:Y:S01]  /*1d10*/  S2UR UR6, SR_CgaCtaId ;  /* 0x00000000000679c3 */ /* 0x000ee20000008800 */
[----:B------:R-:W-:Y:S02]  /*1d20*/  UMOV UR4, UR5 ;  /* 0x0000000500047c82 */ /* 0x000fe40008000000 */
[----:B------:R-:W-:-:S07]  /*1d30*/  SHF.L.U32 R3, R3, 0x1f, RZ ;  /* 0x0000001f03037819 */ /* 0x000fce00000006ff */
[----:B------:R-:W-:Y:S01]  /*1d40*/  UIMAD.WIDE.U32 UR4, UR4, UR7, URZ ;  /* 0x00000007040472a5 */ /* 0x000fe2000f8e00ff */
[----:B-1----:R-:W1:Y:S06]  /*1d50*/  MUFU.RCP R0, R0 ;  /* 0x0000000000007308 */ /* 0x002e6c0000001000 */
[----:B------:R-:W-:Y:S02]  /*1d60*/  UMOV UR4, UR5 ;  /* 0x0000000500047c82 */ /* 0x000fe40008000000 */
[----:B------:R-:W-:-:S04]  /*1d70*/  UIADD3 UR5, UPT, UPT, -UR4, URZ, URZ ;  /* 0x000000ff04057290 */ /* 0x000fc8000fffe1ff */
[----:B------:R-:W-:Y:S02]  /*1d80*/  UIMAD UR5, UR9, UR5, UR7 ;  /* 0x00000005090572a4 */ /* 0x000fe4000f8e0207 */
[----:B---3--:R-:W-:Y:S02]  /*1d90*/  ULEA UR30, UR6, UR30, 0x18 ;  /* 0x0000001e061e7291 */ /* 0x008fe4000f8ec0ff */
[----:B------:R-:W-:Y:S01]  /*1da0*/  UISETP.GT.U32.AND UP0, UPT, UR9, UR5, UPT ;  /* 0x000000050900728c */ /* 0x000fe2000bf04070 */
[----:B-1----:R-:W-:Y:S01]  /*1db0*/  VIADD R0, R0, 0xffffffe ;  /* 0x0ffffffe00007836 */ /* 0x002fe20000000000 */
[----:B------:R-:W-:-:S05]  /*1dc0*/  ULEA UR6, UR31, UR30, 0x3 ;  /* 0x0000001e1f067291 */ /* 0x000fca000f8e18ff */
[----:B------:R-:W1:Y:S04]  /*1dd0*/  F2I.FTZ.U32.TRUNC.NTZ R0, R0 ;  /* 0x0000000000007305 */ /* 0x000e68000021f000 */
[----:B------:R-:W-:Y:S01]  /*1de0*/  @!UP0 UIADD3 UR5, UPT, UPT, UR5, -UR9, URZ ;  /* 0x8000000905058290 */ /* 0x000fe2000fffe0ff */
[----:B------:R3:W4:Y:S01]  /*1df0*/  SYNCS.PHASECHK.TRANS64.TRYWAIT P0, [UR6+0x88], R3 ;  /* 0x00008803ff0075a7 */ /* 0x0007220008001106 */
[----:B------:R-:W-:Y:S02]  /*1e00*/  @!UP0 UIADD3 UR4, UPT, UPT, UR4, 0x1, URZ ;  /* 0x0000000104048890 */ /* 0x000fe4000fffe0ff */
[----:B------:R-:W-:Y:S02]  /*1e10*/  UISETP.GE.U32.AND UP1, UPT, UR5, UR9, UPT ;  /* 0x000000090500728c */ /* 0x000fe4000bf26070 */
[----:B------:R-:W-:Y:S01]  /*1e20*/  ULOP3.LUT UR5, UR8, UR55, URZ, 0x3c, !UPT ;  /* 0x0000003708057292 */ /* 0x000fe2000f8e3cff */
[----:B------:R-:W-:-:S03]  /*1e30*/  UMOV UR6, URZ ;  /* 0x000000ff00067c82 */ /* 0x000fc60008000000 */
[----:B------:R-:W-:Y:S01]  /*1e40*/  UISETP.GE.AND UP0, UPT, UR5, URZ, UPT ;  /* 0x000000ff0500728c */ /* 0x000fe2000bf06270 */
[----:B-1----:R-:W-:-:S04]  /*1e50*/  R2UR UR7, R0 ;  /* 0x00000000000772ca */ /* 0x002fc800000e0000 */
[----:B------:R-:W-:Y:S02]  /*1e60*/  @UP1 UIADD3 UR4, UPT, UPT, UR4, 0x1, URZ ;  /* 0x0000000104041890 */ /* 0x000fe4000fffe0ff */
[----:B------:R-:W-:-:S05]  /*1e70*/  UISETP.NE.AND UP1, UPT, UR55, URZ, UPT ;  /* 0x000000ff3700728c */ /* 0x000fca000bf25270 */
[----:B------:R-:W-:Y:S02]  /*1e80*/  UMOV UR5, UR4 ;  /* 0x0000000400057c82 */ /* 0x000fe40008000000 */
[----:B------:R-:W-:Y:S02]  /*1e90*/  @!UP0 UIADD3 UR5, UPT, UPT, -UR5, URZ, URZ ;  /* 0x000000ff05058290 */ /* 0x000fe4000fffe1ff */
[----:B------:R-:W-:Y:S02]  /*1ea0*/  UIADD3 UR4, UPT, UPT, URZ, -UR7, URZ ;  /* 0x80000007ff047290 */ /* 0x000fe4000fffe0ff */
[----:B------:R-:W-:Y:S02]  /*1eb0*/  @!UP1 ULOP3.LUT UR5, URZ, UR55, URZ, 0x33, !UPT ;  /* 0x00000037ff059292 */ /* 0x000fe4000f8e33ff */
[----:B------:R-:W-:-:S04]  /*1ec0*/  UIMAD UR4, UR4, UR10, URZ ;  /* 0x0000000a040472a4 */ /* 0x000fc8000f8e02ff */
[----:B------:R-:W-:Y:S01]  /*1ed0*/  IMAD.U32 R0, RZ, RZ, UR5 ;  /* 0x00000005ff007e24 */ /* 0x000fe2000f8e00ff */
[----:B------:R-:W-:-:S04]  /*1ee0*/  UIMAD.WIDE.U32 UR6, UR7, UR4, UR6 ;  /* 0x00000004070672a5 */ /* 0x000fc8000f8e0006 */
[----:B------:R-:W-:-:S03]  /*1ef0*/  IABS R0, R0 ;  /* 0x0000000000007213 */ /* 0x000fc60000000000 */
[----:B------:R-:W-:Y:S01]  /*1f00*/  UMOV UR6, UR7 ;  /* 0x0000000700067c82 */ /* 0x000fe20008000000 */
[----:B------:R-:W-:-:S13]  /*1f10*/  R2UR UR9, R0 ;  /* 0x00000000000972ca */ /* 0x000fda00000e0000 */
[----:B------:R-:W-:-:S07]  /*1f20*/  UIMAD.WIDE.U32 UR6, UR6, UR9, URZ ;  /* 0x00000009060672a5 */ /* 0x000fce000f8e00ff */
[----:B------:R-:W-:Y:S01]  /*1f30*/  UMOV UR4, UR7 ;  /* 0x0000000700047c82 */ /* 0x000fe20008000000 */
[----:B------:R-:W-:Y:S02]  /*1f40*/  ULEA.HI UR7, UR20, UR20, URZ, 0x1 ;  /* 0x0000001414077291 */ /* 0x000fe4000f8f08ff */
[----:B------:R-:W-:Y:S02]  /*1f50*/  UIADD3 UR6, UPT, UPT, -UR4, URZ, URZ ;  /* 0x000000ff04067290 */ /* 0x000fe4000fffe1ff */
[----:B------:R-:W-:Y:S02]  /*1f60*/  USHF.L.U32 UR7, UR7, 0x6, URZ ;  /* 0x0000000607077899 */ /* 0x000fe400080006ff */
[----:B------:R-:W-:Y:S02]  /*1f70*/  UIMAD UR6, UR10, UR6, UR9 ;  /* 0x000000060a0672a4 */ /* 0x000fe4000f8e0209 */
[----:B------:R-:W-:Y:S02]  /*1f80*/  ULOP3.LUT UR42, UR7, 0xffffff80, URZ, 0xc0, !UPT ;  /* 0xffffff80072a7892 */ /* 0x000fe4000f8ec0ff */
[----:B------:R-:W-:-:S02]  /*1f90*/  UISETP.GT.U32.AND UP0, UPT, UR10, UR6, UPT ;  /* 0x000000060a00728c */ /* 0x000fc4000bf04070 */
[----:B------:R-:W-:-:S09]  /*1fa0*/  ULOP3.LUT UR42, UR42, 0x40, UR64, 0xf8, !UPT ;  /* 0x000000402a2a7892 */ /* 0x000fd2000f8ef840 */
[----:B------:R-:W-:Y:S02]  /*1fb0*/  @!UP0 UIADD3 UR6, UPT, UPT, UR6, -UR10, URZ ;  /* 0x8000000a06068290 */ /* 0x000fe4000fffe0ff */
[----:B------:R-:W-:Y:S02]  /*1fc0*/  @!UP0 UIADD3 UR4, UPT, UPT, UR4, 0x1, URZ ;  /* 0x0000000104048890 */ /* 0x000fe4000fffe0ff */
[----:B------:R-:W-:Y:S02]  /*1fd0*/  UISETP.GE.U32.AND UP1, UPT, UR6, UR10, UPT ;  /* 0x0000000a0600728c */ /* 0x000fe4000bf26070 */
[----:B------:R-:W-:Y:S02]  /*1fe0*/  ULOP3.LUT UR6, UR5, UR54, URZ, 0x3c, !UPT ;  /* 0x0000003605067292 */ /* 0x000fe4000f8e3cff */
[----:B------:R-:W-:Y:S02]  /*1ff0*/  UIADD3 UR10, UPT, UPT, -UR8, URZ, URZ ;  /* 0x000000ff080a7290 */ /* 0x000fe4000fffe1ff */
[----:B------:R-:W-:-:S02]  /*2000*/  UISETP.GE.AND UP0, UPT, UR6, URZ, UPT ;  /* 0x000000ff0600728c */ /* 0x000fc4000bf06270 */
[----:B------:R-:W-:Y:S02]  /*2010*/  UIMAD UR10, UR56, UR10, UR18 ;  /* 0x0000000a380a72a4 */ /* 0x000fe4000f8e0212 */
[----:B------:R-:W-:Y:S02]  /*2020*/  UIADD3 UR6, UPT, UPT, -UR5, URZ, URZ ;  /* 0x000000ff05067290 */ /* 0x000fe4000fffe1ff */
[----:B------:R-:W-:Y:S02]  /*2030*/  @UP1 UIADD3 UR4, UPT, UPT, UR4, 0x1, URZ ;  /* 0x0000000104041890 */ /* 0x000fe4000fffe0ff */
[----:B------:R-:W-:Y:S02]  /*2040*/  ULEA UR10, UR10, UR62, 0x6 ;  /* 0x0000003e0a0a7291 */ /* 0x000fe4000f8e30ff */
[----:B------:R-:W-:-:S03]  /*2050*/  UIMAD UR55, UR55, UR6, UR8 ;  /* 0x00000006373772a4 */ /* 0x000fc6000f8e0208 */
[----:B------:R-:W-:Y:S02]  /*2060*/  UMOV UR49, UR4 ;  /* 0x0000000400317c82 */ /* 0x000fe40008000000 */
[----:B------:R-:W-:Y:S02]  /*2070*/  @!UP0 UIADD3 UR49, UPT, UPT, -UR49, URZ, URZ ;  /* 0x000000ff31318290 */ /* 0x000fe4000fffe1ff */
[----:B------:R-:W-:Y:S02]  /*2080*/  UISETP.GE.U32.AND UP0, UPT, UR63, 0x7f, UPT ;  /* 0x0000007f3f00788c */ /* 0x000fe4000bf06070 */
[----:B------:R-:W-:-:S04]  /*2090*/  @!UP2 ULOP3.LUT UR49, URZ, UR54, URZ, 0x33, !UPT ;  /* 0x00000036ff31a292 */ /* 0x000fc8000f8e33ff */
[----:B------:R-:W-:-:S04]  /*20a0*/  UIADD3 UR4, UPT, UPT, -UR49, URZ, URZ ;  /* 0x000000ff31047290 */ /* 0x000fc8000fffe1ff */
[----:B------:R-:W-:Y:S01]  /*20b0*/  UIMAD UR54, UR54, UR4, UR5 ;  /* 0x00000004363672a4 */ /* 0x000fe2000f8e0205 */
[----:B---34-:R-:W-:Y:S11]  /*20c0*/  BRA.U !UP0, `(.L_x_23) ;  /* 0x00000005086c7547 */ /* 0x018ff6000b800000 */
[----:B------:R-:W1:Y:S01]  /*20d0*/  LDCU UR11, c[0x0][0x5c8] ;  /* 0x0000b900ff0b77ac */ /* 0x000e620008000800 */
[----:B------:R-:W1:Y:S01]  /*20e0*/  LDCU UR37, c[0x0][0x600] ;  /* 0x0000c000ff2577ac */ /* 0x000e620008000800 */
[----:B------:R-:W3:Y:S01]  /*20f0*/  LDCU.64 UR12, c[0x0][0x5c0] ;  /* 0x0000b800ff0c77ac */ /* 0x000ee20008000a00 */
[----:B------:R-:W3:Y:S01]  /*2100*/  LDCU.64 UR8, c[0x0][0x5f8] ;  /* 0x0000bf00ff0877ac */ /* 0x000ee20008000a00 */
[----:B------:R-:W4:Y:S01]  /*2110*/  LDCU UR24, c[0x0][0x5a8] ;  /* 0x0000b500ff1877ac */ /* 0x000f220008000800 */
[----:B------:R-:W1:Y:S01]  /*2120*/  LDCU UR23, c[0x0][0x59c] ;  /* 0x0000b380ff1777ac */ /* 0x000e620008000800 */
[----:B------:R-:W1:Y:S01]  /*2130*/  LDCU UR22, c[0x0][0x590] ;  /* 0x0000b200ff1677ac */ /* 0x000e620008000800 */
[----:B------:R-:W1:Y:S01]  /*2140*/  LDCU UR28, c[0x0][0x594] ;  /* 0x0000b280ff1c77ac */ /* 0x000e620008000800 */
[----:B------:R-:W2:Y:S01]  /*2150*/  LDCU UR27, c[0x0][0x598] ;  /* 0x0000b300ff1b77ac */ /* 0x000ea20008000800 */
[----:B------:R-:W2:Y:S01]  /*2160*/  LDCU UR26, c[0x0][0x5ac] ;  /* 0x0000b580ff1a77ac */ /* 0x000ea20008000800 */
[----:B------:R-:W2:Y:S01]  /*2170*/  LDCU UR25, c[0x0][0x5b0] ;  /* 0x0000b600ff1977ac */ /* 0x000ea20008000800 */
[----:B------:R-:W2:Y:S01]  /*2180*/  LDCU UR5, c[0x0][0x5cc] ;  /* 0x0000b980ff0577ac */ /* 0x000ea20008000800 */
[----:B------:R-:W2:Y:S01]  /*2190*/  LDCU UR4, c[0x0][0x5ec] ;  /* 0x0000bd80ff0477ac */ /* 0x000ea20008000800 */
[----:B------:R-:W2:Y:S01]  /*21a0*/  LDCU.64 UR20, c[0x0][0x5a0] ;  /* 0x0000b400ff1477ac */ /* 0x000ea20008000a00 */
[----:B------:R-:W2:Y:S01]  /*21b0*/  LDCU.64 UR16, c[0x0][0x5d0] ;  /* 0x0000ba00ff1077ac */ /* 0x000ea20008000a00 */
[----:B------:R-:W2:Y:S01]  /*21c0*/  LDCU.64 UR6, c[0x0][0x5f0] ;  /* 0x0000be00ff0677ac */ /* 0x000ea20008000a00 */
[----:B---3--:R-:W-:-:S02]  /*21d0*/  UIMAD UR44, UR55, UR12, UR8 ;  /* 0x0000000c372c72a4 */ /* 0x008fc4000f8e0208 */
[----:B------:R-:W-:Y:S02]  /*21e0*/  UIMAD UR38, UR54, UR13, UR9 ;  /* 0x0000000d362672a4 */ /* 0x000fe4000f8e0209 */
[----:B-1----:R-:W-:Y:S01]  /*21f0*/  UIMAD UR37, UR49, UR11, UR37 ;  /* 0x0000000b312572a4 */ /* 0x002fe2000f8e0225 */
[----:B------:R-:W-:Y:S01]  /*2200*/  UMOV UR18, URZ ;  /* 0x000000ff00127c82 */ /* 0x000fe20008000000 */
[----:B----4-:R-:W-:-:S10]  /*2210*/  UMOV UR14, UR31 ;  /* 0x0000001f000e7c82 */ /* 0x010fd40008000000 */
.L_x_29:
[----:B---3--:R-:W-:Y:S01]  /*2220*/  @!P3 MOV R3, 0x6000 ;  /* 0x000060000003b802 */ /* 0x008fe20000000f00 */
[----:B------:R-:W-:Y:S01]  /*2230*/  ULEA UR11, UR14, UR30, 0x3 ;  /* 0x0000001e0e0b7291 */ /* 0x000fe2000f8e18ff */
[----:B----4-:R-:W-:Y:S11]  /*2240*/  @P0 BRA `(.L_x_24) ;  /* 0x0000000000100947 */ /* 0x010ff60003800000 */
[----:B------:R-:W-:Y:S04]  /*2250*/  MOV R4, UR29 ;  /* 0x0000001d00047c02 */ /* 0x000fe80008000f00 */
[----:B------:R-:W-:Y:S04]  /*2260*/  SHF.L.U32 R4, R4, 0x1f, RZ ;  /* 0x0000001f04047819 */ /* 0x000fe800000006ff */
[----:B------:R-:W1:Y:S02]  /*2270*/  SYNCS.PHASECHK.TRANS64.TRYWAIT P0, [UR11+0x88], R4 ;  /* 0x00008804ff0075a7 */ /* 0x000e64000800110b */
[----:B-1----:R-:W-:Y:S05]  /*2280*/  @!P0 BRA `(.L_x_25) ;  /* 0x0000007400908947 */ /* 0x002fea0003800000 */
.L_x_24:
[----:B------:R3:W-:Y:S01]  /*2290*/  @!P3 SYNCS.ARRIVE.TRANS64 RZ, [UR11], R3 ;  /* 0x00000003ffffb9a7 */ /* 0x0007e2000800000b */
[----:B------:R-:W-:Y:S04]  /*22a0*/  ULOP3.LUT UR8, UR48, 0x2, URZ, 0xfc, !UPT ;  /* 0x0000000230087892 */ /* 0x000fe8000f8efcff */
[----:B------:R-:W-:Y:S09]  /*22b0*/  UISETP.NE.AND UP0, UPT, UR8, 0x2, UPT ;  /* 0x000000020800788c */ /* 0x000ff2000bf05270 */
[----:B------:R-:W-:Y:S05]  /*22c0*/  BRA.U UP0, `(.L_x_26) ;  /* 0x0000000100047547 */ /* 0x000fea000b800000 */
[----:B--2---:R-:W-:Y:S05]  /*22d0*/  BPT.TRAP 0x1 ;  /* 0x000000040000795c */ /* 0x004fea0000300000 */
.L_x_26:
[----:B------:R-:W-:Y:S04]  /*22e0*/  BSSY.RECONVERGENT B0, `(.L_x_27) ;  /* 0x0000003000007945 */ /* 0x000fe80003800200 */
[----:B------:R-:W-:Y:S05]  /*22f0*/  @P2 BRA `(.L_x_28) ;  /* 0x0000000000042947 */ /* 0x000fea0003800000 */
[----:B--2---:R-:W-:Y:S05]  /*2300*/  BPT.TRAP 0x1 ;  /* 0x000000040000795c */ /* 0x004fea0000300000 */
.L_x_28:
[----:B--2---:R-:W-:Y:S05]  /*2310*/  BSYNC.RECONVERGENT B0 ;  /* 0x0000000000007941 */ /* 0x004fea0003800200 */
.L_x_27:
[----:B------:R-:W-:Y:S02]  /*2320*/  UIADD3 UR8, UPT, UPT, UR14, 0x1, URZ ;  /* 0x000000010e087890 */ /* 0x000fe4000fffe0ff */
[----:B------:R-:W-:Y:S02]  /*2330*/  USHF.L.U32 UR43, UR18, 0x6, URZ ;  /* 0x00000006122b7899 */ /* 0x000fe400080006ff */
[----:B------:R-:W-:Y:S02]  /*2340*/  UISETP.NE.AND UP0, UPT, UR8, 0x11, UPT ;  /* 0x000000110800788c */ /* 0x000fe4000bf05270 */
[----:B------:R-:W-:Y:S02]  /*2350*/  ULEA UR19, UR14, UR30, 0xd ;  /* 0x0000001e0e137291 */ /* 0x000fe4000f8e68ff */
[----:B------:R-:W-:Y:S02]  /*2360*/  USEL UR9, URZ, 0x1, UP0 ;  /* 0x00000001ff097887 */ /* 0x000fe40008000000 */
[----:B------:R-:W-:Y:S02]  /*2370*/  USEL UR31, UR8, URZ, UP0 ;  /* 0x000000ff081f7287 */ /* 0x000fe40008000000 */
[----:B------:R-:W-:Y:S02]  /*2380*/  ULOP3.LUT UR29, UR29, UR9, URZ, 0x3c, !UPT ;  /* 0x000000091d1d7292 */ /* 0x000fe4000f8e3cff */
[----:B------:R-:W-:Y:S02]  /*2390*/  ULEA UR8, UR31, UR30, 0x3 ;  /* 0x0000001e1f087291 */ /* 0x000fe4000f8e18ff */
[----:B------:R-:W-:Y:S02]  /*23a0*/  UISETP.NE.AND UP0, UPT, UR22, 0x1, UPT ;  /* 0x000000011600788c */ /* 0x000fe4000bf05270 */
[----:B------:R-:W-:Y:S01]  /*23b0*/  ULOP3.LUT UR41, UR11, 0xfefffff8, URZ, 0xc0, !UPT ;  /* 0xfefffff80b297892 */ /* 0x000fe2000f8ec0ff */
[----:B-1----:R-:W-:Y:S01]  /*23c0*/  MOV R0, UR29 ;  /* 0x0000001d00007c02 */ /* 0x002fe20008000f00 */
[----:B------:R-:W-:Y:S02]  /*23d0*/  UISETP.NE.AND UP2, UPT, UR24, 0x1, UPT ;  /* 0x000000011800788c */ /* 0x000fe4000bf45270 */
[----:B------:R-:W-:Y:S01]  /*23e0*/  UIADD3 UR34, UP1, UPT, UR50, 0x80, URZ ;  /* 0x0000008032227890 */ /* 0x000fe2000ff3e0ff */
[----:B------:R-:W-:Y:S01]  /*23f0*/  SHF.L.U32 R0, R0, 0x1f, RZ ;  /* 0x0000001f00007819 */ /* 0x000fe200000006ff */
[----:B------:R-:W-:Y:S02]  /*2400*/  UIADD3 UR40, UPT, UPT, UR19, 0x3300, URZ ;  /* 0x0000330013287890 */ /* 0x000fe4000fffe0ff */
[----:B------:R-:W-:Y:S01]  /*2410*/  UIADD3.X UR35, UPT, UPT, URZ, UR51, URZ, UP1, !UPT ;  /* 0x00000033ff237290 */ /* 0x000fe20008ffe4ff */
[----:B------:R1:W4:Y:S01]  /*2420*/  SYNCS.PHASECHK.TRANS64.TRYWAIT P0, [UR8+0x88], R0 ;  /* 0x00008800ff0075a7 */ /* 0x0003220008001108 */
[----:B------:R-:W-:Y:S02]  /*2430*/  UIMAD.WIDE.U32 UR8, UR43, UR28, URZ ;  /* 0x0000001c2b0872a5 */ /* 0x000fe4000f8e00ff */
[----:B------:R-:W-:Y:S02]  /*2440*/  ULEA UR8, UR38, UR44, 0x5 ;  /* 0x0000002c26087291 */ /* 0x000fe4000f8e28ff */
[----:B------:R-:W-:Y:S02]  /*2450*/  USHF.R.U32.HI UR9, URZ, UR27, UR9 ;  /* 0x0000001bff097299 */ /* 0x000fe40008011609 */
[----:B------:R-:W-:Y:S02]  /*2460*/  ULEA UR36, UR37, UR8, 0xa ;  /* 0x0000000825247291 */ /* 0x000fe4000f8e50ff */
[----:B------:R-:W-:Y:S02]  /*2470*/  USEL UR9, UR43, UR9, !UP0 ;  /* 0x000000092b097287 */ /* 0x000fe4000c000000 */
[----:B------:R-:W-:Y:S02]  /*2480*/  UISETP.NE.AND UP0, UPT, UR23, 0x1, UPT ;  /* 0x000000011700788c */ /* 0x000fe4000bf05270 */
[----:B------:R-:W-:Y:S02]  /*2490*/  UIMAD.WIDE.U32 UR12, UR9, UR20, URZ ;  /* 0x00000014090c72a5 */ /* 0x000fe4000f8e00ff */
[----:B------:R-:W-:Y:S02]  /*24a0*/  ULEA UR12, UR14, UR30, 0xc ;  /* 0x0000001e0e0c7291 */ /* 0x000fe4000f8e60ff */
[----:B------:R-:W-:Y:S02]  /*24b0*/  USHF.R.U32.HI UR13, URZ, UR21, UR13 ;  /* 0x00000015ff0d7299 */ /* 0x000fe4000801160d */
[----:B------:R-:W-:Y:S02]  /*24c0*/  UIADD3 UR8, UPT, UPT, UR12, 0x25300, URZ ;  /* 0x000253000c087890 */ /* 0x000fe4000fffe0ff */
[----:B------:R-:W-:Y:S02]  /*24d0*/  USEL UR13, UR9, UR13, !UP0 ;  /* 0x0000000d090d7287 */ /* 0x000fe4000c000000 */
[----:B------:R-:W-:Y:S02]  /*24e0*/  UIADD3 UR12, UPT, UPT, -UR9, URZ, URZ ;  /* 0x000000ff090c7290 */ /* 0x000fe4000fffe1ff */
[----:B------:R-:W-:Y:S02]  /*24f0*/  UIMAD.WIDE.U32 UR14, UR13, UR26, URZ ;  /* 0x0000001a0d0e72a5 */ /* 0x000fe4000f8e00ff */
[----:B------:R-:W-:Y:S02]  /*2500*/  UIMAD UR12, UR22, UR12, UR43 ;  /* 0x0000000c160c72a4 */ /* 0x000fe4000f8e022b */
[----:B------:R-:W-:Y:S02]  /*2510*/  UIADD3 UR32, UP0, UPT, UR50, 0x180, URZ ;  /* 0x0000018032207890 */ /* 0x000fe4000ff1e0ff */
[----:B------:R-:W-:Y:S02]  /*2520*/  UIADD3 UR18, UPT, UPT, UR18, 0x1, URZ ;  /* 0x0000000112127890 */ /* 0x000fe4000fffe0ff */
[----:B------:R-:W-:Y:S02]  /*2530*/  UIADD3.X UR33, UPT, UPT, URZ, UR51, URZ, UP0, !UPT ;  /* 0x00000033ff217290 */ /* 0x000fe400087fe4ff */
[----:B------:R-:W-:Y:S01]  /*2540*/  UISETP.NE.AND UP0, UPT, UR18, UR45, UPT ;  /* 0x0000002d1200728c */ /* 0x000fe2000bf05270 */
[----:B------:R-:W-:Y:S01]  /*2550*/  UMOV UR46, 0x0 ;  /* 0x00000000002e7882 */ /* 0x000fe20000000000 */
[----:B------:R-:W-:Y:S01]  /*2560*/  UMOV UR47, 0x10000000 ;  /* 0x10000000002f7882 */ /* 0x000fe20000000000 */
[----:B------:R-:W-:Y:S01]  /*2570*/  UMOV UR14, UR15 ;  /* 0x0000000f000e7c82 */ /* 0x000fe20008000000 */
[----:B------:R-:W-:Y:S01]  /*2580*/  UTMALDG.2D.2CTA [UR40], [UR34], desc[UR46] ;  /* 0x00002e28220075b4 */ /* 0x000fe20008209000 */
[----:B------:R-:W-:Y:S01]  /*2590*/  USHF.R.U32.HI UR11, URZ, UR25, UR14 ;  /* 0x00000019ff0b7299 */ /* 0x000fe2000801160e */
[----:B------:R-:W-:Y:S03]  /*25a0*/  UMOV UR19, UR45 ;  /* 0x0000002d00137c82 */ /* 0x000fe60008000000 */
[----:B------:R-:W-:Y:S02]  /*25b0*/  USEL UR14, UR13, UR11, !UP2 ;  /* 0x0000000b0d0e7287 */ /* 0x000fe4000d000000 */
[----:B------:R-:W-:Y:S02]  /*25c0*/  UIADD3 UR11, UPT, UPT, -UR13, URZ, URZ ;  /* 0x000000ff0d0b7290 */ /* 0x000fe4000fffe1ff */
[----:B------:R-:W-:Y:S02]  /*25d0*/  UIADD3 UR15, UPT, UPT, -UR14, URZ, URZ ;  /* 0x000000ff0e0f7290 */ /* 0x000fe4000fffe1ff */
[----:B------:R-:W-:Y:S02]  /*25e0*/  UIMAD UR9, UR23, UR11, UR9 ;  /* 0x0000000b170972a4 */ /* 0x000fe4000f8e0209 */
[----:B------:R-:W-:Y:S02]  /*25f0*/  UIMAD UR13, UR24, UR15, UR13 ;  /* 0x0000000f180d72a4 */ /* 0x000fe4000f8e020d */
[----:B------:R-:W-:Y:S02]  /*2600*/  UIMAD UR11, UR12, UR5, UR4 ;  /* 0x000000050c0b72a4 */ /* 0x000fe4000f8e0204 */
[----:B------:R-:W-:Y:S02]  /*2610*/  UIMAD UR12, UR9, UR16, UR6 ;  /* 0x00000010090c72a4 */ /* 0x000fe4000f8e0206 */
[----:B------:R-:W-:Y:S02]  /*2620*/  UIMAD UR13, UR13, UR17, UR7 ;  /* 0x000000110d0d72a4 */ /* 0x000fe4000f8e0207 */
[----:B------:R-:W-:Y:S01]  /*2630*/  UPRMT UR15, UR36, 0x5410, URZ ;  /* 0x00005410240f7896 */ /* 0x000fe200080000ff */
[----:B------:R-:W-:Y:S08]  /*2640*/  UMOV UR9, UR41 ;  /* 0x0000002900097c82 */ /* 0x000ff00008000000 */
[----:B------:R2:W-:Y:S02]  /*2650*/  UTMALDG.5D.IM2COL.2CTA [UR8], [UR32], UR15, desc[UR46] ;  /* 0x00002e08200073b4 */ /* 0x0005e4000826100f */
[----:B--2---:R-:W-:Y:S01]  /*2660*/  UMOV UR14, UR31 ;  /* 0x0000001f000e7c82 */ /* 0x004fe20008000000 */
[----:B-1----:R-:W-:Y:S05]  /*2670*/  BRA.U UP0, `(.L_x_29) ;  /* 0xfffffff900e87547 */ /* 0x002fea000b83ffff */
.L_x_23:
[----:B------:R-:W-:Y:S01]  /*2680*/  ULEA UR4, UR31, UR30, 0x3 ;  /* 0x0000001e1f047291 */ /* 0x000fe2000f8e18ff */
[----:B------:R-:W-:Y:S01]  /*2690*/  MOV R0, UR29 ;  /* 0x0000001d00007c02 */ /* 0x000fe20008000f00 */
[----:B------:R-:W-:Y:S01]  /*26a0*/  @!P1 SYNCS.ARRIVE.TRANS64.A1T0 RZ, [UR30+0x148], RZ ;  /* 0x000148ffffff99a7 */ /* 0x000fe2000810001e */
[----:B------:R-:W-:Y:S02]  /*26b0*/  UISETP.GT.AND UP0, UPT, UR60, UR59, UPT ;  /* 0x0000003b3c00728c */ /* 0x000fe4000bf04270 */
[----:B------:R-:W-:-:S04]  /*26c0*/  SHF.L.U32 R0, R0, 0x1f, RZ ;  /* 0x0000001f00007819 */ /* 0x000fc800000006ff */
[----:B----4-:R1:W4:Y:S03]  /*26d0*/  SYNCS.PHASECHK.TRANS64.TRYWAIT P0, [UR4+0x88], R0 ;  /* 0x00008800ff0075a7 */ /* 0x0103260008001104 */
[----:B------:R-:W-:Y:S05]  /*26e0*/  BRA.U !UP0, `(.L_x_30) ;  /* 0x0000000508687547 */ /* 0x000fea000b800000 */
[----:B------:R-:W2:Y:S01]  /*26f0*/  LDCU.64 UR8, c[0x0][0x5c0] ;  /* 0x0000b800ff0877ac */ /* 0x000ea20008000a00 */
[----:B------:R-:W2:Y:S01]  /*2700*/  LDCU.64 UR36, c[0x0][0x5f8] ;  /* 0x0000bf00ff2477ac */ /* 0x000ea20008000a00 */
[----:B------:R-:W3:Y:S01]  /*2710*/  LDCU UR12, c[0x0][0x5c8] ;  /* 0x0000b900ff0c77ac */ /* 0x000ee20008000800 */
[----:B------:R-:W3:Y:S01]  /*2720*/  LDCU UR11, c[0x0][0x600] ;  /* 0x0000c000ff0b77ac */ /* 0x000ee20008000800 */
[----:B------:R-:W1:Y:S01]  /*2730*/  LDCU UR23, c[0x0][0x5a8] ;  /* 0x0000b500ff1777ac */ /* 0x000e620008000800 */
[----:B------:R-:W1:Y:S01]  /*2740*/  LDCU UR22, c[0x0][0x59c] ;  /* 0x0000b380ff1677ac */ /* 0x000e620008000800 */
[----:B--2---:R-:W-:Y:S01]  /*2750*/  UIMAD UR38, UR55, UR8, UR36 ;  /* 0x00000008372672a4 */ /* 0x004fe2000f8e0224 */
[----:B------:R-:W2:Y:S01]  /*2760*/  LDCU UR18, c[0x0][0x590] ;  /* 0x0000b200ff1277ac */ /* 0x000ea20008000800 */
[----:B---3--:R-:W-:Y:S01]  /*2770*/  UIMAD UR36, UR49, UR12, UR11 ;  /* 0x0000000c312472a4 */ /* 0x008fe2000f8e020b */
[----:B------:R-:W3:Y:S01]  /*2780*/  LDCU UR27, c[0x0][0x594] ;  /* 0x0000b280ff1b77ac */ /* 0x000ee20008000800 */
[----:B------:R-:W1:Y:S01]  /*2790*/  LDCU UR26, c[0x0][0x598] ;  /* 0x0000b300ff1a77ac */ /* 0x000e620008000800 */
[----:B------:R-:W1:Y:S01]  /*27a0*/  LDCU UR25, c[0x0][0x5ac] ;  /* 0x0000b580ff1977ac */ /* 0x000e620008000800 */
[----:B------:R-:W1:Y:S01]  /*27b0*/  LDCU UR24, c[0x0][0x5b0] ;  /* 0x0000b600ff1877ac */ /* 0x000e620008000800 */
[----:B------:R-:W1:Y:S01]  /*27c0*/  LDCU UR5, c[0x0][0x5cc] ;  /* 0x0000b980ff0577ac */ /* 0x000e620008000800 */
[----:B------:R-:W1:Y:S01]  /*27d0*/  LDCU UR4, c[0x0][0x5ec] ;  /* 0x0000bd80ff0477ac */ /* 0x000e620008000800 */
[----:B------:R-:W1:Y:S01]  /*27e0*/  LDCU.64 UR20, c[0x0][0x5a0] ;  /* 0x0000b400ff1477ac */ /* 0x000e620008000a00 */
[----:B------:R-:W1:Y:S01]  /*27f0*/  LDCU.64 UR16, c[0x0][0x5d0] ;  /* 0x0000ba00ff1077ac */ /* 0x000e620008000a00 */
[----:B------:R-:W1:Y:S01]  /*2800*/  LDCU.64 UR6, c[0x0][0x5f0] ;  /* 0x0000be00ff0677ac */ /* 0x000e620008000a00 */
[----:B------:R-:W-:-:S02]  /*2810*/  UIMAD UR37, UR54, UR9, UR37 ;  /* 0x00000009362572a4 */ /* 0x000fc4000f8e0225 */
[----:B------:R-:W-:Y:S01]  /*2820*/  UIADD3 UR44, UPT, UPT, UR61, UR19, URZ ;  /* 0x000000133d2c7290 */ /* 0x000fe2000fffe0ff */
[----:B------:R-:W-:-:S11]  /*2830*/  UMOV UR11, UR31 ;  /* 0x0000001f000b7c82 */ /* 0x000fd60008000000 */
.L_x_36:
[----:B----4-:R-:W-:Y:S01]  /*2840*/  @!P3 MOV R3, 0x6000 ;  /* 0x000060000003b802 */ /* 0x010fe20000000f00 */
[----:B------:R-:W-:Y:S01]  /*2850*/  ULEA UR28, UR11, UR30, 0x3 ;  /* 0x0000001e0b1c7291 */ /* 0x000fe2000f8e18ff */
[----:B--2-4-:R-:W-:Y:S11]  /*2860*/  @P0 BRA `(.L_x_31) ;  /* 0x0000000000100947 */ /* 0x014ff60003800000 */
[----:B------:R-:W-:Y:S04]  /*2870*/  MOV R4, UR29 ;  /* 0x0000001d00047c02 */ /* 0x000fe80008000f00 */
[----:B------:R-:W-:Y:S04]  /*2880*/  SHF.L.U32 R4, R4, 0x1f, RZ ;  /* 0x0000001f04047819 */ /* 0x000fe800000006ff */
[----:B------:R-:W4:Y:S02]  /*2890*/  SYNCS.PHASECHK.TRANS64.TRYWAIT P0, [UR28+0x88], R4 ;  /* 0x00008804ff0075a7 */ /* 0x000f24000800111c */
[----:B----4-:R-:W-:Y:S05]  /*28a0*/  @!P0 BRA `(.L_x_32) ;  /* 0x0000007000208947 */ /* 0x010fea0003800000 */
.L_x_31:
[----:B------:R4:W-:Y:S01]  /*28b0*/  @!P3 SYNCS.ARRIVE.TRANS64 RZ, [UR28], R3 ;  /* 0x00000003ffffb9a7 */ /* 0x0009e2000800001c */
[----:B------:R-:W-:Y:S04]  /*28c0*/  ULOP3.LUT UR8, UR48, 0x2, URZ, 0xfc, !UPT ;  /* 0x0000000230087892 */ /* 0x000fe8000f8efcff */
[----:B------:R-:W-:Y:S09]  /*28d0*/  UISETP.NE.AND UP0, UPT, UR8, 0x2, UPT ;  /* 0x000000020800788c */ /* 0x000ff2000bf05270 */
[----:B------:R-:W-:Y:S05]  /*28e0*/  BRA.U UP0, `(.L_x_33) ;  /* 0x0000000100047547 */ /* 0x000fea000b800000 */
[----:B-123--:R-:W-:Y:S05]  /*28f0*/  BPT.TRAP 0x1 ;  /* 0x000000040000795c */ /* 0x00efea0000300000 */
.L_x_33:
[----:B------:R-:W-:Y:S04]  /*2900*/  BSSY.RECONVERGENT B0, `(.L_x_34) ;  /* 0x0000003000007945 */ /* 0x000fe80003800200 */
[----:B------:R-:W-:Y:S05]  /*2910*/  @P2 BRA `(.L_x_35) ;  /* 0x0000000000042947 */ /* 0x000fea0003800000 */
[----:B-123--:R-:W-:Y:S05]  /*2920*/  BPT.TRAP 0x1 ;  /* 0x000000040000795c */ /* 0x00efea0000300000 */
.L_x_35:
[----:B-123--:R-:W-:Y:S05]  /*2930*/  BSYNC.RECONVERGENT B0 ;  /* 0x0000000000007941 */ /* 0x00efea0003800200 */
.L_x_34:
[----:B------:R-:W-:Y:S02]  /*2940*/  UIADD3 UR8, UPT, UPT, UR11, 0x1, URZ ;  /* 0x000000010b087890 */ /* 0x000fe4000fffe0ff */
[----:B------:R-:W-:Y:S02]  /*2950*/  USHF.L.U32 UR43, UR19, 0x6, URZ ;  /* 0x00000006132b7899 */ /* 0x000fe400080006ff */
[----:B------:R-:W-:Y:S02]  /*2960*/  UISETP.NE.AND UP0, UPT, UR8, 0x11, UPT ;  /* 0x000000110800788c */ /* 0x000fe4000bf05270 */
[----:B------:R-:W-:Y:S02]  /*2970*/  UISETP.NE.AND UP2, UPT, UR23, 0x1, UPT ;  /* 0x000000011700788c */ /* 0x000fe4000bf45270 */
[----:B------:R-:W-:Y:S02]  /*2980*/  USEL UR9, URZ, 0x1, UP0 ;  /* 0x00000001ff097887 */ /* 0x000fe40008000000 */
[----:B------:R-:W-:Y:S02]  /*2990*/  USEL UR31, UR8, URZ, UP0 ;  /* 0x000000ff081f7287 */ /* 0x000fe40008000000 */
[----:B------:R-:W-:Y:S02]  /*29a0*/  ULOP3.LUT UR29, UR29, UR9, URZ, 0x3c, !UPT ;  /* 0x000000091d1d7292 */ /* 0x000fe4000f8e3cff */
[----:B------:R-:W-:Y:S02]  /*29b0*/  ULEA UR8, UR31, UR30, 0x3 ;  /* 0x0000001e1f087291 */ /* 0x000fe4000f8e18ff */
[----:B------:R-:W-:Y:S02]  /*29c0*/  UISETP.NE.AND UP0, UPT, UR18, 0x1, UPT ;  /* 0x000000011200788c */ /* 0x000fe4000bf05270 */
[----:B------:R-:W-:Y:S01]  /*29d0*/  UIADD3 UR34, UP1, UPT, UR50, 0x80, URZ ;  /* 0x0000008032227890 */ /* 0x000fe2000ff3e0ff */
[----:B------:R-:W-:Y:S01]  /*29e0*/  MOV R0, UR29 ;  /* 0x0000001d00007c02 */ /* 0x000fe20008000f00 */
[----:B------:R-:W-:Y:S02]  /*29f0*/  ULEA UR33, UR37, UR38, 0x5 ;  /* 0x0000002625217291 */ /* 0x000fe4000f8e28ff */
[----:B------:R-:W-:Y:S01]  /*2a00*/  ULOP3.LUT UR41, UR28, 0xfefffff8, URZ, 0xc0, !UPT ;  /* 0xfefffff81c297892 */ /* 0x000fe2000f8ec0ff */
[----:B------:R-:W-:Y:S01]  /*2a10*/  SHF.L.U32 R0, R0, 0x1f, RZ ;  /* 0x0000001f00007819 */ /* 0x000fe200000006ff */
[----:B------:R-:W-:Y:S02]  /*2a20*/  UIADD3.X UR35, UPT, UPT, URZ, UR51, URZ, UP1, !UPT ;  /* 0x00000033ff237290 */ /* 0x000fe40008ffe4ff */
[----:B------:R-:W-:Y:S01]  /*2a30*/  ULEA UR28, UR36, UR33, 0xa ;  /* 0x00000021241c7291 */ /* 0x000fe2000f8e50ff */
[----:B------:R1:W2:Y:S01]  /*2a40*/  SYNCS.PHASECHK.TRANS64.TRYWAIT P0, [UR8+0x88], R0 ;  /* 0x00008800ff0075a7 */ /* 0x0002a20008001108 */
[----:B------:R-:W-:Y:S02]  /*2a50*/  UIMAD.WIDE.U32 UR8, UR43, UR27, URZ ;  /* 0x0000001b2b0872a5 */ /* 0x000fe4000f8e00ff */
[----:B------:R-:W-:Y:S02]  /*2a60*/  ULEA UR8, UR11, UR30, 0xd ;  /* 0x0000001e0b087291 */ /* 0x000fe4000f8e68ff */
[----:B------:R-:W-:Y:S02]  /*2a70*/  USHF.R.U32.HI UR9, URZ, UR26, UR9 ;  /* 0x0000001aff097299 */ /* 0x000fe40008011609 */
[----:B------:R-:W-:Y:S02]  /*2a80*/  UIADD3 UR40, UPT, UPT, UR8, 0x3300, URZ ;  /* 0x0000330008287890 */ /* 0x000fe4000fffe0ff */
[----:B------:R-:W-:Y:S02]  /*2a90*/  USEL UR9, UR43, UR9, !UP0 ;  /* 0x000000092b097287 */ /* 0x000fe4000c000000 */
[----:B------:R-:W-:Y:S02]  /*2aa0*/  UISETP.NE.AND UP0, UPT, UR22, 0x1, UPT ;  /* 0x000000011600788c */ /* 0x000fe4000bf05270 */
[----:B------:R-:W-:Y:S02]  /*2ab0*/  UIMAD.WIDE.U32 UR12, UR9, UR20, URZ ;  /* 0x00000014090c72a5 */ /* 0x000fe4000f8e00ff */
[----:B------:R-:W-:Y:S02]  /*2ac0*/  ULEA UR12, UR11, UR30, 0xc ;  /* 0x0000001e0b0c7291 */ /* 0x000fe4000f8e60ff */
[----:B------:R-:W-:Y:S02]  /*2ad0*/  USHF.R.U32.HI UR13, URZ, UR21, UR13 ;  /* 0x00000015ff0d7299 */ /* 0x000fe4000801160d */
[----:B------:R-:W-:Y:S02]  /*2ae0*/  UIADD3 UR19, UPT, UPT, UR19, 0x1, URZ ;  /* 0x0000000113137890 */ /* 0x000fe4000fffe0ff */
[----:B------:R-:W-:Y:S02]  /*2af0*/  USEL UR13, UR9, UR13, !UP0 ;  /* 0x0000000d090d7287 */ /* 0x000fe4000c000000 */
[----:B------:R-:W-:Y:S02]  /*2b00*/  UIADD3 UR32, UP0, UPT, UR50, 0x180, URZ ;  /* 0x0000018032207890 */ /* 0x000fe4000ff1e0ff */
[----:B------:R-:W-:Y:S02]  /*2b10*/  UIMAD.WIDE.U32 UR14, UR13, UR25, URZ ;  /* 0x000000190d0e72a5 */ /* 0x000fe4000f8e00ff */
[----:B------:R-:W-:Y:S02]  /*2b20*/  UIADD3.X UR33, UPT, UPT, URZ, UR51, URZ, UP0, !UPT ;  /* 0x00000033ff217290 */ /* 0x000fe400087fe4ff */
[----:B------:R-:W-:Y:S01]  /*2b30*/  UISETP.NE.AND UP0, UPT, UR19, UR44, UPT ;  /* 0x0000002c1300728c */ /* 0x000fe2000bf05270 */
[----:B------:R-:W-:Y:S01]  /*2b40*/  UMOV UR46, 0x0 ;  /* 0x00000000002e7882 */ /* 0x000fe20000000000 */
[----:B------:R-:W-:Y:S01]  /*2b50*/  UMOV UR47, 0x10000000 ;  /* 0x10000000002f7882 */ /* 0x000fe20000000000 */
[----:B------:R-:W-:Y:S01]  /*2b60*/  UMOV UR8, UR15 ;  /* 0x0000000f00087c82 */ /* 0x000fe20008000000 */
[----:B------:R-:W-:Y:S01]  /*2b70*/  UTMALDG.2D.2CTA [UR40], [UR34], desc[UR46] ;  /* 0x00002e28220075b4 */ /* 0x000fe20008209000 */
[----:B------:R-:W-:Y:S02]  /*2b80*/  USHF.R.U32.HI UR11, URZ, UR24, UR8 ;  /* 0x00000018ff0b7299 */ /* 0x000fe40008011608 */
[----:B------:R-:W-:Y:S02]  /*2b90*/  UIADD3 UR8, UPT, UPT, UR12, 0x25300, URZ ;  /* 0x000253000c087890 */ /* 0x000fe4000fffe0ff */
[----:B------:R-:W-:Y:S02]  /*2ba0*/  USEL UR14, UR13, UR11, !UP2 ;  /* 0x0000000b0d0e7287 */ /* 0x000fe4000d000000 */
[----:B------:R-:W-:Y:S02]  /*2bb0*/  UIADD3 UR12, UPT, UPT, -UR9, URZ, URZ ;  /* 0x000000ff090c7290 */ /* 0x000fe4000fffe1ff */
[----:B------:R-:W-:Y:S02]  /*2bc0*/  UIADD3 UR11, UPT, UPT, -UR13, URZ, URZ ;  /* 0x000000ff0d0b7290 */ /* 0x000fe4000fffe1ff */
[----:B------:R-:W-:Y:S02]  /*2bd0*/  UIADD3 UR15, UPT, UPT, -UR14, URZ, URZ ;  /* 0x000000ff0e0f7290 */ /* 0x000fe4000fffe1ff */
[----:B------:R-:W-:Y:S02]  /*2be0*/  UIMAD UR12, UR18, UR12, UR43 ;  /* 0x0000000c120c72a4 */ /* 0x000fe4000f8e022b */
        /* <DEDUP_REMOVED lines=8> */
[----:B---3--:R-:W-:Y:S01]  /*2c70*/  UMOV UR11, UR31 ;  /* 0x0000001f000b7c82 */ /* 0x008fe20008000000 */
[----:B-1----:R-:W-:Y:S05]  /*2c80*/  BRA.U UP0, `(.L_x_36) ;  /* 0xfffffff900ec7547 */ /* 0x002fea000b83ffff */
.L_x_30:
[----:B---34-:R-:W-:Y:S01]  /*2c90*/  SHF.L.U32 R3, R2, 0x1f, RZ ;  /* 0x0000001f02037819 */ /* 0x018fe200000006ff */
[----:B------:R-:W-:-:S03]  /*2ca0*/  NOP ;  /* 0x0000000000007918 */ /* 0x000fc60000000000 */
[----:B--2---:R-:W2:Y:S02]  /*2cb0*/  SYNCS.PHASECHK.TRANS64.TRYWAIT P0, [UR30+0x150], R3 ;  /* 0x00015003ff0075a7 */ /* 0x004ea4000800111e */
[----:B--2---:R-:W-:Y:S05]  /*2cc0*/  @!P0 BRA `(.L_x_37) ;  /* 0x0000006c00308947 */ /* 0x004fea0003800000 */
.L_x_143:
[----:B------:R-:W2:Y:S01]  /*2cd0*/  LDS.128 R4, [UR30+0x190] ;  /* 0x0001901eff047984 */ /* 0x000ea20008000c00 */
[----:B------:R-:W-:Y:S02]  /*2ce0*/  UIADD3 UR4, UPT, UPT, UR30, 0x158, URZ ;  /* 0x000001581e047890 */ /* 0x000fe4000fffe0ff */
[----:B------:R-:W-:Y:S01]  /*2cf0*/  UISETP.GE.AND UP0, UPT, UR39, 0x1, UPT ;  /* 0x000000012700788c */ /* 0x000fe2000bf06270 */
[----:B------:R-:W-:Y:S01]  /*2d00*/  @!PT LDS RZ, [RZ] ;  /* 0x00000000fffff984 */ /* 0x000fe20000000800 */
[----:B------:R-:W-:Y:S01]  /*2d10*/  @!PT LDS RZ, [RZ] ;  /* 0x00000000fffff984 */ /* 0x000fe20000000800 */
[----:B------:R-:W-:Y:S01]  /*2d20*/  @!PT LDS RZ, [RZ] ;  /* 0x00000000fffff984 */ /* 0x000fe20000000800 */
[----:B------:R-:W-:Y:S01]  /*2d30*/  @!PT LDS RZ, [RZ] ;  /* 0x00000000fffff984 */ /* 0x000fe20000000800 */
[----:B------:R3:W-:Y:S06]  /*2d40*/  MEMBAR.ALL.CTA ;  /* 0x0000000000007992 */ /* 0x0007ec0000008000 */
[----:B---3--:R-:W3:Y:S01]  /*2d50*/  FENCE.VIEW.ASYNC.S ;  /* 0x00000000000073c6 */ /* 0x008ee20000000000 */
[----:B------:R-:W-:-:S09]  /*2d60*/  UPRMT UR4, URZ, 0x654, UR4 ;  /* 0x00000654ff047896 */ /* 0x000fd20008000004 */
[----:B---3--:R-:W-:Y:S01]  /*2d70*/  SYNCS.ARRIVE.TRANS64.RED.A1T0 RZ, [UR4], RZ ;  /* 0x000000ffffff79a7 */ /* 0x008fe20008100404 */
[----:B--2---:R-:W-:-:S13]  /*2d80*/  LOP3.LUT P0, RZ, R6, 0x1, RZ, 0xc0, !PT ;  /* 0x0000000106ff7812 */ /* 0x004fda000780c0ff */
[----:B------:R-:W-:Y:S01]  /*2d90*/  VOTEU.ANY UP1, P0 ;  /* 0x0000000000ff7886 */ /* 0x000fe20000020100 */
[----:B------:R-:W-:-:S13]  /*2da0*/  PLOP3.LUT P0, PT, PT, PT, UP1, 0x80, 0x8 ;  /* 0x000000000008781c */ /* 0x000fda0003f0f018 */
[----:B-1----:R-:W-:Y:S02]  /*2db0*/  @P0 MOV R0, R4 ;  /* 0x0000000400000202 */ /* 0x002fe40000000f00 */
[----:B------:R-:W-:Y:S02]  /*2dc0*/  @P0 LOP3.LUT R4, R5, 0xffff, RZ, 0xc0, !PT ;  /* 0x0000ffff05040812 */ /* 0x000fe400078ec0ff */
[----:B------:R-:W-:Y:S02]  /*2dd0*/  @P0 R2UR UR6, R0 ;  /* 0x00000000000602ca */ /* 0x000fe400000e0000 */
[----:B------:R-:W-:-:S11]  /*2de0*/  @P0 R2UR UR5, R4 ;  /* 0x00000000040502ca */ /* 0x000fd600000e0000 */
[----:B------:R-:W-:Y:S02]  /*2df0*/  @UP1 UMOV UR53, UR6 ;  /* 0x0000000600351c82 */ /* 0x000fe40008000000 */
[----:B------:R-:W-:Y:S01]  /*2e00*/  @UP1 UMOV UR52, UR5 ;  /* 0x0000000500341c82 */ /* 0x000fe20008000000 */
[----:B------:R-:W-:Y:S05]  /*2e10*/  BRA.U !UP0, `(.L_x_38) ;  /* 0x0000000108d47547 */ /* 0x000fea000b800000 */
[----:B------:R-:W1:Y:S01]  /*2e20*/  LDCU.128 UR16, c[0x0][0xc10] ;  /* 0x00018200ff1077ac */ /* 0x000e620008000c00 */
[----:B------:R-:W2:Y:S01]  /*2e30*/  LDCU UR20, c[0x0][0xc20] ;  /* 0x00018400ff1477ac */ /* 0x000ea20008000800 */
[----:B------:R-:W3:Y:S01]  /*2e40*/  LDCU UR13, c[0x0][0xc0c] ;  /* 0x00018180ff0d77ac */ /* 0x000ee20008000800 */
[----:B------:R-:W4:Y:S01]  /*2e50*/  LDCU.64 UR14, c[0x0][0xc28] ;  /* 0x00018500ff0e77ac */ /* 0x000f220008000a00 */
[----:B------:R-:W-:Y:S02]  /*2e60*/  UISETP.NE.AND UP3, UPT, UR39, 0x1, UPT ;  /* 0x000000012700788c */ /* 0x000fe4000bf65270 */
[----:B-1----:R-:W-:Y:S02]  /*2e70*/  UIMAD.WIDE.U32 UR4, UR57, UR19, URZ ;  /* 0x00000013390472a5 */ /* 0x002fe4000f8e00ff */
[----:B------:R-:W-:Y:S02]  /*2e80*/  UIMAD.WIDE.U32 UR6, UR58, UR16, URZ ;  /* 0x000000103a0672a5 */ /* 0x000fe4000f8e00ff */
[----:B------:R-:W-:-:S02]  /*2e90*/  UISETP.NE.AND UP0, UPT, UR18, 0x1, UPT ;  /* 0x000000011200788c */ /* 0x000fc4000bf05270 */
[----:B------:R-:W-:Y:S01]  /*2ea0*/  UIMAD.WIDE.U32 UR10, UR52, UR19, URZ ;  /* 0x00000013340a72a5 */ /* 0x000fe2000f8e00ff */
[----:B------:R-:W-:Y:S01]  /*2eb0*/  UMOV UR4, UR5 ;  /* 0x0000000500047c82 */ /* 0x000fe20008000000 */
[----:B---3--:R-:W-:Y:S02]  /*2ec0*/  UISETP.NE.AND UP2, UPT, UR13, 0x1, UPT ;  /* 0x000000010d00788c */ /* 0x008fe4000bf45270 */
[----:B--2---:R-:W-:Y:S02]  /*2ed0*/  USHF.R.U32.HI UR5, URZ, UR20, UR4 ;  /* 0x00000014ff057299 */ /* 0x004fe40008011604 */
[----:B------:R-:W-:Y:S01]  /*2ee0*/  UIMAD.WIDE.U32 UR8, UR53, UR16, URZ ;  /* 0x00000010350872a5 */ /* 0x000fe2000f8e00ff */
[----:B------:R-:W-:Y:S01]  /*2ef0*/  UMOV UR4, UR7 ;  /* 0x0000000700047c82 */ /* 0x000fe20008000000 */
[----:B------:R-:W-:Y:S02]  /*2f00*/  USEL UR5, UR57, UR5, !UP0 ;  /* 0x0000000539057287 */ /* 0x000fe4000c000000 */
[----:B------:R-:W-:-:S02]  /*2f10*/  USHF.R.U32.HI UR4, URZ, UR17, UR4 ;  /* 0x00000011ff047299 */ /* 0x000fc40008011604 */
[----:B----4-:R-:W-:Y:S02]  /*2f20*/  UIMAD.WIDE.U32 UR6, UR5, UR14, URZ ;  /* 0x0000000e050672a5 */ /* 0x010fe4000f8e00ff */
[----:B------:R-:W-:Y:S01]  /*2f30*/  USEL UR12, UR58, UR4, !UP2 ;  /* 0x000000043a0c7287 */ /* 0x000fe2000d000000 */
[----:B------:R-:W-:Y:S02]  /*2f40*/  UMOV UR8, UR9 ;  /* 0x0000000900087c82 */ /* 0x000fe40008000000 */
[----:B------:R-:W-:Y:S01]  /*2f50*/  UMOV UR4, UR11 ;  /* 0x0000000b00047c82 */ /* 0x000fe20008000000 */
[----:B------:R-:W-:Y:S01]  /*2f60*/  UIMAD.WIDE.U32 UR10, UR12, UR14, URZ ;  /* 0x0000000e0c0a72a5 */ /* 0x000fe2000f8e00ff */
[----:B------:R-:W-:Y:S01]  /*2f70*/  UMOV UR6, UR7 ;  /* 0x0000000700067c82 */ /* 0x000fe20008000000 */
[----:B------:R-:W-:Y:S02]  /*2f80*/  USHF.R.U32.HI UR4, URZ, UR20, UR4 ;  /* 0x00000014ff047299 */ /* 0x000fe40008011604 */
[----:B------:R-:W-:-:S02]  /*2f90*/  @UP3 USHF.R.U32.HI UR5, URZ, UR15, UR6 ;  /* 0x0000000fff053299 */ /* 0x000fc40008011606 */
[----:B------:R-:W-:Y:S01]  /*2fa0*/  USHF.R.U32.HI UR17, URZ, UR17, UR8 ;  /* 0x00000011ff117299 */ /* 0x000fe20008011608 */
[----:B------:R-:W-:Y:S01]  /*2fb0*/  UMOV UR6, UR11 ;  /* 0x0000000b00067c82 */ /* 0x000fe20008000000 */
[----:B------:R-:W-:Y:S02]  /*2fc0*/  USEL UR4, UR52, UR4, !UP0 ;  /* 0x0000000434047287 */ /* 0x000fe4000c000000 */
[----:B------:R-:W-:Y:S02]  /*2fd0*/  @UP3 USHF.R.U32.HI UR12, URZ, UR15, UR6 ;  /* 0x0000000fff0c3299 */ /* 0x000fe40008011606 */
[----:B------:R-:W-:Y:S02]  /*2fe0*/  UIMAD UR6, UR39, UR5, URZ ;  /* 0x00000005270672a4 */ /* 0x000fe4000f8e02ff */
[----:B------:R-:W-:Y:S02]  /*2ff0*/  USEL UR5, UR53, UR17, !UP2 ;  /* 0x0000001135057287 */ /* 0x000fe4000d000000 */
[----:B------:R-:W-:-:S02]  /*3000*/  UIMAD UR8, UR39, UR12, URZ ;  /* 0x0000000c270872a4 */ /* 0x000fc4000f8e02ff */
[----:B------:R-:W-:Y:S02]  /*3010*/  UISETP.GE.AND UP0, UPT, UR4, UR6, UPT ;  /* 0x000000060400728c */ /* 0x000fe4000bf06270 */
[----:B------:R-:W-:Y:S02]  /*3020*/  UIMAD.WIDE.U32 UR6, UR4, UR14, URZ ;  /* 0x0000000e040672a5 */ /* 0x000fe4000f8e00ff */
[----:B------:R-:W-:Y:S02]  /*3030*/  UISETP.GE.OR UP0, UPT, UR5, UR8, UP0 ;  /* 0x000000080500728c */ /* 0x000fe40008706670 */
[----:B------:R-:W-:Y:S02]  /*3040*/  UIMAD.WIDE.U32 UR8, UR5, UR14, URZ ;  /* 0x0000000e050872a5 */ /* 0x000fe4000f8e00ff */
[----:B------:R-:W-:Y:S01]  /*3050*/  UIADD3 UR10, UPT, UPT, -UR4, URZ, URZ ;  /* 0x000000ff040a7290 */ /* 0x000fe2000fffe1ff */
[----:B------:R-:W-:Y:S02]  /*3060*/  UMOV UR6, UR7 ;  /* 0x0000000700067c82 */ /* 0x000fe40008000000 */
[----:B------:R-:W-:-:S02]  /*3070*/  USHF.R.U32.HI UR6, URZ, UR15, UR6 ;  /* 0x0000000fff067299 */ /* 0x000fc40008011606 */
[----:B------:R-:W-:Y:S02]  /*3080*/  UIMAD UR10, UR18, UR10, UR52 ;  /* 0x0000000a120a72a4 */ /* 0x000fe4000f8e0234 */
[----:B------:R-:W-:Y:S01]  /*3090*/  USEL UR6, UR4, UR6, !UP3 ;  /* 0x0000000604067287 */ /* 0x000fe2000d800000 */
[----:B------:R-:W-:Y:S01]  /*30a0*/  @!UP0 UMOV UR7, UR9 ;  /* 0x0000000900078c82 */ /* 0x000fe20008000000 */
[----:B------:R-:W-:Y:S02]  /*30b0*/  UIADD3 UR9, UPT, UPT, -UR5, URZ, URZ ;  /* 0x000000ff05097290 */ /* 0x000fe4000fffe1ff */
[----:B------:R-:W-:Y:S02]  /*30c0*/  @!UP0 USHF.R.U32.HI UR7, URZ, UR15, UR7 ;  /* 0x0000000fff078299 */ /* 0x000fe40008011607 */
[----:B------:R-:W-:Y:S02]  /*30d0*/  UIADD3 UR8, UPT, UPT, -UR6, URZ, URZ ;  /* 0x000000ff06087290 */ /* 0x000fe4000fffe1ff */
[----:B------:R-:W-:-:S02]  /*30e0*/  @!UP0 USEL UR7, UR5, UR7, !UP3 ;  /* 0x0000000705078287 */ /* 0x000fc4000d800000 */
[----:B------:R-:W-:Y:S02]  /*30f0*/  UIMAD UR8, UR39, UR8, UR4 ;  /* 0x00000008270872a4 */ /* 0x000fe4000f8e0204 */
[----:B------:R-:W-:Y:S02]  /*3100*/  @!UP0 UIADD3 UR6, UPT, UPT, UR6, -UR7, URZ ;  /* 0x8000000706068290 */ /* 0x000fe4000fffe0ff */
[----:B------:R-:W-:Y:S02]  /*3110*/  @!UP0 UIMAD UR7, UR8, UR12, UR7 ;  /* 0x0000000c080782a4 */ /* 0x000fe4000f8e0207 */
[----:B------:R-:W-:Y:S02]  /*3120*/  @!UP0 UIMAD UR4, UR39, UR6, UR5 ;  /* 0x00000006270482a4 */ /* 0x000fe4000f8e0205 */
[----:B------:R-:W-:Y:S02]  /*3130*/  UIMAD UR6, UR13, UR9, UR53 ;  /* 0x000000090d0672a4 */ /* 0x000fe4000f8e0235 */
[----:B------:R-:W-:Y:S01]  /*3140*/  UIMAD UR52, UR4, UR18, UR10 ;  /* 0x00000012043472a4 */ /* 0x000fe2000f8e020a */
[----:B------:R-:W-:-:S02]  /*3150*/  @!UP0 UMOV UR5, UR7 ;  /* 0x0000000700058c82 */ /* 0x000fc40008000000 */
[----:B------:R-:W-:-:S12]  /*3160*/  UIMAD UR53, UR5, UR13, UR6 ;  /* 0x0000000d053572a4 */ /* 0x000fd8000f8e0206 */
.L_x_38:
[----:B------:R-:W1:Y:S02]  /*3170*/  LDCU UR4, c[0x0][0xc30] ;  /* 0x00018600ff0477ac */ /* 0x000e640008000800 */
[----:B-1----:R-:W-:-:S09]  /*3180*/  UISETP.NE.AND UP0, UPT, UR4, 0x1, UPT ;  /* 0x000000010400788c */ /* 0x002fd2000bf05270 */
[----:B------:R-:W-:Y:S05]  /*3190*/  BRA.U UP0, `(.L_x_39) ;  /* 0x0000000100447547 */ /* 0x000fea000b800000 */
[----:B------:R-:W1:Y:S01]  /*31a0*/  LDCU.128 UR8, c[0x0][0xc10] ;  /* 0x00018200ff0877ac */ /* 0x000e620008000c00 */
[----:B------:R-:W2:Y:S01]  /*31b0*/  LDCU UR12, c[0x0][0xc0c] ;  /* 0x00018180ff0c77ac */ /* 0x000ea20008000800 */
[----:B------:R-:W3:Y:S01]  /*31c0*/  LDCU UR13, c[0x0][0xc20] ;  /* 0x00018400ff0d77ac */ /* 0x000ee20008000800 */
[----:B-1----:R-:W-:Y:S02]  /*31d0*/  UIMAD.WIDE.U32 UR6, UR53, UR8, URZ ;  /* 0x00000008350672a5 */ /* 0x002fe4000f8e00ff */
[----:B------:R-:W-:Y:S02]  /*31e0*/  UIMAD.WIDE.U32 UR4, UR52, UR11, URZ ;  /* 0x0000000b340472a5 */ /* 0x000fe4000f8e00ff */
[----:B--2---:R-:W-:Y:S02]  /*31f0*/  UISETP.NE.AND UP2, UPT, UR12, 0x1, UPT ;  /* 0x000000010c00788c */ /* 0x004fe4000bf45270 */
[----:B------:R-:W-:Y:S01]  /*3200*/  UISETP.NE.AND UP0, UPT, UR10, 0x1, UPT ;  /* 0x000000010a00788c */ /* 0x000fe2000bf05270 */
[----:B------:R-:W-:-:S02]  /*3210*/  UMOV UR6, UR7 ;  /* 0x0000000700067c82 */ /* 0x000fc40008000000 */
[----:B------:R-:W-:Y:S01]  /*3220*/  UMOV UR4, UR5 ;  /* 0x0000000500047c82 */ /* 0x000fe20008000000 */
[----:B------:R-:W-:Y:S02]  /*3230*/  USHF.R.U32.HI UR6, URZ, UR9, UR6 ;  /* 0x00000009ff067299 */ /* 0x000fe40008011606 */
[----:B---3--:R-:W-:Y:S02]  /*3240*/  USHF.R.U32.HI UR4, URZ, UR13, UR4 ;  /* 0x0000000dff047299 */ /* 0x008fe40008011604 */
[----:B------:R-:W-:Y:S02]  /*3250*/  USEL UR5, UR53, UR6, !UP2 ;  /* 0x0000000635057287 */ /* 0x000fe4000d000000 */
[----:B------:R-:W-:-:S04]  /*3260*/  USEL UR4, UR52, UR4, !UP0 ;  /* 0x0000000434047287 */ /* 0x000fc8000c000000 */
[----:B------:R-:W-:Y:S02]  /*3270*/  UIADD3 UR6, UPT, UPT, UR5, -UR4, URZ ;  /* 0x8000000405067290 */ /* 0x000fe4000fffe0ff */
[----:B------:R-:W-:Y:S02]  /*3280*/  UIADD3 UR4, UPT, UPT, -UR5, UR4, URZ ;  /* 0x0000000405047290 */ /* 0x000fe4000fffe1ff */
[----:B------:R-:W-:Y:S02]  /*3290*/  UIMAD UR52, UR6, UR10, UR52 ;  /* 0x0000000a063472a4 */ /* 0x000fe4000f8e0234 */
[----:B------:R-:W-:-:S12]  /*32a0*/  UIMAD UR53, UR4, UR12, UR53 ;  /* 0x0000000c043572a4 */ /* 0x000fd8000f8e0235 */
.L_x_39:
[----:B------:R-:W-:Y:S02]  /*32b0*/  R2UR UR5, R51 ;  /* 0x00000000330572ca */ /* 0x000fe400000e0000 */
[----:B------:R-:W-:Y:S02]  /*32c0*/  R2UR UR4, R50 ;  /* 0x00000000320472ca */ /* 0x000fe400000e0000 */
[----:B------:R-:W-:Y:S02]  /*32d0*/  PLOP3.LUT P1, PT, PT, PT, PT, 0x80, 0x8 ;  /* 0x000000000008781c */ /* 0x000fe40003f2f070 */
[----:B------:R-:W-:-:S07]  /*32e0*/  LOP3.LUT R2, R2, 0x1, RZ, 0x3c, !PT ;  /* 0x0000000102027812 */ /* 0x000fce00078e3cff */
[----:B------:R-:W-:Y:S02]  /*32f0*/  UIADD3 UR20, UPT, UPT, UR53, UR5, URZ ;  /* 0x0000000535147290 */ /* 0x000fe4000fffe0ff */
[----:B------:R-:W-:Y:S01]  /*3300*/  UIADD3 UR18, UPT, UPT, UR52, UR4, URZ ;  /* 0x0000000434127290 */ /* 0x000fe2000fffe0ff */
[----:B------:R-:W-:Y:S11]  /*3310*/  BRA.U UP1, `(.L_x_40) ;  /* 0xffffffe501947547 */ /* 0x000ff6000b83ffff */
[----:B------:R-:W-:Y:S01]  /*3320*/  UIADD3 UR30, UPT, UPT, UR30, 0x88, URZ ;  /* 0x000000881e1e7890 */ /* 0x000fe2000fffe0ff */
[----:B------:R-:W-:-:S03]  /*3330*/  MOV R2, UR29 ;  /* 0x0000001d00027c02 */ /* 0x000fc60008000f00 */
[----:B------:R-:W-:Y:S01]  /*3340*/  ULEA UR4, UR31, UR30, 0x3 ;  /* 0x0000001e1f047291 */ /* 0x000fe2000f8e18ff */
[----:B------:R-:W-:-:S08]  /*3350*/  SHF.L.U32 R2, R2, 0x1f, RZ ;  /* 0x0000001f02027819 */ /* 0x000fd000000006ff */
[----:B------:R-:W1:Y:S02]  /*3360*/  SYNCS.PHASECHK.TRANS64.TRYWAIT P0, [UR4], R2 ;  /* 0x00000002ff0075a7 */ /* 0x000e640008001104 */
[----:B-1----:R-:W-:Y:S05]  /*3370*/  @!P0 BRA `(.L_x_41) ;  /* 0x00000064009c8947 */ /* 0x002fea0003800000 */
.L_x_145:
[----:B------:R-:W-:-:S04]  /*3380*/  UIADD3 UR4, UPT, UPT, UR31, 0x1, URZ ;  /* 0x000000011f047890 */ /* 0x000fc8000fffe0ff */
[----:B------:R-:W-:-:S04]  /*3390*/  UISETP.NE.AND UP0, UPT, UR4, 0x11, UPT ;  /* 0x000000110400788c */ /* 0x000fc8000bf05270 */
[----:B------:R-:W-:Y:S02]  /*33a0*/  USEL UR5, URZ, 0x1, UP0 ;  /* 0x00000001ff057887 */ /* 0x000fe40008000000 */
[----:B------:R-:W-:Y:S02]  /*33b0*/  USEL UR4, UR4, URZ, UP0 ;  /* 0x000000ff04047287 */ /* 0x000fe40008000000 */
[----:B------:R-:W-:Y:S02]  /*33c0*/  ULOP3.LUT UR6, UR29, UR5, URZ, 0x3c, !UPT ;  /* 0x000000051d067292 */ /* 0x000fe4000f8e3cff */
[----:B------:R-:W-:-:S04]  /*33d0*/  ULEA UR5, UR4, UR30, 0x3 ;  /* 0x0000001e04057291 */ /* 0x000fc8000f8e18ff */
[----:B-1----:R-:W-:-:S04]  /*33e0*/  MOV R2, UR6 ;  /* 0x0000000600027c02 */ /* 0x002fc80008000f00 */
[----:B------:R-:W-:-:S04]  /*33f0*/  SHF.L.U32 R2, R2, 0x1f, RZ ;  /* 0x0000001f02027819 */ /* 0x000fc800000006ff */
[----:B------:R-:W1:Y:S02]  /*3400*/  SYNCS.PHASECHK.TRANS64.TRYWAIT P0, [UR5], R2 ;  /* 0x00000002ff0075a7 */ /* 0x000e640008001105 */
[----:B-1----:R-:W-:Y:S05]  /*3410*/  @!P0 BRA `(.L_x_42) ;  /* 0x00000064008c8947 */ /* 0x002fea0003800000 */
.L_x_147:
        /* <DEDUP_REMOVED lines=10> */
.L_x_149:
        /* <DEDUP_REMOVED lines=10> */
.L_x_151:
        /* <DEDUP_REMOVED lines=10> */
.L_x_153:
        /* <DEDUP_REMOVED lines=10> */
.L_x_155:
        /* <DEDUP_REMOVED lines=10> */
.L_x_157:
        /* <DEDUP_REMOVED lines=10> */
.L_x_159:
        /* <DEDUP_REMOVED lines=10> */
.L_x_161:
        /* <DEDUP_REMOVED lines=10> */
.L_x_163:
        /* <DEDUP_REMOVED lines=10> */
.L_x_165:
        /* <DEDUP_REMOVED lines=10> */
.L_x_167:
        /* <DEDUP_REMOVED lines=10> */
.L_x_169:
        /* <DEDUP_REMOVED lines=10> */
.L_x_171:
        /* <DEDUP_REMOVED lines=10> */
.L_x_173:
        /* <DEDUP_REMOVED lines=10> */
.L_x_175:
[----:B------:R-:W-:-:S04]  /*3ce0*/  UIADD3 UR4, UPT, UPT, UR4, 0x1, URZ ;  /* 0x0000000104047890 */ /* 0x000fc8000fffe0ff */
[----:B------:R-:W-:-:S04]  /*3cf0*/  UISETP.NE.AND UP0, UPT, UR4, 0x11, UPT ;  /* 0x000000110400788c */ /* 0x000fc8000bf05270 */
[----:B------:R-:W-:Y:S02]  /*3d00*/  USEL UR5, URZ, 0x1, UP0 ;  /* 0x00000001ff057887 */ /* 0x000fe40008000000 */
[----:B------:R-:W-:Y:S02]  /*3d10*/  USEL UR4, UR4, URZ, UP0 ;  /* 0x000000ff04047287 */ /* 0x000fe40008000000 */
[----:B------:R-:W-:Y:S02]  /*3d20*/  ULOP3.LUT UR5, UR6, UR5, URZ, 0x3c, !UPT ;  /* 0x0000000506057292 */ /* 0x000fe4000f8e3cff */
[----:B------:R-:W-:-:S04]  /*3d30*/  ULEA UR4, UR4, UR30, 0x3 ;  /* 0x0000001e04047291 */ /* 0x000fc8000f8e18ff */
[----:B-1----:R-:W-:Y:S02]  /*3d40*/  IMAD.U32 R2, RZ, RZ, UR5 ;  /* 0x00000005ff027e24 */ /* 0x002fe4000f8e00ff */
[----:B------:R-:W-:-:S03]  /*3d50*/  MOV R0, UR4 ;  /* 0x0000000400007c02 */ /* 0x000fc60008000f00 */
[----:B------:R-:W-:-:S07]  /*3d60*/  SHF.L.U32 R2, R2, 0x1f, RZ ;  /* 0x0000001f02027819 */ /* 0x000fce00000006ff */
.L_x_57:
[----:B-1----:R1:W2:Y:S02]  /*3d70*/  SYNCS.PHASECHK.TRANS64.TRYWAIT P0, [R0+URZ], R2 ;  /* 0x00000002000075a7 */ /* 0x0022a400080011ff */
[----:B--2---:R-:W-:Y:S05]  /*3d80*/  @!P0 NANOSLEEP.SYNCS 0x989680 ;  /* 0x009896800000895d */ /* 0x004fea0003900000 */
[----:B------:R-:W2:Y:S02]  /*3d90*/  @!P0 SYNCS.PHASECHK.TRANS64 P0, [R0+URZ], R2 ;  /* 0x00000002000085a7 */ /* 0x000ea400080010ff */
[----:B--2---:R-:W-:Y:S05]  /*3da0*/  @P0 EXIT ;  /* 0x000000000000094d */ /* 0x004fea0003800000 */
[----:B------:R-:W-:Y:S05]  /*3db0*/  BRA `(.L_x_57) ;  /* 0xfffffffc00ec7947 */ /* 0x000fea000383ffff */
.L_x_22:
[----:B------:R-:W2:Y:S02]  /*3dc0*/  S2UR UR4, SR_CgaCtaId ;  /* 0x00000000000479c3 */ /* 0x000ea40000008800 */
[----:B--2---:R-:W-:-:S04]  /*3dd0*/  UISETP.NE.AND UP0, UPT, UR4, URZ, UPT ;  /* 0x000000ff0400728c */ /* 0x004fc8000bf05270 */
[----:B------:R-:W-:-:S09]  /*3de0*/  UISETP.NE.OR UP0, UPT, UR19, 0x1, UP0 ;  /* 0x000000011300788c */ /* 0x000fd20008705670 */
[----:B------:R-:W-:Y:S05]  /*3df0*/  BRA.U UP0, `(.L_x_58) ;  /* 0x0000000100b47547 */ /* 0x000fea000b800000 */
[----:B------:R-:W2:Y:S01]  /*3e00*/  S2UR UR5, SR_CgaCtaId ;  /* 0x00000000000579c3 */ /* 0x000ea20000008800 */
[----:B------:R-:W-:Y:S01]  /*3e10*/  UMOV UR4, 0x400 ;  /* 0x0000040000047882 */ /* 0x000fe20000000000 */
[----:B------:R-:W-:Y:S01]  /*3e20*/  HFMA2 R2, -RZ, RZ, 0, 5.9604644775390625e-08 ;  /* 0x00000001ff027431 */ /* 0x000fe200000001ff */
[----:B------:R-:W-:Y:S01]  /*3e30*/  ISETP.GE.U32.AND P0, PT, R3, 0x2, PT ;  /* 0x000000020300780c */ /* 0x000fe20003f06070 */
[----:B------:R-:W-:Y:S01]  /*3e40*/  IMAD.MOV.U32 R8, RZ, RZ, RZ ;  /* 0x000000ffff087224 */ /* 0x000fe200078e00ff */
[----:B--2---:R-:W-:-:S04]  /*3e50*/  ULEA UR4, UR5, UR4, 0x18 ;  /* 0x0000000405047291 */ /* 0x004fc8000f8ec0ff */
[----:B------:R-:W-:Y:S02]  /*3e60*/  UIADD3 UR5, UPT, UPT, UR4, 0x158, URZ ;  /* 0x0000015804057890 */ /* 0x000fe4000fffe0ff */
[----:B------:R-:W-:Y:S02]  /*3e70*/  UIADD3 UR8, UPT, UPT, UR4, 0x150, URZ ;  /* 0x0000015004087890 */ /* 0x000fe4000fffe0ff */
[----:B------:R-:W-:-:S12]  /*3e80*/  UPRMT UR5, URZ, 0x654, UR5 ;  /* 0x00000654ff057896 */ /* 0x000fd80008000005 */
.L_x_61:
[----:B------:R-:W-:Y:S01]  /*3e90*/  SHF.L.U32 R6, R2, 0x1f, RZ ;  /* 0x0000001f02067819 */ /* 0x000fe200000006ff */
[----:B------:R-:W-:Y:S02]  /*3ea0*/  IMAD.U32 R4, RZ, RZ, UR8 ;  /* 0x00000008ff047e24 */ /* 0x000fe4000f8e00ff */
[----:B------:R-:W-:Y:S01]  /*3eb0*/  @!P0 IMAD.MOV.U32 R5, RZ, RZ, 0x10 ;  /* 0x00000010ff058424 */ /* 0x000fe200078e00ff */
[----:B------:R-:W2:Y:S02]  /*3ec0*/  SYNCS.PHASECHK.TRANS64.TRYWAIT P1, [UR4+0x158], R6 ;  /* 0x00015806ff0075a7 */ /* 0x000ea40008021104 */
[----:B------:R-:W-:-:S04]  /*3ed0*/  PRMT R4, R3, 0x654, R4 ;  /* 0x0000065403047816 */ /* 0x000fc80000000004 */
[----:B------:R-:W-:Y:S01]  /*3ee0*/  SEL R0, R4, R0, !P0 ;  /* 0x0000000004007207 */ /* 0x000fe20004000000 */
[----:B--2---:R-:W-:Y:S06]  /*3ef0*/  @!P1 BRA `(.L_x_59) ;  /* 0x00000060003c9947 */ /* 0x004fec0003800000 */
.L_x_177:
[----:B------:R-:W-:Y:S01]  /*3f00*/  UIADD3 UR6, UPT, UPT, UR4, 0x190, URZ ;  /* 0x0000019004067890 */ /* 0x000fe2000fffe0ff */
[----:B------:R3:W-:Y:S01]  /*3f10*/  @!P0 SYNCS.ARRIVE.TRANS64.RED RZ, [R0+URZ], R5 ;  /* 0x0000000500ff89a7 */ /* 0x0007e200080004ff */
[----:B------:R-:W-:Y:S01]  /*3f20*/  UIADD3 UR7, UPT, UPT, UR4, 0x150, URZ ;  /* 0x0000015004077890 */ /* 0x000fe2000fffe0ff */
[----:B------:R-:W-:-:S08]  /*3f30*/  LOP3.LUT R2, R2, 0x1, RZ, 0x3c, !PT ;  /* 0x0000000102027812 */ /* 0x000fd000078e3cff */
[----:B------:R-:W-:Y:S06]  /*3f40*/  UGETNEXTWORKID.BROADCAST [UR6], [UR7] ;  /* 0x00000000060073ca */ /* 0x000fec0008000100 */
[----:B---3--:R-:W-:-:S04]  /*3f50*/  SHF.L.U32 R5, R8, 0x1f, RZ ;  /* 0x0000001f08057819 */ /* 0x008fc800000006ff */
[----:B------:R-:W3:Y:S02]  /*3f60*/  SYNCS.PHASECHK.TRANS64.TRYWAIT P1, [UR4+0x150], R5 ;  /* 0x00015005ff0075a7 */ /* 0x000ee40008021104 */
[----:B---3--:R-:W-:Y:S05]  /*3f70*/  @!P1 BRA `(.L_x_60) ;  /* 0x0000006000349947 */ /* 0x008fea0003800000 */
.L_x_179:
[----:B--2---:R-:W2:Y:S01]  /*3f80*/  LDS.128 R4, [UR4+0x190] ;  /* 0x00019004ff047984 */ /* 0x004ea20008000c00 */
[----:B------:R-:W-:Y:S01]  /*3f90*/  LOP3.LUT R8, R8, 0x1, RZ, 0x3c, !PT ;  /* 0x0000000108087812 */ /* 0x000fe200078e3cff */
[----:B------:R-:W-:Y:S01]  /*3fa0*/  @!PT LDS RZ, [RZ] ;  /* 0x00000000fffff984 */ /* 0x000fe20000000800 */
[----:B------:R-:W-:Y:S01]  /*3fb0*/  @!PT LDS RZ, [RZ] ;  /* 0x00000000fffff984 */ /* 0x000fe20000000800 */
[----:B------:R-:W-:Y:S01]  /*3fc0*/  @!PT LDS RZ, [RZ] ;  /* 0x00000000fffff984 */ /* 0x000fe20000000800 */
[----:B------:R-:W-:Y:S01]  /*3fd0*/  @!PT LDS RZ, [RZ] ;  /* 0x00000000fffff984 */ /* 0x000fe20000000800 */
[----:B------:R3:W-:Y:S06]  /*3fe0*/  MEMBAR.ALL.CTA ;  /* 0x0000000000007992 */ /* 0x0007ec0000008000 */
[----:B---3--:R-:W3:Y:S02]  /*3ff0*/  FENCE.VIEW.ASYNC.S ;  /* 0x00000000000073c6 */ /* 0x008ee40000000000 */
[----:B---3--:R-:W-:Y:S01]  /*4000*/  SYNCS.ARRIVE.TRANS64.RED.A1T0 RZ, [UR5], RZ ;  /* 0x000000ffffff79a7 */ /* 0x008fe20008100405 */
[----:B--2---:R-:W-:-:S13]  /*4010*/  LOP3.LUT P1, RZ, R6, 0x1, RZ, 0xc0, !PT ;  /* 0x0000000106ff7812 */ /* 0x004fda000782c0ff */
[----:B------:R-:W-:Y:S05]  /*4020*/  @P1 BRA `(.L_x_61) ;  /* 0xfffffffc00981947 */ /* 0x000fea000383ffff */
[----:B------:R-:W-:-:S04]  /*4030*/  SHF.L.U32 R0, R2, 0x1f, RZ ;  /* 0x0000001f02007819 */ /* 0x000fc800000006ff */
[----:B------:R-:W2:Y:S02]  /*4040*/  SYNCS.PHASECHK.TRANS64 P0, [UR4+0x158], R0 ;  /* 0x00015800ff0075a7 */ /* 0x000ea40008001004 */
[----:B-12---:R-:W-:Y:S05]  /*4050*/  @P0 EXIT ;  /* 0x000000000000094d */ /* 0x006fea0003800000 */
[----:B------:R-:W-:-:S07]  /*4060*/  MOV R0, UR4 ;  /* 0x0000000400007c02 */ /* 0x000fce0008000f00 */
.L_x_62:
[----:B-1----:R-:W-:-:S04]  /*4070*/  SHF.L.U32 R3, R2, 0x1f, RZ ;  /* 0x0000001f02037819 */ /* 0x002fc800000006ff */
[----:B------:R1:W2:Y:S03]  /*4080*/  SYNCS.PHASECHK.TRANS64.TRYWAIT P0, [R0+URZ+0x158], R3 ;  /* 0x00015803000075a7 */ /* 0x0002a600080011ff */
[----:B--2---:R-:W-:Y:S05]  /*4090*/  @!P0 NANOSLEEP.SYNCS 0x989680 ;  /* 0x009896800000895d */ /* 0x004fea0003900000 */
[----:B------:R-:W2:Y:S02]  /*40a0*/  @!P0 SYNCS.PHASECHK.TRANS64 P0, [R0+URZ+0x158], R3 ;  /* 0x00015803000085a7 */ /* 0x000ea400080010ff */
[----:B--2---:R-:W-:Y:S05]  /*40b0*/  @P0 EXIT ;  /* 0x000000000000094d */ /* 0x004fea0003800000 */
[----:B------:R-:W-:Y:S05]  /*40c0*/  BRA `(.L_x_62) ;  /* 0xfffffffc00e87947 */ /* 0x000fea000383ffff */
.L_x_58:
[----:B------:R-:W-:Y:S05]  /*40d0*/  BRA.U UP4, `(.L_x_63) ;  /* 0x00000011049c7547 */ /* 0x000fea000b800000 */
[----:B------:R-:W2:Y:S01]  /*40e0*/  S2UR UR4, SR_CgaCtaId ;  /* 0x00000000000479c3 */ /* 0x000ea20000008800 */
[----:B------:R-:W-:Y:S01]  /*40f0*/  UMOV UR5, 0x40 ;  /* 0x0000004000057882 */ /* 0x000fe20000000000 */
[----:B------:R-:W-:Y:S01]  /*4100*/  NOP ;  /* 0x0000000000007918 */ /* 0x000fe20000000000 */
[----:B------:R-:W-:Y:S01]  /*4110*/  UMOV UR6, 0x400 ;  /* 0x0000040000067882 */ /* 0x000fe20000000000 */
[----:B--2---:R-:W-:Y:S02]  /*4120*/  ULEA UR5, UR4, UR5, 0x18 ;  /* 0x0000000504057291 */ /* 0x004fe4000f8ec0ff */
[----:B------:R-:W-:-:S07]  /*4130*/  ULEA UR6, UR4, UR6, 0x18 ;  /* 0x0000000604067291 */ /* 0x000fce000f8ec0ff */
[----:B------:R-:W2:Y:S02]  /*4140*/  LDS.U8 R3, [UR5+0x1c] ;  /* 0x00001c05ff037984 */ /* 0x000ea40008000000 */
[----:B--2---:R-:W-:-:S13]  /*4150*/  ISETP.NE.AND P0, PT, R3, RZ, PT ;  /* 0x000000ff0300720c */ /* 0x004fda0003f05270 */
[----:B------:R-:W-:Y:S05]  /*4160*/  @P0 BRA `(.L_x_64) ;  /* 0x0000000400080947 */ /* 0x000fea0003800000 */
[----:B------:R-:W-:Y:S02]  /*4170*/  UISETP.NE.U32.AND UP1, UPT, UR41, 0x1, UPT ;  /* 0x000000012900788c */ /* 0x000fe4000bf25070 */
[----:B------:R-:W-:-:S07]  /*4180*/  UIADD3 UR7, UPT, UPT, UR5, 0x8, URZ ;  /* 0x0000000805077890 */ /* 0x000fce000fffe0ff */
[----:B------:R-:W-:Y:S05]  /*4190*/  BRA.U !UP1, `(.L_x_65) ;  /* 0x00000001099c7547 */ /* 0x000fea000b800000 */
[----:B------:R-:W-:Y:S01]  /*41a0*/  ELECT P0, URZ, PT ;  /* 0x0000000000ff782f */ /* 0x000fe20003800000 */
[----:B------:R-:W-:-:S12]  /*41b0*/  BSSY B0, `(.L_x_65) ;  /* 0x0000025000007945 */ /* 0x000fd80003800000 */
[----:B------:R-:W-:Y:S05]  /*41c0*/  @!P0 BRA `(.L_x_66) ;  /* 0x00000000008c8947 */ /* 0x000fea0003800000 */
[----:B------:R-:W-:-:S05]  /*41d0*/  UMOV UR4, 0x10 ;  /* 0x0000001000047882 */ /* 0x000fca0000000000 */
[----:B------:R-:W-:Y:S04]  /*41e0*/  DEPBAR.LE SB2, 0x36 ;  /* 0x0000ad800000791a */ /* 0x000fe80000000000 */
[----:B------:R-:W2:Y:S02]  /*41f0*/  UTCATOMSWS.2CTA.FIND_AND_SET.ALIGN UP0, UR4, UR4 ;  /* 0x00000004000475e3 */ /* 0x000ea40008200800 */
[----:B--2---:R-:W-:Y:S01]  /*4200*/  MOV R10, UR4 ;  /* 0x00000004000a7c02 */ /* 0x004fe20008000f00 */
[----:B------:R-:W-:Y:S06]  /*4210*/  BRA.U UP0, `(.L_x_67) ;  /* 0x0000000100187547 */ /* 0x000fec000b800000 */
.L_x_68:
[----:B------:R-:W-:Y:S05]  /*4220*/  NANOSLEEP 0x64 ;  /* 0x000000640000795d */ /* 0x000fea0003800000 */
[----:B------:R-:W-:-:S05]  /*4230*/  UMOV UR4, 0x10 ;  /* 0x0000001000047882 */ /* 0x000fca0000000000 */
[----:B------:R-:W-:Y:S04]  /*4240*/  DEPBAR.LE SB2, 0x36 ;  /* 0x0000ad800000791a */ /* 0x000fe80000000000 */
[----:B------:R-:W2:Y:S02]  /*4250*/  UTCATOMSWS.2CTA.FIND_AND_SET.ALIGN UP0, UR4, UR4 ;  /* 0x00000004000475e3 */ /* 0x000ea40008200800 */
[----:B--2---:R-:W-:Y:S01]  /*4260*/  MOV R10, UR4 ;  /* 0x00000004000a7c02 */ /* 0x004fe20008000f00 */
[----:B------:R-:W-:Y:S05]  /*4270*/  BRA.U !UP0, `(.L_x_68) ;  /* 0xfffffffd08e87547 */ /* 0x000fea000b83ffff */
.L_x_67:
[----:B------:R-:W2:Y:S01]  /*4280*/  LDS R6, [UR5+0x10] ;  /* 0x00001005ff067984 */ /* 0x000ea20008000800 */
[----:B------:R-:W-:Y:S01]  /*4290*/  IMAD.U32 R3, RZ, RZ, UR6 ;  /* 0x00000006ff037e24 */ /* 0x000fe2000f8e00ff */
[----:B------:R-:W-:-:S03]  /*42a0*/  MOV R4, UR40 ;  /* 0x0000002800047c02 */ /* 0x000fc60008000f00 */
[----:B------:R-:W-:Y:S01]  /*42b0*/  VIADD R3, R3, 0x1a0 ;  /* 0x000001a003037836 */ /* 0x000fe20000000000 */
[----:B--2---:R-:W-:-:S04]  /*42c0*/  SHF.L.U32 R6, R6, 0x1f, RZ ;  /* 0x0000001f06067819 */ /* 0x004fc800000006ff */
[----:B------:R-:W2:Y:S02]  /*42d0*/  SYNCS.PHASECHK.TRANS64.TRYWAIT P0, [UR5+0x8], R6 ;  /* 0x00000806ff0075a7 */ /* 0x000ea40008001105 */
[----:B--2---:R-:W-:Y:S05]  /*42e0*/  @P0 BRA `(.L_x_69) ;  /* 0x0000000000080947 */ /* 0x004fea0003800000 */
[----:B------:R-:W2:Y:S02]  /*42f0*/  SYNCS.PHASECHK.TRANS64.TRYWAIT P0, [UR5+0x8], R6 ;  /* 0x00000806ff0075a7 */ /* 0x000ea40008001105 */
[----:B--2---:R-:W-:Y:S05]  /*4300*/  @!P0 BRA `(.L_x_70) ;  /* 0x0000005c00688947 */ /* 0x004fea0003800000 */
.L_x_69:
[----:B------:R-:W-:Y:S01]  /*4310*/  PRMT R4, R4, 0x654, R3 ;  /* 0x0000065404047816 */ /* 0x000fe20000000003 */
[----:B------:R-:W-:Y:S01]  /*4320*/  HFMA2 R3, -RZ, RZ, 0, 5.9604644775390625e-08 ;  /* 0x00000001ff037431 */ /* 0x000fe200000001ff */
[----:B------:R-:W-:Y:S01]  /*4330*/  UPRMT UR4, UR40, 0x654, UR7 ;  /* 0x0000065428047896 */ /* 0x000fe20008000007 */
[----:B------:R-:W-:Y:S02]  /*4340*/  IMAD.MOV.U32 R8, RZ, RZ, 0xffff ;  /* 0x0000ffffff087424 */ /* 0x000fe400078e00ff */
[----:B--2---:R-:W-:Y:S02]  /*4350*/  IMAD.MOV.U32 R6, RZ, RZ, 0x4 ;  /* 0x00000004ff067424 */ /* 0x004fe400078e00ff */
[----:B------:R-:W-:Y:S01]  /*4360*/  IMAD.SHL.U32 R9, R10, 0x20, RZ ;  /* 0x000000200a097824 */ /* 0x000fe200078e00ff */
[----:B------:R-:W-:Y:S02]  /*4370*/  MOV R5, UR4 ;  /* 0x0000000400057c02 */ /* 0x000fe40008000f00 */
[-C--:B------:R-:W-:Y:S01]  /*4380*/  SHF.L.U32 R8, R8, R10.reuse, RZ ;  /* 0x0000000a08087219 */ /* 0x080fe200000006ff */
[----:B------:R2:W-:Y:S01]  /*4390*/  SYNCS.ARRIVE.TRANS64.RED RZ, [UR4], R6 ;  /* 0x00000006ffff79a7 */ /* 0x0005e20008000404 */
[----:B------:R-:W-:Y:S01]  /*43a0*/  SHF.L.U32 R7, R3, R10, RZ ;  /* 0x0000000a03077219 */ /* 0x000fe200000006ff */
[----:B------:R2:W-:Y:S04]  /*43b0*/  STS [UR6+0x1a0], R9 ;  /* 0x0001a009ff007988 */ /* 0x0005e80008000806 */
[----:B------:R2:W-:Y:S04]  /*43c0*/  STAS [R4.64], R10 ;  /* 0x0000000a04007dbd */ /* 0x0005e8000c0008ff */
[----:B------:R2:W-:Y:S04]  /*43d0*/  ATOMS.OR RZ, [UR5+0x14], R8 ;  /* 0x00001408ffff798c */ /* 0x0005e8000b000005 */
[----:B------:R2:W-:Y:S04]  /*43e0*/  ATOMS.OR RZ, [UR5+0x18], R7 ;  /* 0x00001807ffff798c */ /* 0x0005e8000b000005 */
[----:B------:R2:W-:Y:S02]  /*43f0*/  ATOMS.XOR RZ, [UR5+0x10], R3 ;  /* 0x00001003ffff798c */ /* 0x0005e4000b800005 */
.L_x_66:
[----:B-1----:R-:W-:Y:S05]  /*4400*/  BSYNC B0 ;  /* 0x0000000000007941 */ /* 0x002fea0003800000 */
.L_x_65:
[----:B------:R-:W-:Y:S05]  /*4410*/  BRA.U UP1, `(.L_x_71) ;  /* 0x00000001016c7547 */ /* 0x000fea000b800000 */
[----:B------:R-:W-:-:S03]  /*4420*/  UMOV UR4, 0xffffffff ;  /* 0xffffffff00047882 */ /* 0x000fc60000000000 */
[----:B------:R-:W-:Y:S05]  /*4430*/  BRA.DIV UR4, `(.L_x_72) ;  /* 0x0000005e04347947 */ /* 0x000fea000b800000 */
[----:B------:R-:W-:-:S13]  /*4440*/  ELECT P6, URZ, PT ;  /* 0x0000000000ff782f */ /* 0x000fda00038c0000 */
.L_x_182:
[----:B------:R-:W-:Y:S05]  /*4450*/  @!P6 BRA `(.L_x_71) ;  /* 0x00000000005ce947 */ /* 0x000fea0003800000 */
[----:B--2---:R-:W2:Y:S02]  /*4460*/  LDS R4, [UR5+0x10] ;  /* 0x00001005ff047984 */ /* 0x004ea40008000800 */
[----:B--2---:R-:W-:-:S04]  /*4470*/  SHF.L.U32 R4, R4, 0x1f, RZ ;  /* 0x0000001f04047819 */ /* 0x004fc800000006ff */
[----:B------:R-:W2:Y:S02]  /*4480*/  SYNCS.PHASECHK.TRANS64.TRYWAIT P0, [UR5+0x8], R4 ;  /* 0x00000804ff0075a7 */ /* 0x000ea40008001105 */
[----:B--2---:R-:W-:Y:S05]  /*4490*/  @P0 BRA `(.L_x_73) ;  /* 0x0000000000080947 */ /* 0x004fea0003800000 */
[----:B------:R-:W2:Y:S02]  /*44a0*/  SYNCS.PHASECHK.TRANS64.TRYWAIT P0, [UR5+0x8], R4 ;  /* 0x00000804ff0075a7 */ /* 0x000ea40008001105 */
[----:B--2---:R-:W-:Y:S05]  /*44b0*/  @!P0 BRA `(.L_x_74) ;  /* 0x0000005c00348947 */ /* 0x004fea0003800000 */
.L_x_73:
[----:B------:R-:W3:Y:S01]  /*44c0*/  LDS R6, [UR6+0x1a0] ;  /* 0x0001a006ff067984 */ /* 0x000ee20008000800 */
[----:B--2---:R-:W-:Y:S02]  /*44d0*/  HFMA2 R3, -RZ, RZ, 0, 5.9604644775390625e-08 ;  /* 0x00000001ff037431 */ /* 0x004fe400000001ff */
[----:B------:R-:W-:Y:S01]  /*44e0*/  IMAD.MOV.U32 R4, RZ, RZ, 0xffff ;  /* 0x0000ffffff047424 */ /* 0x000fe200078e00ff */
[----:B------:R-:W-:Y:S01]  /*44f0*/  UPRMT UR4, UR40, 0x654, UR7 ;  /* 0x0000065428047896 */ /* 0x000fe20008000007 */
[----:B---3--:R-:W-:-:S03]  /*4500*/  IMAD.SHL.U32 R5, R6, 0x20, RZ ;  /* 0x0000002006057824 */ /* 0x008fc600078e00ff */
[-C--:B------:R-:W-:Y:S02]  /*4510*/  SHF.L.U32 R4, R4, R6.reuse, RZ ;  /* 0x0000000604047219 */ /* 0x080fe400000006ff */
[----:B------:R-:W-:Y:S01]  /*4520*/  SHF.L.U32 R6, R3, R6, RZ ;  /* 0x0000000603067219 */ /* 0x000fe200000006ff */
[----:B------:R3:W-:Y:S04]  /*4530*/  STS [UR6+0x1a0], R5 ;  /* 0x0001a005ff007988 */ /* 0x0007e80008000806 */
[----:B------:R3:W-:Y:S04]  /*4540*/  ATOMS.OR RZ, [UR5+0x14], R4 ;  /* 0x00001404ffff798c */ /* 0x0007e8000b000005 */
[----:B------:R3:W-:Y:S01]  /*4550*/  ATOMS.OR RZ, [UR5+0x18], R6 ;  /* 0x00001806ffff798c */ /* 0x0007e2000b000005 */
[----:B------:R-:W-:Y:S03]  /*4560*/  SYNCS.ARRIVE.TRANS64.RED.A1T0 RZ, [UR4], RZ ;  /* 0x000000ffffff79a7 */ /* 0x000fe60008100404 */
[----:B------:R3:W-:Y:S01]  /*4570*/  ATOMS.XOR RZ, [UR5+0x10], R3 ;  /* 0x00001003ffff798c */ /* 0x0007e2000b800005 */
[----:B------:R-:W-:Y:S05]  /*4580*/  BRA `(.L_x_71) ;  /* 0x0000000000107947 */ /* 0x000fea0003800000 */
.L_x_64:
[----:B------:R-:W-:Y:S02]  /*4590*/  MOV R3, 0xffffffff ;  /* 0xffffffff00037802 */ /* 0x000fe40000000f00 */
[----:B------:R-:W-:-:S03]  /*45a0*/  MOV R4, 0x45d0 ;  /* 0x000045d000047802 */ /* 0x000fc60000000f00 */
[----:B------:R2:W-:Y:S04]  /*45b0*/  STS [UR6+0x1a0], R3 ;  /* 0x0001a003ff007988 */ /* 0x0005e80008000806 */
[----:B-12--5:R-:W-:Y:S05]  /*45c0*/  CALL.REL.NOINC `($__internal_1_$__cuda_sm10x_tcgen05_guardrail_trap_phase_invalid_during_alloc) ;  /* 0x0000006000707944 */ /* 0x026fea0003c00000 */
.L_x_71:
[----:B------:R-:W-:Y:S05]  /*45d0*/  WARPSYNC.ALL ;  /* 0x0000000000007948 */ /* 0x000fea0003800000 */
[----:B------:R-:W4:Y:S01]  /*45e0*/  S2UR UR21, SR_CgaCtaId ;  /* 0x00000000001579c3 */ /* 0x000f220000008800 */
[----:B------:R-:W-:Y:S01]  /*45f0*/  UMOV UR4, 0x400 ;  /* 0x0000040000047882 */ /* 0x000fe20000000000 */
[----:B------:R-:W-:-:S06]  /*4600*/  NOP ;  /* 0x0000000000007918 */ /* 0x000fcc0000000000 */
[----:B------:R-:W-:Y:S06]  /*4610*/  BAR.ARV 0x6, 0xa0 ;  /* 0x0182800000007b1d */ /* 0x000fec0000002000 */
[----:B------:R-:W1:Y:S01]  /*4620*/  LDCU UR6, c[0x0][0x394] ;  /* 0x00007280ff0677ac */ /* 0x000e620008000800 */
[----:B------:R-:W-:Y:S01]  /*4630*/  LOP3.LUT R2, R2, 0xffff, RZ, 0xc0, !PT ;  /* 0x0000ffff02027812 */ /* 0x000fe200078ec0ff */
[----:B--2---:R-:W-:Y:S01]  /*4640*/  IMAD.MOV.U32 R8, RZ, RZ, 0x1 ;  /* 0x00000001ff087424 */ /* 0x004fe200078e00ff */
[----:B------:R-:W-:Y:S01]  /*4650*/  LOP3.LUT R0, R0, 0xffff, RZ, 0xc0, !PT ;  /* 0x0000ffff00007812 */ /* 0x000fe200078ec0ff */
[----:B------:R-:W-:Y:S01]  /*4660*/  UMOV UR25, URZ ;  /* 0x000000ff00197c82 */ /* 0x000fe20008000000 */
[----:B------:R-:W-:Y:S01]  /*4670*/  R2UR UR22, R2 ;  /* 0x00000000021672ca */ /* 0x000fe200000e0000 */
[----:B------:R-:W-:Y:S01]  /*4680*/  IMAD.MOV.U32 R2, RZ, RZ, RZ ;  /* 0x000000ffff027224 */ /* 0x000fe200078e00ff */
[----:B------:R-:W-:Y:S01]  /*4690*/  R2UR UR37, R0 ;  /* 0x00000000002572ca */ /* 0x000fe200000e0000 */
[----:B------:R-:W-:Y:S01]  /*46a0*/  IMAD.MOV.U32 R0, RZ, RZ, RZ ;  /* 0x000000ffff007224 */ /* 0x000fe200078e00ff */
[----:B------:R-:W-:Y:S01]  /*46b0*/  UMOV UR18, URZ ;  /* 0x000000ff00127c82 */ /* 0x000fe20008000000 */
[----:B----4-:R-:W-:-:S02]  /*46c0*/  ULEA UR21, UR21, UR4, 0x18 ;  /* 0x0000000415157291 */ /* 0x010fc4000f8ec0ff */
[----:B------:R-:W-:Y:S02]  /*46d0*/  UISETP.NE.AND UP4, UPT, UR41, URZ, UPT ;  /* 0x000000ff2900728c */ /* 0x000fe4000bf85270 */
[----:B------:R-:W-:Y:S02]  /*46e0*/  UIADD3 UR5, UPT, UPT, UR21, 0x3300, URZ ;  /* 0x0000330015057890 */ /* 0x000fe4000fffe0ff */
[----:B------:R-:W-:Y:S02]  /*46f0*/  UIADD3 UR7, UPT, UPT, UR21, 0x25300, URZ ;  /* 0x0002530015077890 */ /* 0x000fe4000fffe0ff */
[----:B-1----:R-:W-:Y:S01]  /*4700*/  UIADD3 UR6, UPT, UPT, UR6, 0x3f, URZ ;  /* 0x0000003f06067890 */ /* 0x002fe2000fffe0ff */
[----:B---3--:R-:W1:Y:S01]  /*4710*/  LDS R3, [UR21+0x1a0] ;  /* 0x0001a015ff037984 */ /* 0x008e620008000800 */
[----:B------:R-:W-:Y:S02]  /*4720*/  UIADD3 UR36, UPT, UPT, UR21, 0x158, URZ ;  /* 0x0000015815247890 */ /* 0x000fe4000fffe0ff */
[----:B------:R-:W-:-:S02]  /*4730*/  USHF.R.S32.HI UR4, URZ, 0x1f, UR6 ;  /* 0x0000001fff047899 */ /* 0x000fc40008011406 */
[----:B------:R-:W-:Y:S02]  /*4740*/  USHF.R.U32.HI UR5, URZ, 0x4, UR5 ;  /* 0x00000004ff057899 */ /* 0x000fe40008011605 */
[----:B------:R-:W-:Y:S02]  /*4750*/  ULEA.HI UR4, UR4, UR6, URZ, 0x6 ;  /* 0x0000000604047291 */ /* 0x000fe4000f8f30ff */
[----:B------:R-:W-:Y:S02]  /*4760*/  USHF.R.U32.HI UR7, URZ, 0x4, UR7 ;  /* 0x00000004ff077899 */ /* 0x000fe40008011607 */
[----:B------:R-:W-:Y:S02]  /*4770*/  USHF.R.S32.HI UR27, URZ, 0x6, UR4 ;  /* 0x00000006ff1b7899 */ /* 0x000fe40008011404 */
[----:B------:R-:W-:Y:S02]  /*4780*/  UPRMT UR36, URZ, 0x654, UR36 ;  /* 0x00000654ff247896 */ /* 0x000fe40008000024 */
[----:B------:R-:W-:-:S02]  /*4790*/  UISETP.LT.AND UP0, UPT, UR27, 0x1, UPT ;  /* 0x000000011b00788c */ /* 0x000fc4000bf01270 */
[----:B------:R-:W-:Y:S02]  /*47a0*/  ULOP3.LUT UR24, UR5, 0x3fff, URZ, 0xc0, !UPT ;  /* 0x00003fff05187892 */ /* 0x000fe4000f8ec0ff */
[----:B------:R-:W-:Y:S02]  /*47b0*/  USEL UR38, UR27, 0x1, !UP0 ;  /* 0x000000011b267887 */ /* 0x000fe4000c000000 */
[----:B------:R-:W-:Y:S02]  /*47c0*/  ULOP3.LUT UR23, UR7, 0x3fff, URZ, 0xc0, !UPT ;  /* 0x00003fff07177892 */ /* 0x000fe4000f8ec0ff */
[----:B------:R-:W-:Y:S01]  /*47d0*/  UIADD3 UR38, UPT, UPT, -UR38, URZ, URZ ;  /* 0x000000ff26267290 */ /* 0x000fe2000fffe1ff */
[----:B------:R-:W-:Y:S01]  /*47e0*/  UMOV UR34, 0x0 ;  /* 0x0000000000227882 */ /* 0x000fe20000000000 */
[----:B------:R-:W-:Y:S01]  /*47f0*/  UMOV UR35, 0x8118490 ;  /* 0x0811849000237882 */ /* 0x000fe20000000000 */
[----:B------:R-:W-:Y:S01]  /*4800*/  UMOV UR32, 0x0 ;  /* 0x0000000000207882 */ /* 0x000fe20000000000 */
[----:B------:R-:W-:Y:S01]  /*4810*/  UMOV UR33, 0x8118490 ;  /* 0x0811849000217882 */ /* 0x000fe20000000000 */
[----:B------:R-:W-:Y:S01]  /*4820*/  UMOV UR30, 0x0 ;  /* 0x00000000001e7882 */ /* 0x000fe20000000000 */
[----:B------:R-:W-:Y:S01]  /*4830*/  UMOV UR31, 0x8118490 ;  /* 0x08118490001f7882 */ /* 0x000fe20000000000 */
[----:B------:R-:W-:Y:S01]  /*4840*/  UMOV UR28, 0x0 ;  /* 0x00000000001c7882 */ /* 0x000fe20000000000 */
[----:B------:R-:W-:Y:S01]  /*4850*/  UMOV UR29, 0x8118490 ;  /* 0x08118490001d7882 */ /* 0x000fe20000000000 */
[C---:B-1----:R-:W-:Y:S01]  /*4860*/  VIADD R5, R3.reuse, 0x20 ;  /* 0x0000002003057836 */ /* 0x042fe20000000000 */
[----:B------:R-:W-:-:S04]  /*4870*/  LOP3.LUT R4, R3, 0xffff, RZ, 0xc0, !PT ;  /* 0x0000ffff03047812 */ /* 0x000fc800078ec0ff */
[----:B------:R-:W-:-:S05]  /*4880*/  LOP3.LUT R5, R5, 0xffff, RZ, 0xc0, !PT ;  /* 0x0000ffff05057812 */ /* 0x000fca00078ec0ff */
[----:B------:R1:W-:Y:S02]  /*4890*/  STL.64 [R1], R4 ;  /* 0x0000000401007387 */ /* 0x0003e40000100a00 */
.L_x_83:
[----:B-1----:R-:W-:-:S04]  /*48a0*/  SHF.L.U32 R5, R2, 0x1f, RZ ;  /* 0x0000001f02057819 */ /* 0x002fc800000006ff */
[----:B------:R-:W1:Y:S02]  /*48b0*/  SYNCS.PHASECHK.TRANS64.TRYWAIT P0, [UR21+0x150], R5 ;  /* 0x00015005ff0075a7 */ /* 0x000e640008001115 */
[----:B-1-34-:R-:W-:Y:S05]  /*48c0*/  @!P0 BRA `(.L_x_75) ;  /* 0x0000005800488947 */ /* 0x01afea0003800000 */
.L_x_184:
[----:B-1----:R-:W1:Y:S01]  /*48d0*/  LDS.128 R4, [UR21+0x190] ;  /* 0x00019015ff047984 */ /* 0x002e620008000c00 */
[----:B------:R-:W-:Y:S01]  /*48e0*/  ULEA UR26, UR25, UR21, 0x3 ;  /* 0x00000015191a7291 */ /* 0x000fe2000f8e18ff */
[----:B------:R-:W-:Y:S01]  /*48f0*/  @!PT LDS RZ, [RZ] ;  /* 0x00000000fffff984 */ /* 0x000fe20000000800 */
[----:B------:R-:W-:Y:S01]  /*4900*/  @!PT LDS RZ, [RZ] ;  /* 0x00000000fffff984 */ /* 0x000fe20000000800 */
[----:B------:R-:W-:Y:S01]  /*4910*/  @!PT LDS RZ, [RZ] ;  /* 0x00000000fffff984 */ /* 0x000fe20000000800 */
[----:B------:R-:W-:Y:S01]  /*4920*/  @!PT LDS RZ, [RZ] ;  /* 0x00000000fffff984 */ /* 0x000fe20000000800 */
[----:B------:R2:W-:Y:S06]  /*4930*/  MEMBAR.ALL.CTA ;  /* 0x0000000000007992 */ /* 0x0005ec0000008000 */
[----:B--2---:R-:W2:Y:S02]  /*4940*/  FENCE.VIEW.ASYNC.S ;  /* 0x00000000000073c6 */ /* 0x004ea40000000000 */
[----:B--2---:R-:W-:Y:S01]  /*4950*/  SYNCS.ARRIVE.TRANS64.RED.A1T0 RZ, [UR36], RZ ;  /* 0x000000ffffff79a7 */ /* 0x004fe20008100424 */
[----:B-1----:R-:W-:Y:S01]  /*4960*/  LOP3.LUT P3, RZ, R6, 0x1, RZ, 0xc0, !PT ;  /* 0x0000000106ff7812 */ /* 0x002fe2000786c0ff */
[----:B------:R-:W-:-:S12]  /*4970*/  BRA.U UP4, `(.L_x_76) ;  /* 0x00000001040c7547 */ /* 0x000fd8000b800000 */
[----:B------:R-:W-:-:S04]  /*4980*/  SHF.L.U32 R5, R8, 0x1f, RZ ;  /* 0x0000001f08057819 */ /* 0x000fc800000006ff */
[----:B------:R-:W1:Y:S02]  /*4990*/  SYNCS.PHASECHK.TRANS64.TRYWAIT P0, [UR26+0x170], R5 ;  /* 0x00017005ff0075a7 */ /* 0x000e64000800111a */
[----:B-1----:R-:W-:Y:S05]  /*49a0*/  @!P0 BRA `(.L_x_77) ;  /* 0x0000005800288947 */ /* 0x002fea0003800000 */
.L_x_76:
[----:B------:R-:W-:Y:S05]  /*49b0*/  BRA.U UP4, `(.L_x_78) ;  /* 0x00000005040c7547 */ /* 0x000fea000b800000 */
[----:B------:R-:W2:Y:S02]  /*49c0*/  LDCU UR4, c[0x0][0x394] ;  /* 0x00007280ff0477ac */ /* 0x000ea40008000800 */
[----:B--2---:R-:W-:-:S09]  /*49d0*/  UISETP.GE.AND UP0, UPT, UR4, 0x1, UPT ;  /* 0x000000010400788c */ /* 0x004fd2000bf06270 */
[----:B------:R-:W-:Y:S05]  /*49e0*/  BRA.U !UP0, `(.L_x_79) ;  /* 0x0000000108f47547 */ /* 0x000fea000b800000 */
[----:B------:R-:W-:Y:S01]  /*49f0*/  ULEA UR4, UR25, UR49, 0x2 ;  /* 0x0000003119047291 */ /* 0x000fe2000f8e10ff */
[----:B-1----:R-:W-:-:S08]  /*4a00*/  SHF.L.U32 R4, R0, 0x1f, RZ ;  /* 0x0000001f00047819 */ /* 0x002fd000000006ff */
[----:B------:R-:W5:Y:S01]  /*4a10*/  LDL R5, [UR4] ;  /* 0x00000004ff057983 */ /* 0x000f620008100800 */
[----:B------:R-:W-:Y:S02]  /*4a20*/  ULEA UR4, UR18, UR21, 0x3 ;  /* 0x0000001512047291 */ /* 0x000fe4000f8e18ff */
[----:B------:R-:W-:Y:S01]  /*4a30*/  UPLOP3.LUT UP2, UPT, UPT, UPT, UPT, 0x40, 0x4 ;  /* 0x000000000004789c */ /* 0x000fe20003f4e870 */
[----:B------:R-:W-:Y:S01]  /*4a40*/  UMOV UR20, UR38 ;  /* 0x0000002600147c82 */ /* 0x000fe20008000000 */
[----:B------:R-:W-:-:S05]  /*4a50*/  UMOV UR19, UR27 ;  /* 0x0000001b00137c82 */ /* 0x000fca0008000000 */
[----:B------:R1:W2:Y:S01]  /*4a60*/  SYNCS.PHASECHK.TRANS64.TRYWAIT P2, [UR4], R4 ;  /* 0x00000004ff0075a7 */ /* 0x0002a20008041104 */
[----:B------:R-:W-:-:S05]  /*4a70*/  UMOV UR4, UR18 ;  /* 0x0000001200047c82 */ /* 0x000fca0008000000 */
.L_x_82:
[----:B------:R-:W-:Y:S02]  /*4a80*/  UIADD3 UR20, UPT, UPT, UR20, 0x1, URZ ;  /* 0x0000000114147890 */ /* 0x000fe4000fffe0ff */
[----:B------:R-:W-:Y:S02]  /*4a90*/  ULEA UR17, UR4, UR21, 0x3 ;  /* 0x0000001504117291 */ /* 0x000fe4000f8e18ff */
[----:B------:R-:W-:Y:S01]  /*4aa0*/  UISETP.NE.AND UP3, UPT, UR20, URZ, UPT ;  /* 0x000000ff1400728c */ /* 0x000fe2000bf65270 */
[----:B--234-:R-:W-:Y:S10]  /*4ab0*/  @P2 BRA `(.L_x_80) ;  /* 0x00000000000c2947 */ /* 0x01cff40003800000 */
[----:B------:R-:W-:Y:S04]  /*4ac0*/  SHF.L.U32 R6, R0, 0x1f, RZ ;  /* 0x0000001f00067819 */ /* 0x000fe800000006ff */
[----:B------:R-:W2:Y:S02]  /*4ad0*/  SYNCS.PHASECHK.TRANS64.TRYWAIT P0, [UR17], R6 ;  /* 0x00000006ff0075a7 */ /* 0x000ea40008001111 */
[----:B--2---:R-:W-:Y:S05]  /*4ae0*/  @!P0 BRA `(.L_x_81) ;  /* 0x0000005400f08947 */ /* 0x004fea0003800000 */
.L_x_80:
[----:B------:R-:W-:Y:S01]  /*4af0*/  UISETP.NE.AND UP0, UPT, UR19, 0x1, UPT ;  /* 0x000000011300788c */ /* 0x000fe2000bf05270 */
[----:B------:R-:W-:Y:S01]  /*4b00*/  PLOP3.LUT P2, PT, PT, PT, PT, 0x80, 0x8 ;  /* 0x000000000008781c */ /* 0x000fe20003f4f070 */
[----:B------:R-:W-:Y:S02]  /*4b10*/  UIADD3 UR5, UPT, UPT, UR4, 0x1, URZ ;  /* 0x0000000104057890 */ /* 0x000fe4000fffe0ff */
[----:B------:R-:W-:Y:S02]  /*4b20*/  ULEA UR10, UR4, UR23, 0x8 ;  /* 0x00000017040a7291 */ /* 0x000fe4000f8e40ff */
[----:B------:R-:W-:Y:S01]  /*4b30*/  UISETP.NE.AND UP1, UPT, UR5, 0x11, UPT ;  /* 0x000000110500788c */ /* 0x000fe2000bf25270 */
[----:B------:R-:W-:Y:S01]  /*4b40*/  PLOP3.LUT P0, PT, PT, PT, UP0, 0x80, 0x8 ;  /* 0x000000000008781c */ /* 0x000fe20003f0f008 */
[----:B------:R-:W-:Y:S02]  /*4b50*/  ULEA UR14, UR4, UR24, 0x9 ;  /* 0x00000018040e7291 */ /* 0x000fe4000f8e48ff */
[----:B------:R-:W-:Y:S02]  /*4b60*/  USEL UR6, URZ, 0x1, UP1 ;  /* 0x00000001ff067887 */ /* 0x000fe40008800000 */
[----:B------:R-:W-:Y:S01]  /*4b70*/  USEL UR18, UR5, URZ, UP1 ;  /* 0x000000ff05127287 */ /* 0x000fe20008800000 */
[----:B------:R-:W-:Y:S11]  /*4b80*/  ELECT P1, URZ, PT ;  /* 0x0000000000ff782f */ /* 0x000ff60003820000 */
[----:B------:R-:W-:Y:S02]  /*4b90*/  @!UPT UIADD3 URZ, UPT, UPT, URZ, URZ, URZ ;  /* 0x000000fffffff290 */ /* 0x000fe4000fffe0ff */
[C---:B-----5:R-:W-:Y:S01]  /*4ba0*/  @P1 R2UR.BROADCAST UR4, R5.reuse ;  /* 0x00000000050412ca */ /* 0x060fe200008e0000 */
[----:B------:R-:W-:Y:S01]  /*4bb0*/  @UP0 ULEA UR5, UR18, UR21, 0x3 ;  /* 0x0000001512050291 */ /* 0x000fe2000f8e18ff */
[----:B------:R-:W-:Y:S01]  /*4bc0*/  LOP3.LUT R0, R0, UR6, RZ, 0x3c, !PT ;  /* 0x0000000600007c12 */ /* 0x000fe2000f8e3cff */
[----:B------:R-:W-:Y:S02]  /*4bd0*/  UIADD3 UR8, UPT, UPT, UR10, 0x40, URZ ;  /* 0x000000400a087890 */ /* 0x000fe4000fffe0ff */
[----:B------:R-:W-:Y:S01]  /*4be0*/  UIADD3 UR6, UPT, UPT, UR14, 0x80, URZ ;  /* 0x000000800e067890 */ /* 0x000fe2000fffe0ff */
[----:B-1----:R-:W-:Y:S01]  /*4bf0*/  @P0 SHF.L.U32 R4, R0, 0x1f, RZ ;  /* 0x0000001f00040819 */ /* 0x002fe200000006ff */
[----:B------:R-:W-:Y:S02]  /*4c00*/  UIADD3 UR12, UPT, UPT, UR10, 0x80, URZ ;  /* 0x000000800a0c7890 */ /* 0x000fe4000fffe0ff */
[----:B------:R-:W-:Y:S01]  /*4c10*/  UIADD3 UR19, UPT, UPT, UR19, -0x1, URZ ;  /* 0xffffffff13137890 */ /* 0x000fe2000fffe0ff */
[----:B------:R3:W4:Y:S01]  /*4c20*/  @P0 SYNCS.PHASECHK.TRANS64.TRYWAIT P2, [UR5], R4 ;  /* 0x00000004ff0005a7 */ /* 0x0007220008041105 */
[----:B------:R-:W-:Y:S11]  /*4c30*/  ELECT P0, URZ, PT ;  /* 0x0000000000ff782f */ /* 0x000ff60003800000 */
[----:B------:R-:W-:Y:S02]  /*4c40*/  @!UPT UIADD3 URZ, UPT, UPT, URZ, URZ, URZ ;  /* 0x000000fffffff290 */ /* 0x000fe4000fffe0ff */
[C---:B------:R-:W-:Y:S02]  /*4c50*/  @P0 R2UR.BROADCAST UR16, R5.reuse ;  /* 0x00000000051002ca */ /* 0x040fe400008e0000 */
[----:B------:R-:W-:Y:S01]  /*4c60*/  ELECT P0, URZ, PT ;  /* 0x0000000000ff782f */ /* 0x000fe20003800000 */
[----:B------:R-:W-:Y:S01]  /*4c70*/  UMOV UR11, 0x80004020 ;  /* 0x80004020000b7882 */ /* 0x000fe20000000000 */
[----:B------:R-:W-:Y:S01]  /*4c80*/  UMOV UR15, 0x40004040 ;  /* 0x40004040000f7882 */ /* 0x000fe20000000000 */
[----:B------:R-:W-:Y:S01]  /*4c90*/  UMOV UR9, 0x80004020 ;  /* 0x8000402000097882 */ /* 0x000fe20000000000 */
[----:B------:R1:W-:Y:S01]  /*4ca0*/  UTCHMMA.2CTA gdesc[UR14], gdesc[UR10], tmem[UR4], tmem[UR34], idesc[UR35], UP2 ;  /* 0x00ff220a0e0075ea */ /* 0x0003e20009200004 */
[----:B------:R-:W-:Y:S01]  /*4cb0*/  UPLOP3.LUT UP2, UPT, UPT, UPT, UPT, 0x80, 0x8 ;  /* 0x000000000008789c */ /* 0x000fe20003f4f070 */
[----:B------:R-:W-:Y:S01]  /*4cc0*/  UMOV UR7, 0x40004040 ;  /* 0x4000404000077882 */ /* 0x000fe20000000000 */
[----:B------:R-:W-:Y:S01]  /*4cd0*/  UMOV UR13, 0x80004020 ;  /* 0x80004020000d7882 */ /* 0x000fe20000000000 */
[----:B------:R-:W-:Y:S03]  /*4ce0*/  UMOV UR5, 0x40004040 ;  /* 0x4000404000057882 */ /* 0x000fe60000000000 */
[----:B------:R2:W-:Y:S01]  /*4cf0*/  UTCHMMA.2CTA gdesc[UR6], gdesc[UR8], tmem[UR16], tmem[UR32], idesc[UR33], UPT ;  /* 0x00ff2008060075ea */ /* 0x0005e2000ba00010 */
[----:B-1----:R-:W-:Y:S01]  /*4d00*/  UIADD3 UR4, UPT, UPT, UR14, 0x100, URZ ;  /* 0x000001000e047890 */ /* 0x002fe2000fffe0ff */
[C---:B------:R-:W-:Y:S02]  /*4d10*/  @P0 R2UR.BROADCAST UR15, R5.reuse ;  /* 0x00000000050f02ca */ /* 0x040fe400008e0000 */
[----:B------:R-:W-:Y:S01]  /*4d20*/  ELECT P0, URZ, PT ;  /* 0x0000000000ff782f */ /* 0x000fe20003800000 */
[----:B------:R-:W-:Y:S02]  /*4d30*/  UIADD3 UR10, UPT, UPT, UR10, 0xc0, URZ ;  /* 0x000000c00a0a7890 */ /* 0x000fe4000fffe0ff */
[----:B--2---:R-:W-:Y:S10]  /*4d40*/  UIADD3 UR6, UPT, UPT, UR14, 0x180, URZ ;  /* 0x000001800e067890 */ /* 0x004ff4000fffe0ff */
[----:B------:R-:W-:Y:S01]  /*4d50*/  @P0 R2UR.BROADCAST UR9, R5 ;  /* 0x00000000050902ca */ /* 0x000fe200008e0000 */
[----:B------:R-:W-:Y:S01]  /*4d60*/  UIADD3 UR8, UPT, UPT, UR17, 0x88, URZ ;  /* 0x0000008811087890 */ /* 0x000fe2000fffe0ff */
[----:B------:R1:W-:Y:S11]  /*4d70*/  UTCHMMA.2CTA gdesc[UR4], gdesc[UR12], tmem[UR15], tmem[UR30], idesc[UR31], UPT ;  /* 0x00ff1e0c040075ea */ /* 0x0003f6000ba0000f */
[----:B------:R3:W-:Y:S01]  /*4d80*/  UTCHMMA.2CTA gdesc[UR6], gdesc[UR10], tmem[UR9], tmem[UR28], idesc[UR29], UPT ;  /* 0x00ff1c0a060075ea */ /* 0x0007e2000ba00009 */
[----:B------:R3:W-:Y:S01]  /*4d90*/  UTCBAR.2CTA.MULTICAST [UR8], URZ, UR22 ;  /* 0x000000ff080073e9 */ /* 0x0007e20008200816 */
[----:B-1----:R-:W-:Y:S01]  /*4da0*/  UMOV UR4, UR18 ;  /* 0x0000001200047c82 */ /* 0x002fe20008000000 */
[----:B------:R-:W-:Y:S05]  /*4db0*/  BRA.U UP3, `(.L_x_82) ;  /* 0xfffffffd03307547 */ /* 0x000fea000b83ffff */
.L_x_79:
[----:B------:R-:W-:-:S09]  /*4dc0*/  UIADD3 UR4, UPT, UPT, UR26, 0x160, URZ ;  /* 0x000001601a047890 */ /* 0x000fd2000fffe0ff */
[----:B------:R2:W-:Y:S01]  /*4dd0*/  UTCBAR.2CTA.MULTICAST [UR4], URZ, UR37 ;  /* 0x000000ff040073e9 */ /* 0x0005e20008200825 */
[----:B------:R-:W-:Y:S02]  /*4de0*/  NOP ;  /* 0x0000000000007918 */ /* 0x000fe40000000000 */
.L_x_78:
[----:B--2---:R-:W-:Y:S01]  /*4df0*/  UIADD3 UR4, UPT, UPT, UR25, 0x1, URZ ;  /* 0x0000000119047890 */ /* 0x004fe2000fffe0ff */
[----:B------:R-:W-:-:S03]  /*4e00*/  LOP3.LUT R2, R2, 0x1, RZ, 0x3c, !PT ;  /* 0x0000000102027812 */ /* 0x000fc600078e3cff */
[----:B------:R-:W-:-:S04]  /*4e10*/  UISETP.NE.AND UP0, UPT, UR4, 0x2, UPT ;  /* 0x000000020400788c */ /* 0x000fc8000bf05270 */
[----:B------:R-:W-:Y:S02]  /*4e20*/  USEL UR5, URZ, 0x1, UP0 ;  /* 0x00000001ff057887 */ /* 0x000fe40008000000 */
[----:B------:R-:W-:-:S04]  /*4e30*/  USEL UR25, UR4, URZ, UP0 ;  /* 0x000000ff04197287 */ /* 0x000fc80008000000 */
[----:B------:R-:W-:Y:S01]  /*4e40*/  LOP3.LUT R8, R8, UR5, RZ, 0x3c, !PT ;  /* 0x0000000508087c12 */ /* 0x000fe2000f8e3cff */
[----:B------:R-:W-:Y:S07]  /*4e50*/  @P3 BRA `(.L_x_83) ;  /* 0xfffffff800903947 */ /* 0x000fee000383ffff */
[----:B---3--:R-:W2:Y:S01]  /*4e60*/  S2UR UR8, SR_CgaCtaId ;  /* 0x00000000000879c3 */ /* 0x008ea20000008800 */
[----:B------:R-:W-:Y:S01]  /*4e70*/  ELECT P0, URZ, PT ;  /* 0x0000000000ff782f */ /* 0x000fe20003800000 */
[----:B------:R-:W-:Y:S01]  /*4e80*/  HFMA2 R0, -RZ, RZ, 0, 5.9604644775390625e-08 ;  /* 0x00000001ff007431 */ /* 0x000fe200000001ff */
[----:B------:R-:W-:-:S05]  /*4e90*/  UMOV UR4, 0x40 ;  /* 0x0000004000047882 */ /* 0x000fca0000000000 */
[----:B------:R-:W-:Y:S01]  /*4ea0*/  UVIRTCOUNT.DEALLOC.SMPOOL 0x80 ;  /* 0x000000800000784c */ /* 0x000fe20000000000 */
[----:B------:R-:W-:Y:S02]  /*4eb0*/  UISETP.NE.AND UP0, UPT, UR41, URZ, UPT ;  /* 0x000000ff2900728c */ /* 0x000fe4000bf05270 */
[----:B--2---:R-:W-:-:S09]  /*4ec0*/  ULEA UR8, UR8, UR4, 0x18 ;  /* 0x0000000408087291 */ /* 0x004fd2000f8ec0ff */
[----:B------:R2:W-:Y:S01]  /*4ed0*/  @P0 STS.U8 [UR8+0x1c], R0 ;  /* 0x00001c00ff000988 */ /* 0x0005e20008000008 */
[----:B------:R-:W-:Y:S05]  /*4ee0*/  BRA.U UP0, `(.L_x_84) ;  /* 0x0000000100587547 */ /* 0x000fea000b800000 */
[----:B------:R-:W-:Y:S01]  /*4ef0*/  UIADD3 UR5, UPT, UPT, UR21, 0x170, URZ ;  /* 0x0000017015057890 */ /* 0x000fe2000fffe0ff */
[----:B------:R-:W-:-:S03]  /*4f00*/  SHF.L.U32 R2, R8, 0x1f, RZ ;  /* 0x0000001f08027819 */ /* 0x000fc600000006ff */
[----:B------:R-:W-:-:S09]  /*4f10*/  ULEA UR4, UR25, UR5, 0x3 ;  /* 0x0000000519047291 */ /* 0x000fd2000f8e18ff */
[----:B------:R-:W3:Y:S02]  /*4f20*/  SYNCS.PHASECHK.TRANS64.TRYWAIT P0, [UR4], R2 ;  /* 0x00000002ff0075a7 */ /* 0x000ee40008001104 */
[----:B---3--:R-:W-:Y:S05]  /*4f30*/  @!P0 BRA `(.L_x_85) ;  /* 0x0000005000f48947 */ /* 0x008fea0003800000 */
.L_x_188:
[----:B------:R-:W-:-:S04]  /*4f40*/  UIADD3 UR4, UPT, UPT, UR25, 0x1, URZ ;  /* 0x0000000119047890 */ /* 0x000fc8000fffe0ff */
[----:B------:R-:W-:-:S04]  /*4f50*/  UISETP.NE.AND UP1, UPT, UR4, 0x2, UPT ;  /* 0x000000020400788c */ /* 0x000fc8000bf25270 */
[----:B------:R-:W-:Y:S02]  /*4f60*/  USEL UR6, URZ, 0x1, UP1 ;  /* 0x00000001ff067887 */ /* 0x000fe40008800000 */
[----:B------:R-:W-:-:S04]  /*4f70*/  USEL UR4, UR4, URZ, UP1 ;  /* 0x000000ff04047287 */ /* 0x000fc80008800000 */
[----:B------:R-:W-:Y:S01]  /*4f80*/  ULEA UR4, UR4, UR5, 0x3 ;  /* 0x0000000504047291 */ /* 0x000fe2000f8e18ff */
[----:B--2---:R-:W-:-:S04]  /*4f90*/  LOP3.LUT R2, R8, UR6, RZ, 0x3c, !PT ;  /* 0x0000000608027c12 */ /* 0x004fc8000f8e3cff */
[----:B------:R-:W-:Y:S01]  /*4fa0*/  SHF.L.U32 R2, R2, 0x1f, RZ ;  /* 0x0000001f02027819 */ /* 0x000fe200000006ff */
[----:B------:R-:W-:-:S04]  /*4fb0*/  IMAD.U32 R0, RZ, RZ, UR4 ;  /* 0x00000004ff007e24 */ /* 0x000fc8000f8e00ff */
[----:B------:R2:W3:Y:S03]  /*4fc0*/  SYNCS.PHASECHK.TRANS64.TRYWAIT P0, [R0+URZ], R2 ;  /* 0x00000002000075a7 */ /* 0x0004e600080011ff */
[----:B---3--:R-:W-:Y:S05]  /*4fd0*/  @!P0 NANOSLEEP.SYNCS 0x989680 ;  /* 0x009896800000895d */ /* 0x008fea0003900000 */
[----:B------:R-:W3:Y:S02]  /*4fe0*/  @!P0 SYNCS.PHASECHK.TRANS64 P0, [R0+URZ], R2 ;  /* 0x00000002000085a7 */ /* 0x000ee400080010ff */
[----:B---3--:R-:W-:Y:S05]  /*4ff0*/  @P0 BRA `(.L_x_86) ;  /* 0x0000000000200947 */ /* 0x008fea0003800000 */
.L_x_87:
[----:B---3--:R3:W1:Y:S02]  /*5000*/  SYNCS.PHASECHK.TRANS64.TRYWAIT P0, [R0+URZ], R2 ;  /* 0x00000002000075a7 */ /* 0x00866400080011ff */
[----:B-1----:R-:W-:Y:S05]  /*5010*/  @!P0 NANOSLEEP.SYNCS 0x989680 ;  /* 0x009896800000895d */ /* 0x002fea0003900000 */
[----:B------:R-:W1:Y:S02]  /*5020*/  @!P0 SYNCS.PHASECHK.TRANS64 P0, [R0+URZ], R2 ;  /* 0x00000002000085a7 */ /* 0x000e6400080010ff */
[----:B-1----:R-:W-:Y:S05]  /*5030*/  @!P0 BRA `(.L_x_87) ;  /* 0xfffffffc00f08947 */ /* 0x002fea000383ffff */
[----:B------:R-:W-:Y:S05]  /*5040*/  BRA `(.L_x_86) ;  /* 0x00000000000c7947 */ /* 0x000fea0003800000 */
.L_x_84:
[----:B------:R-:W-:-:S04]  /*5050*/  UIADD3 UR4, UPT, UPT, UR21, 0x180, URZ ;  /* 0x0000018015047890 */ /* 0x000fc8000fffe0ff */
[----:B------:R-:W-:-:S09]  /*5060*/  UPRMT UR4, UR40, 0x654, UR4 ;  /* 0x0000065428047896 */ /* 0x000fd20008000004 */
[----:B------:R-:W-:Y:S03]  /*5070*/  SYNCS.ARRIVE.TRANS64.RED.A1T0 RZ, [UR4], RZ ;  /* 0x000000ffffff79a7 */ /* 0x000fe60008100404 */
.L_x_86:
[----:B--23--:R-:W-:Y:S01]  /*5080*/  SHF.L.U32 R2, RZ, 0x1f, RZ ;  /* 0x0000001fff027819 */ /* 0x00cfe200000006ff */
[----:B------:R-:W-:Y:S01]  /*5090*/  UIADD3 UR4, UPT, UPT, UR21, 0x180, URZ ;  /* 0x0000018015047890 */ /* 0x000fe2000fffe0ff */
[----:B------:R-:W-:Y:S02]  /*50a0*/  PLOP3.LUT P0, PT, PT, PT, UP0, 0x80, 0x8 ;  /* 0x000000000008781c */ /* 0x000fe40003f0f008 */
[----:B------:R-:W2:Y:S02]  /*50b0*/  SYNCS.PHASECHK.TRANS64.TRYWAIT P1, [UR21+0x180], R2 ;  /* 0x00018002ff0075a7 */ /* 0x000ea40008021115 */
[----:B--2---:R-:W-:Y:S09]  /*50c0*/  @!P1 BRA `(.L_x_88) ;  /* 0x0000005000a89947 */ /* 0x004ff20003800000 */
.L_x_190:
[----:B------:R-:W-:Y:S01]  /*50d0*/  @!UP0 UPRMT UR4, UR40, 0x654, UR4 ;  /* 0x0000065428048896 */ /* 0x000fe20008000004 */
[----:B------:R-:W-:Y:S01]  /*50e0*/  LOP3.LUT R3, R3, 0xffff, RZ, 0xc0, !PT ;  /* 0x0000ffff03037812 */ /* 0x000fe200078ec0ff */
[----:B--2---:R-:W-:-:S03]  /*50f0*/  IMAD.MOV.U32 R2, RZ, RZ, 0xffff ;  /* 0x0000ffffff027424 */ /* 0x004fc600078e00ff */
[----:B------:R-:W-:-:S04]  /*5100*/  SHF.R.U32.HI R3, RZ, 0x5, R3 ;  /* 0x00000005ff037819 */ /* 0x000fc80000011603 */
[----:B------:R-:W-:Y:S01]  /*5110*/  @!P0 SYNCS.ARRIVE.TRANS64.RED.A1T0 RZ, [UR4], RZ ;  /* 0x000000ffffff89a7 */ /* 0x000fe20008100404 */
[----:B------:R-:W-:Y:S01]  /*5120*/  NOP ;  /* 0x0000000000007918 */ /* 0x000fe20000000000 */
[----:B------:R-:W2:Y:S01]  /*5130*/  LDS R0, [UR8+0x14] ;  /* 0x00001408ff007984 */ /* 0x000ea20008000800 */
[----:B------:R-:W-:-:S04]  /*5140*/  SHF.L.U32 R2, R2, R3, RZ ;  /* 0x0000000302027219 */ /* 0x000fc800000006ff */
[----:B--2---:R-:W-:-:S04]  /*5150*/  LOP3.LUT R0, R0, R2, RZ, 0xc0, !PT ;  /* 0x0000000200007212 */ /* 0x004fc800078ec0ff */
[----:B------:R-:W-:Y:S01]  /*5160*/  ISETP.NE.AND P0, PT, R0, R2, PT ;  /* 0x000000020000720c */ /* 0x000fe20003f05270 */
[----:B------:R-:W-:-:S05]  /*5170*/  IMAD.MOV.U32 R0, RZ, RZ, 0x1 ;  /* 0x00000001ff007424 */ /* 0x000fca00078e00ff */
[----:B------:R-:W-:-:S07]  /*5180*/  SHF.L.U32 R0, R0, R3, RZ ;  /* 0x0000000300007219 */ /* 0x000fce00000006ff */
[----:B------:R-:W-:Y:S05]  /*5190*/  @P0 BRA `(.L_x_89) ;  /* 0x00000000005c0947 */ /* 0x000fea0003800000 */
[----:B------:R-:W2:Y:S02]  /*51a0*/  LDS R3, [UR8+0x18] ;  /* 0x00001808ff037984 */ /* 0x000ea40008000800 */
[----:B--2---:R-:W-:-:S04]  /*51b0*/  LOP3.LUT R3, R3, R0, RZ, 0xc0, !PT ;  /* 0x0000000003037212 */ /* 0x004fc800078ec0ff */
[----:B------:R-:W-:-:S13]  /*51c0*/  ISETP.NE.AND P0, PT, R3, R0, PT ;  /* 0x000000000300720c */ /* 0x000fda0003f05270 */
[----:B------:R-:W-:Y:S05]  /*51d0*/  @P0 BRA `(.L_x_90) ;  /* 0x0000000000400947 */ /* 0x000fea0003800000 */
[----:B------:R-:W-:Y:S01]  /*51e0*/  R2UR UR4, R2 ;  /* 0x00000000020472ca */ /* 0x000fe200000e0000 */
[----:B------:R-:W2:Y:S01]  /*51f0*/  S2R R3, SR_LANEID ;  /* 0x0000000000037919 */ /* 0x000ea20000000000 */
[----:B------:R-:W-:-:S04]  /*5200*/  LOP3.LUT R0, RZ, R0, RZ, 0x33, !PT ;  /* 0x00000000ff007212 */ /* 0x000fc800078e33ff */
[----:B------:R-:W3:Y:S07]  /*5210*/  REDUX UR6, R0 ;  /* 0x00000000000673c4 */ /* 0x000eee0000000000 */
[----:B------:R-:W-:-:S03]  /*5220*/  ULOP3.LUT UR5, URZ, UR4, URZ, 0x33, !UPT ;  /* 0x00000004ff057292 */ /* 0x000fc6000f8e33ff */
[----:B------:R-:W-:Y:S02]  /*5230*/  VOTEU.ANY UR4, UPT, PT ;  /* 0x0000000000047886 */ /* 0x000fe400038e0100 */
[----:B------:R-:W-:Y:S01]  /*5240*/  UFLO.U32 UR4, UR4 ;  /* 0x00000004000472bd */ /* 0x000fe200080e0000 */
[----:B------:R-:W-:-:S04]  /*5250*/  IMAD.U32 R2, RZ, RZ, UR5 ;  /* 0x00000005ff027e24 */ /* 0x000fc8000f8e00ff */
[----:B------:R-:W1:Y:S02]  /*5260*/  REDUX UR7, R2 ;  /* 0x00000000020773c4 */ /* 0x000e640000000000 */
[----:B------:R1:W-:Y:S01]  /*5270*/  UTCATOMSWS.AND URZ, UR5 ;  /* 0x0000000500ff79e3 */ /* 0x0003e20008000000 */
[----:B---3--:R-:W-:Y:S01]  /*5280*/  IMAD.U32 R0, RZ, RZ, UR6 ;  /* 0x00000006ff007e24 */ /* 0x008fe2000f8e00ff */
[----:B--2---:R-:W-:Y:S01]  /*5290*/  ISETP.EQ.U32.AND P0, PT, R3, UR4, PT ;  /* 0x0000000403007c0c */ /* 0x004fe2000bf02070 */
[----:B-1----:R-:W-:-:S12]  /*52a0*/  IMAD.U32 R2, RZ, RZ, UR7 ;  /* 0x00000007ff027e24 */ /* 0x002fd8000f8e00ff */
[----:B------:R1:W-:Y:S04]  /*52b0*/  @P0 ATOMS.AND RZ, [UR8+0x14], R2 ;  /* 0x00001402ffff098c */ /* 0x0003e8000a800008 */
[----:B------:R1:W-:Y:S01]  /*52c0*/  @P0 ATOMS.AND RZ, [UR8+0x18], R0 ;  /* 0x00001800ffff098c */ /* 0x0003e2000a800008 */
[----:B------:R-:W-:Y:S05]  /*52d0*/  BRA `(.L_x_91) ;  /* 0x0000000000147947 */ /* 0x000fea0003800000 */
.L_x_90:
[----:B------:R-:W-:Y:S02]  /*52e0*/  MOV R2, 0x5300 ;  /* 0x0000530000027802 */ /* 0x000fe40000000f00 */
[----:B-1--45:R-:W-:Y:S05]  /*52f0*/  CALL.REL.NOINC `($__internal_0_$__cuda_sm10x_tcgen05_guardrail_trap_col_being_dealloced_not_returned_by_alloc) ;  /* 0x0000005400187944 */ /* 0x032fea0003c00000 */
[----:B------:R-:W-:Y:S05]  /*5300*/  BRA `(.L_x_91) ;  /* 0x0000000000087947 */ /* 0x000fea0003800000 */
.L_x_89:
[----:B------:R-:W-:Y:S02]  /*5310*/  MOV R2, 0x5330 ;  /* 0x0000533000027802 */ /* 0x000fe40000000f00 */
[----:B-1--45:R-:W-:Y:S05]  /*5320*/  CALL.REL.NOINC `($__internal_2_$__cuda_sm10x_tcgen05_guardrail_trap_unallocated_columns_being_dealloced) ;  /* 0x0000005400247944 */ /* 0x032fea0003c00000 */
.L_x_91:
[----:B------:R-:W-:Y:S01]  /*5330*/  NOP ;  /* 0x0000000000007918 */ /* 0x000fe20000000000 */
[----:B------:R-:W-:Y:S05]  /*5340*/  EXIT ;  /* 0x000000000000794d */ /* 0x000fea0003800000 */
.L_x_63:
[----:B------:R-:W2:Y:S01]  /*5350*/  LDCU UR5, c[0x0][0x384] ;  /* 0x00007080ff0577ac */ /* 0x000ea20008000800 */
[----:B------:R-:W-:Y:S02]  /*5360*/  UISETP.NE.OR UP0, UPT, UR19, 0x3, !UP3 ;  /* 0x000000031300788c */ /* 0x000fe4000df05670 */
[----:B--2---:R-:W-:-:S07]  /*5370*/  UIADD3 UR5, UPT, UPT, UR5, 0x3f, URZ ;  /* 0x0000003f05057890 */ /* 0x004fce000fffe0ff */
[----:B------:R-:W-:Y:S05]  /*5380*/  BRA.U UP0, `(.L_x_92) ;  /* 0x0000001500e87547 */ /* 0x000fea000b800000 */
[----:B------:R-:W2:Y:S01]  /*5390*/  LDCU UR53, c[0x0][0x388] ;  /* 0x00007100ff3577ac */ /* 0x000ea20008000800 */
[----:B------:R-:W3:Y:S01]  /*53a0*/  S2UR UR9, SR_CgaCtaId ;  /* 0x00000000000979c3 */ /* 0x000ee20000008800 */
[----:B------:R-:W-:Y:S01]  /*53b0*/  IMAD.MOV.U32 R10, RZ, RZ, 0x1 ;  /* 0x00000001ff0a7424 */ /* 0x000fe200078e00ff */
[----:B------:R-:W-:Y:S01]  /*53c0*/  USHF.R.S32.HI UR4, URZ, 0x1f, UR5 ;  /* 0x0000001fff047899 */ /* 0x000fe20008011405 */
[----:B------:R-:W-:Y:S01]  /*53d0*/  IMAD.MOV.U32 R9, RZ, RZ, RZ ;  /* 0x000000ffff097224 */ /* 0x000fe200078e00ff */
[----:B------:R-:W-:Y:S01]  /*53e0*/  UMOV UR27, 0x400 ;  /* 0x00000400001b7882 */ /* 0x000fe20000000000 */
[----:B------:R-:W4:Y:S03]  /*53f0*/  LDCU UR38, c[0x0][0x370] ;  /* 0x00006e00ff2677ac */ /* 0x000f260008000800 */
[----:B------:R-:W1:Y:S01]  /*5400*/  LDC.64 R14, c[0x0][0x348] ;  /* 0x0000d200ff0e7b82 */ /* 0x000e620000000a00 */
[----:B------:R-:W-:Y:S01]  /*5410*/  ULEA.HI UR4, UR4, UR5, URZ, 0x6 ;  /* 0x0000000504047291 */ /* 0x000fe2000f8f30ff */
[----:B------:R-:W4:Y:S03]  /*5420*/  LDCU.128 UR40, c[0x0][0xc10] ;  /* 0x00018200ff2877ac */ /* 0x000f260008000c00 */
[----:B------:R-:W-:Y:S01]  /*5430*/  USHF.R.S32.HI UR31, URZ, 0x6, UR4 ;  /* 0x00000006ff1f7899 */ /* 0x000fe20008011404 */
[----:B--2---:R-:W-:Y:S01]  /*5440*/  IMAD.U32 R0, RZ, RZ, UR53 ;  /* 0x00000035ff007e24 */ /* 0x004fe2000f8e00ff */
[----:B------:R-:W2:Y:S04]  /*5450*/  LDCU UR37, c[0x0][0x374] ;  /* 0x00006e80ff2577ac */ /* 0x000ea80008000800 */
[----:B------:R-:W-:Y:S01]  /*5460*/  IMAD.U32 R3, RZ, RZ, UR31 ;  /* 0x0000001fff037e24 */ /* 0x000fe2000f8e00ff */
[----:B------:R-:W-:Y:S01]  /*5470*/  IABS R0, R0 ;  /* 0x0000000000007213 */ /* 0x000fe20000000000 */
[----:B------:R-:W4:Y:S03]  /*5480*/  LDCU.64 UR4, c[0x0][0x988] ;  /* 0x00013100ff0477ac */ /* 0x000f260008000a00 */
[----:B------:R-:W-:Y:S01]  /*5490*/  IABS R2, R3 ;  /* 0x0000000300027213 */ /* 0x000fe20000000000 */
[----:B---3--:R-:W-:Y:S01]  /*54a0*/  ULEA UR27, UR9, UR27, 0x18 ;  /* 0x0000001b091b7291 */ /* 0x008fe2000f8ec0ff */
[----:B------:R-:W-:Y:S01]  /*54b0*/  R2UR UR29, R0 ;  /* 0x00000000001d72ca */ /* 0x000fe200000e0000 */
[----:B------:R-:W3:Y:S01]  /*54c0*/  LDCU.64 UR32, c[0x0][0x990] ;  /* 0x00013200ff2077ac */ /* 0x000ee20008000a00 */
[----:B------:R-:W-:-:S02]  /*54d0*/  R2UR UR30, R2 ;  /* 0x00000000021e72ca */ /* 0x000fc400000e0000 */
[----:B------:R-:W-:Y:S01]  /*54e0*/  IABS R3, R3 ;  /* 0x0000000300037213 */ /* 0x000fe20000000000 */
[----:B------:R-:W1:Y:S01]  /*54f0*/  LDCU UR26, c[0x0][0xc0c] ;  /* 0x00018180ff1a77ac */ /* 0x000e620008000800 */
[----:B------:R-:W1:Y:S03]  /*5500*/  LDCU UR54, c[0x0][0xc20] ;  /* 0x00018400ff3677ac */ /* 0x000e660008000800 */
[----:B------:R-:W-:-:S04]  /*5510*/  IMAD.MOV R3, RZ, RZ, -R3 ;  /* 0x000000ffff037224 */ /* 0x000fc800078e0a03 */
[----:B------:R-:W3:Y:S01]  /*5520*/  I2F.RP R0, UR29 ;  /* 0x0000001d00007d06 */ /* 0x000ee20008209400 */
[----:B----4-:R-:W-:Y:S01]  /*5530*/  UISETP.NE.U32.AND UP0, UPT, UR4, URZ, UPT ;  /* 0x000000ff0400728c */ /* 0x010fe2000bf05070 */
[----:B------:R-:W-:Y:S01]  /*5540*/  R2UR UR49, R3 ;  /* 0x00000000033172ca */ /* 0x000fe200000e0000 */
[----:B------:R-:W4:Y:S01]  /*5550*/  LDCU UR4, c[0x0][0xc30] ;  /* 0x00018600ff0477ac */ /* 0x000f220008000800 */
[----:B------:R-:W4:Y:S04]  /*5560*/  LDCU UR36, c[0x0][0x38c] ;  /* 0x00007180ff2477ac */ /* 0x000f280008000800 */
[----:B------:R-:W1:Y:S01]  /*5570*/  I2F.RP R2, UR30 ;  /* 0x0000001e00027d06 */ /* 0x000e620008209400 */
[----:B------:R-:W-:Y:S02]  /*5580*/  UISETP.NE.AND.EX UP0, UPT, UR5, URZ, UPT, UP0 ;  /* 0x000000ff0500728c */ /* 0x000fe4000bf05300 */
[----:B------:R-:W-:-:S02]  /*5590*/  UIMAD.WIDE.U32 UR10, UR38, UR40, URZ ;  /* 0x00000028260a72a5 */ /* 0x000fc4000f8e00ff */
[----:B--2---:R-:W-:-:S03]  /*55a0*/  UIMAD.WIDE.U32 UR14, UR37, UR43, URZ ;  /* 0x0000002b250e72a5 */ /* 0x004fc6000f8e00ff */
[----:B---3--:R-:W2:Y:S01]  /*55b0*/  MUFU.RCP R0, R0 ;  /* 0x0000000000007308 */ /* 0x008ea20000001000 */
[----:B------:R-:W-:Y:S01]  /*55c0*/  UMOV UR8, URZ ;  /* 0x000000ff00087c82 */ /* 0x000fe20008000000 */
[----:B------:R-:W-:Y:S02]  /*55d0*/  UP2UR UR51, UPR, URZ, 0x1 ;  /* 0x00000001ff337883 */ /* 0x000fe40008000000 */
[----:B------:R-:W-:Y:S02]  /*55e0*/  UISETP.NE.AND UP0, UPT, UR39, 0x1, UPT ;  /* 0x000000012700788c */ /* 0x000fe4000bf05270 */
[----:B------:R-:W-:Y:S02]  /*55f0*/  UISETP.NE.U32.AND UP0, UPT, UR32, URZ, UPT ;  /* 0x000000ff2000728c */ /* 0x000fe4000bf05070 */
[----:B-1----:R-:W1:Y:S01]  /*5600*/  MUFU.RCP R2, R2 ;  /* 0x0000000200027308 */ /* 0x002e620000001000 */
[----:B------:R-:W-:Y:S02]  /*5610*/  UIADD3 UR48, UPT, UPT, UR27, 0x158, URZ ;  /* 0x000001581b307890 */ /* 0x000fe4000fffe0ff */
[----:B------:R-:W-:-:S02]  /*5620*/  UISETP.GE.AND UP3, UPT, UR39, 0x1, UPT ;  /* 0x000000012700788c */ /* 0x000fc4000bf66270 */
[----:B------:R-:W-:Y:S01]  /*5630*/  UISETP.NE.AND.EX UP5, UPT, UR33, URZ, UPT, UP0 ;  /* 0x000000ff2100728c */ /* 0x000fe2000bfa5300 */
[----:B------:R-:W-:Y:S01]  /*5640*/  UMOV UR47, UR11 ;  /* 0x0000000b002f7c82 */ /* 0x000fe20008000000 */
[----:B------:R-:W-:Y:S01]  /*5650*/  UMOV UR46, UR15 ;  /* 0x0000000f002e7c82 */ /* 0x000fe20008000000 */
[----:B--2---:R-:W-:Y:S01]  /*5660*/  VIADD R0, R0, 0xffffffe ;  /* 0x0ffffffe00007836 */ /* 0x004fe20000000000 */
[----:B------:R-:W-:Y:S02]  /*5670*/  UISETP.NE.AND UP3, UPT, UR26, 0x1, UPT ;  /* 0x000000011a00788c */ /* 0x000fe4000bf65270 */
[----:B------:R-:W-:Y:S01]  /*5680*/  UISETP.NE.AND UP0, UPT, UR42, 0x1, UPT ;  /* 0x000000012a00788c */ /* 0x000fe2000bf05270 */
[----:B------:R-:W-:Y:S02]  /*5690*/  UMOV UR28, URZ ;  /* 0x000000ff001c7c82 */ /* 0x000fe40008000000 */
[----:B------:R-:W2:Y:S01]  /*56a0*/  F2I.FTZ.U32.TRUNC.NTZ R0, R0 ;  /* 0x0000000000007305 */ /* 0x000ea2000021f000 */
[----:B------:R-:W-:Y:S01]  /*56b0*/  UPLOP3.LUT UP2, UPT, UPT, UPT, UPT, 0x40, 0x4 ;  /* 0x000000000004789c */ /* 0x000fe20003f4e870 */
[----:B-1----:R-:W-:Y:S01]  /*56c0*/  VIADD R2, R2, 0xffffffe ;  /* 0x0ffffffe02027836 */ /* 0x002fe20000000000 */
[----:B------:R-:W1:Y:S01]  /*56d0*/  LDCU.64 UR24, c[0x0][0xc28] ;  /* 0x00018500ff1877ac */ /* 0x000e620008000a00 */
[----:B------:R-:W-:-:S04]  /*56e0*/  UPRMT UR48, URZ, 0x654, UR48 ;  /* 0x00000654ff307896 */ /* 0x000fc80008000030 */
[----:B------:R-:W3:Y:S01]  /*56f0*/  F2I.FTZ.U32.TRUNC.NTZ R2, R2 ;  /* 0x0000000200027305 */ /* 0x000ee2000021f000 */
[----:B------:R-:W-:Y:S02]  /*5700*/  USHF.R.U32.HI UR47, URZ, UR41, UR47 ;  /* 0x00000029ff2f7299 */ /* 0x000fe4000801162f */
[----:B------:R-:W-:Y:S02]  /*5710*/  USHF.R.U32.HI UR46, URZ, UR54, UR46 ;  /* 0x00000036ff2e7299 */ /* 0x000fe4000801162e */
[----:B----4-:R-:W-:Y:S01]  /*5720*/  UISETP.NE.AND UP4, UPT, UR4, 0x1, UPT ;  /* 0x000000010400788c */ /* 0x010fe2000bf85270 */
[----:B--2---:R-:W-:Y:S01]  /*5730*/  R2UR UR7, R0 ;  /* 0x00000000000772ca */ /* 0x004fe200000e0000 */
[----:B------:R-:W-:Y:S02]  /*5740*/  UISETP.NE.AND UP3, UPT, UR53, URZ, UPT ;  /* 0x000000ff3500728c */ /* 0x000fe4000bf65270 */
[----:B------:R-:W-:Y:S02]  /*5750*/  UISETP.NE.AND UP0, UPT, UR36, URZ, UPT ;  /* 0x000000ff2400728c */ /* 0x000fe4000bf05270 */
[----:B------:R-:W-:Y:S01]  /*5760*/  UISETP.NE.AND UP6, UPT, UR31, URZ, UPT ;  /* 0x000000ff1f00728c */ /* 0x000fe2000bfc5270 */
[----:B---3--:R-:W-:Y:S01]  /*5770*/  R2UR UR9, R2 ;  /* 0x00000000020972ca */ /* 0x008fe200000e0000 */
[----:B------:R-:W-:-:S06]  /*5780*/  IMAD.MOV.U32 R2, RZ, RZ, 0x1000 ;  /* 0x00001000ff027424 */ /* 0x000fcc00078e00ff */
[----:B------:R-:W-:-:S04]  /*5790*/  UIADD3 UR5, UPT, UPT, URZ, -UR7, URZ ;  /* 0x80000007ff057290 */ /* 0x000fc8000fffe0ff */
[----:B------:R-:W-:Y:S02]  /*57a0*/  UIMAD UR5, UR5, UR29, URZ ;  /* 0x0000001d050572a4 */ /* 0x000fe4000f8e02ff */
[----:B------:R-:W-:-:S04]  /*57b0*/  UIADD3 UR6, UPT, UPT, URZ, -UR9, URZ ;  /* 0x80000009ff067290 */ /* 0x000fc8000fffe0ff */
[----:B------:R-:W-:-:S03]  /*57c0*/  UIMAD UR12, UR6, UR30, URZ ;  /* 0x0000001e060c72a4 */ /* 0x000fc6000f8e02ff */
[----:B------:R-:W-:Y:S01]  /*57d0*/  UMOV UR6, URZ ;  /* 0x000000ff00067c82 */ /* 0x000fe20008000000 */
[----:B------:R-:W-:Y:S02]  /*57e0*/  UIMAD.WIDE.U32 UR8, UR9, UR12, UR8 ;  /* 0x0000000c090872a5 */ /* 0x000fe4000f8e0008 */
[----:B------:R-:W-:-:S07]  /*57f0*/  UIMAD.WIDE.U32 UR44, UR7, UR5, UR6 ;  /* 0x00000005072c72a5 */ /* 0x000fce000f8e0006 */
[----:B------:R-:W-:Y:S01]  /*5800*/  UMOV UR44, UR45 ;  /* 0x0000002d002c7c82 */ /* 0x000fe20008000000 */
[----:B-1----:R-:W-:-:S05]  /*5810*/  UMOV UR45, UR9 ;  /* 0x00000009002d7c82 */ /* 0x002fca0008000000 */
.L_x_101:
[----:B------:R-:W-:Y:S04]  /*5820*/  SHF.L.U32 R3, R9, 0x1f, RZ ;  /* 0x0000001f09037819 */ /* 0x000fe800000006ff */
[----:B------:R-:W1:Y:S02]  /*5830*/  SYNCS.PHASECHK.TRANS64.TRYWAIT P0, [UR27+0x150], R3 ;  /* 0x00015003ff0075a7 */ /* 0x000e64000800111b */
[----:B-1-3--:R-:W-:Y:S05]  /*5840*/  @!P0 BRA `(.L_x_93) ;  /* 0x0000004800e08947 */ /* 0x00afea0003800000 */
.L_x_192:
[----:B------:R-:W2:Y:S01]  /*5850*/  LDS.128 R4, [UR27+0x190] ;  /* 0x0001901bff047984 */ /* 0x000ea20008000c00 */
[----:B------:R-:W-:Y:S01]  /*5860*/  UISETP.GE.AND UP0, UPT, UR39, 0x1, UPT ;  /* 0x000000012700788c */ /* 0x000fe2000bf06270 */
[----:B------:R-:W-:Y:S01]  /*5870*/  @!PT LDS RZ, [RZ] ;  /* 0x00000000fffff984 */ /* 0x000fe20000000800 */
[----:B------:R-:W-:Y:S01]  /*5880*/  @!PT LDS RZ, [RZ] ;  /* 0x00000000fffff984 */ /* 0x000fe20000000800 */
[----:B------:R-:W-:Y:S01]  /*5890*/  @!PT LDS RZ, [RZ] ;  /* 0x00000000fffff984 */ /* 0x000fe20000000800 */
[----:B------:R-:W-:Y:S01]  /*58a0*/  @!PT LDS RZ, [RZ] ;  /* 0x00000000fffff984 */ /* 0x000fe20000000800 */
[----:B------:R3:W-:Y:S06]  /*58b0*/  MEMBAR.ALL.CTA ;  /* 0x0000000000007992 */ /* 0x0007ec0000008000 */
[----:B---3--:R-:W3:Y:S02]  /*58c0*/  FENCE.VIEW.ASYNC.S ;  /* 0x00000000000073c6 */ /* 0x008ee40000000000 */
[----:B---3--:R-:W-:Y:S01]  /*58d0*/  SYNCS.ARRIVE.TRANS64.RED.A1T0 RZ, [UR48], RZ ;  /* 0x000000ffffff79a7 */ /* 0x008fe20008100430 */
[----:B--2---:R-:W-:Y:S11]  /*58e0*/  LOP3.LUT P0, RZ, R6, 0x1, RZ, 0xc0, !PT ;  /* 0x0000000106ff7812 */ /* 0x004ff6000780c0ff */
[----:B------:R-:W-:Y:S02]  /*58f0*/  @!UPT UIADD3 URZ, UPT, UPT, URZ, URZ, URZ ;  /* 0x000000fffffff290 */ /* 0x000fe4000fffe0ff */
[----:B------:R-:W-:Y:S01]  /*5900*/  VOTEU.ANY UP3, P0 ;  /* 0x0000000000ff7886 */ /* 0x000fe20000060100 */
[----:B------:R-:W-:Y:S11]  /*5910*/  PLOP3.LUT P0, PT, PT, PT, UP3, 0x80, 0x8 ;  /* 0x000000000008781c */ /* 0x000ff60003f0f038 */
[----:B------:R-:W-:Y:S02]  /*5920*/  @!UPT UIADD3 URZ, UPT, UPT, URZ, URZ, URZ ;  /* 0x000000fffffff290 */ /* 0x000fe4000fffe0ff */
[----:B-1----:R-:W-:Y:S02]  /*5930*/  @P0 MOV R3, R4 ;  /* 0x0000000400030202 */ /* 0x002fe40000000f00 */
[----:B------:R-:W-:Y:S02]  /*5940*/  @P0 LOP3.LUT R0, R5, 0xffff, RZ, 0xc0, !PT ;  /* 0x0000ffff05000812 */ /* 0x000fe400078ec0ff */
[----:B------:R-:W-:Y:S02]  /*5950*/  @P0 R2UR UR5, R3 ;  /* 0x00000000030502ca */ /* 0x000fe400000e0000 */
[----:B------:R-:W-:Y:S11]  /*5960*/  @P0 R2UR UR4, R0 ;  /* 0x00000000000402ca */ /* 0x000ff600000e0000 */
[----:B------:R-:W-:Y:S02]  /*5970*/  @UP3 UMOV UR23, UR5 ;  /* 0x0000000500173c82 */ /* 0x000fe40008000000 */
[----:B------:R-:W-:Y:S01]  /*5980*/  @UP3 UMOV UR15, UR4 ;  /* 0x00000004000f3c82 */ /* 0x000fe20008000000 */
[----:B------:R-:W-:Y:S05]  /*5990*/  BRA.U !UP0, `(.L_x_94) ;  /* 0x0000000108c07547 */ /* 0x000fea000b800000 */
[----:B------:R-:W-:Y:S02]  /*59a0*/  UP2UR UR14, UPR, URZ, 0x4 ;  /* 0x00000004ff0e7883 */ /* 0x000fe40008000000 */
[----:B------:R-:W-:Y:S02]  /*59b0*/  UISETP.NE.AND UP2, UPT, UR42, 0x1, UPT ;  /* 0x000000012a00788c */ /* 0x000fe4000bf45270 */
[----:B------:R-:W-:Y:S02]  /*59c0*/  UIMAD.WIDE.U32 UR6, UR15, UR43, URZ ;  /* 0x0000002b0f0672a5 */ /* 0x000fe4000f8e00ff */
[----:B------:R-:W-:Y:S02]  /*59d0*/  UIMAD.WIDE.U32 UR10, UR23, UR40, URZ ;  /* 0x00000028170a72a5 */ /* 0x000fe4000f8e00ff */
[----:B------:R-:W-:Y:S02]  /*59e0*/  USEL UR4, UR37, UR46, !UP2 ;  /* 0x0000002e25047287 */ /* 0x000fe4000d000000 */
[----:B------:R-:W-:Y:S02]  /*59f0*/  UISETP.NE.AND UP0, UPT, UR26, 0x1, UPT ;  /* 0x000000011a00788c */ /* 0x000fe4000bf05270 */
[----:B------:R-:W-:Y:S02]  /*5a00*/  UP2UR UR19, UPR, URZ, 0x2 ;  /* 0x00000002ff137883 */ /* 0x000fe40008000000 */
[----:B------:R-:W-:Y:S02]  /*5a10*/  UISETP.NE.AND UP1, UPT, UR39, 0x1, UPT ;  /* 0x000000012700788c */ /* 0x000fe4000bf25270 */
[----:B------:R-:W-:Y:S02]  /*5a20*/  UIMAD.WIDE.U32 UR12, UR4, UR24, URZ ;  /* 0x00000018040c72a5 */ /* 0x000fe4000f8e00ff */
[----:B------:R-:W-:Y:S01]  /*5a30*/  USEL UR9, UR38, UR47, !UP0 ;  /* 0x0000002f26097287 */ /* 0x000fe2000c000000 */
[----:B------:R-:W-:Y:S01]  /*5a40*/  UMOV UR6, UR7 ;  /* 0x0000000700067c82 */ /* 0x000fe20008000000 */
[----:B------:R-:W-:Y:S01]  /*5a50*/  UMOV UR5, UR11 ;  /* 0x0000000b00057c82 */ /* 0x000fe20008000000 */
[----:B------:R-:W-:Y:S02]  /*5a60*/  USHF.R.U32.HI UR7, URZ, UR54, UR6 ;  /* 0x00000036ff077299 */ /* 0x000fe40008011606 */
[----:B------:R-:W-:Y:S02]  /*5a70*/  USHF.R.U32.HI UR6, URZ, UR41, UR5 ;  /* 0x00000029ff067299 */ /* 0x000fe40008011605 */
[----:B------:R-:W-:Y:S02]  /*5a80*/  UIMAD.WIDE.U32 UR16, UR9, UR24, URZ ;  /* 0x00000018091072a5 */ /* 0x000fe4000f8e00ff */
[----:B------:R-:W-:Y:S02]  /*5a90*/  USEL UR8, UR15, UR7, !UP2 ;  /* 0x000000070f087287 */ /* 0x000fe4000d000000 */
[----:B------:R-:W-:Y:S02]  /*5aa0*/  UISETP.NE.AND UP2, UPT, UR14, URZ, UPT ;  /* 0x000000ff0e00728c */ /* 0x000fe4000bf45270 */
[----:B------:R-:W-:Y:S01]  /*5ab0*/  UIMAD.WIDE.U32 UR10, UR8, UR24, URZ ;  /* 0x00000018080a72a5 */ /* 0x000fe2000f8e00ff */
[----:B------:R-:W-:Y:S02]  /*5ac0*/  UMOV UR5, UR13 ;  /* 0x0000000d00057c82 */ /* 0x000fe40008000000 */
[----:B------:R-:W-:Y:S03]  /*5ad0*/  @UP1 USHF.R.U32.HI UR4, URZ, UR25, UR5 ;  /* 0x00000019ff041299 */ /* 0x000fe60008011605 */
[----:B------:R-:W-:Y:S01]  /*5ae0*/  UMOV UR5, UR17 ;  /* 0x0000001100057c82 */ /* 0x000fe20008000000 */
[----:B------:R-:W-:Y:S02]  /*5af0*/  UIMAD UR4, UR39, UR4, URZ ;  /* 0x00000004270472a4 */ /* 0x000fe4000f8e02ff */
[----:B------:R-:W-:Y:S02]  /*5b00*/  @UP1 USHF.R.U32.HI UR9, URZ, UR25, UR5 ;  /* 0x00000019ff091299 */ /* 0x000fe40008011605 */
[----:B------:R-:W-:Y:S02]  /*5b10*/  USEL UR5, UR23, UR6, !UP0 ;  /* 0x0000000617057287 */ /* 0x000fe4000c000000 */
[----:B------:R-:W-:Y:S02]  /*5b20*/  UIMAD UR6, UR39, UR9, URZ ;  /* 0x00000009270672a4 */ /* 0x000fe4000f8e02ff */
[----:B------:R-:W-:Y:S03]  /*5b30*/  UISETP.GE.AND UP0, UPT, UR8, UR4, UPT ;  /* 0x000000040800728c */ /* 0x000fe6000bf06270 */
[----:B------:R-:W-:Y:S01]  /*5b40*/  UMOV UR4, UR11 ;  /* 0x0000000b00047c82 */ /* 0x000fe20008000000 */
[----:B------:R-:W-:Y:S02]  /*5b50*/  UISETP.GE.OR UP0, UPT, UR5, UR6, UP0 ;  /* 0x000000060500728c */ /* 0x000fe40008706670 */
[----:B------:R-:W-:Y:S02]  /*5b60*/  USHF.R.U32.HI UR4, URZ, UR25, UR4 ;  /* 0x00000019ff047299 */ /* 0x000fe40008011604 */
[----:B------:R-:W-:Y:S02]  /*5b70*/  UIMAD.WIDE.U32 UR6, UR5, UR24, URZ ;  /* 0x00000018050672a5 */ /* 0x000fe4000f8e00ff */
[----:B------:R-:W-:Y:S04]  /*5b80*/  USEL UR10, UR8, UR4, !UP1 ;  /* 0x00000004080a7287 */ /* 0x000fe8000c800000 */
[----:B------:R-:W-:Y:S01]  /*5b90*/  UIADD3 UR11, UPT, UPT, -UR10, URZ, URZ ;  /* 0x000000ff0a0b7290 */ /* 0x000fe2000fffe1ff */
[----:B------:R-:W-:Y:S01]  /*5ba0*/  @!UP0 UMOV UR4, UR7 ;  /* 0x0000000700048c82 */ /* 0x000fe20008000000 */
[----:B------:R-:W-:Y:S02]  /*5bb0*/  UIADD3 UR7, UPT, UPT, -UR8, URZ, URZ ;  /* 0x000000ff08077290 */ /* 0x000fe4000fffe1ff */
[----:B------:R-:W-:Y:S02]  /*5bc0*/  @!UP0 USHF.R.U32.HI UR4, URZ, UR25, UR4 ;  /* 0x00000019ff048299 */ /* 0x000fe40008011604 */
[----:B------:R-:W-:Y:S02]  /*5bd0*/  UIMAD UR6, UR39, UR11, UR8 ;  /* 0x0000000b270672a4 */ /* 0x000fe4000f8e0208 */
[----:B------:R-:W-:Y:S02]  /*5be0*/  @!UP0 USEL UR4, UR5, UR4, !UP1 ;  /* 0x0000000405048287 */ /* 0x000fe4000c800000 */
[----:B------:R-:W-:Y:S02]  /*5bf0*/  UISETP.NE.AND UP1, UPT, UR19, URZ, UPT ;  /* 0x000000ff1300728c */ /* 0x000fe4000bf25270 */
[----:B------:R-:W-:Y:S02]  /*5c00*/  @!UP0 UIMAD UR6, UR9, UR6, UR4 ;  /* 0x00000006090682a4 */ /* 0x000fe4000f8e0204 */
[----:B------:R-:W-:Y:S02]  /*5c10*/  @!UP0 UIADD3 UR9, UPT, UPT, UR10, -UR4, URZ ;  /* 0x800000040a098290 */ /* 0x000fe4000fffe0ff */
[----:B------:R-:W-:Y:S02]  /*5c20*/  UIADD3 UR4, UPT, UPT, -UR5, URZ, URZ ;  /* 0x000000ff05047290 */ /* 0x000fe4000fffe1ff */
[----:B------:R-:W-:Y:S03]  /*5c30*/  @!UP0 UIMAD UR8, UR9, UR39, UR5 ;  /* 0x00000027090882a4 */ /* 0x000fe6000f8e0205 */
[----:B------:R-:W-:Y:S01]  /*5c40*/  @!UP0 UMOV UR5, UR6 ;  /* 0x0000000600058c82 */ /* 0x000fe20008000000 */
[----:B------:R-:W-:Y:S02]  /*5c50*/  UIMAD UR6, UR26, UR4, UR23 ;  /* 0x000000041a0672a4 */ /* 0x000fe4000f8e0217 */
[----:B------:R-:W-:Y:S02]  /*5c60*/  UIMAD UR4, UR42, UR7, UR15 ;  /* 0x000000072a0472a4 */ /* 0x000fe4000f8e020f */
[----:B------:R-:W-:Y:S02]  /*5c70*/  UIMAD UR23, UR5, UR26, UR6 ;  /* 0x0000001a051772a4 */ /* 0x000fe4000f8e0206 */
[----:B------:R-:W-:Y:S11]  /*5c80*/  UIMAD UR15, UR8, UR42, UR4 ;  /* 0x0000002a080f72a4 */ /* 0x000ff6000f8e0204 */
[----:B------:R-:W-:Y:S01]  /*5c90*/  @!UPT UIADD3 URZ, UPT, UPT, URZ, URZ, URZ ;  /* 0x000000fffffff290 */ /* 0x000fe2000fffe0ff */
.L_x_94:
[----:B------:R-:W1:Y:S01]  /*5ca0*/  @!UP4 LDCU.128 UR8, c[0x0][0xc10] ;  /* 0x00018200ff08c7ac */ /* 0x000e620008000c00 */
[----:B------:R-:W-:Y:S04]  /*5cb0*/  MOV R0, UR18 ;  /* 0x0000001200007c02 */ /* 0x000fe80008000f00 */
[----:B------:R-:W-:Y:S01]  /*5cc0*/  IABS R0, R0 ;  /* 0x0000000000007213 */ /* 0x000fe20000000000 */
[----:B------:R-:W2:Y:S01]  /*5cd0*/  @!UP4 LDCU UR5, c[0x0][0xc0c] ;  /* 0x00018180ff05c7ac */ /* 0x000ea20008000800 */
[----:B-1----:R-:W-:Y:S07]  /*5ce0*/  UIMAD.WIDE.U32 UR6, UR23, UR8, URZ ;  /* 0x00000008170672a5 */ /* 0x002fee000f8e00ff */
[----:B------:R-:W-:Y:S01]  /*5cf0*/  @!UP4 UMOV UR4, UR7 ;  /* 0x000000070004cc82 */ /* 0x000fe20008000000 */
[----:B--2---:R-:W-:Y:S02]  /*5d00*/  @!UP4 UISETP.NE.AND UP0, UPT, UR5, 0x1, UPT ;  /* 0x000000010500c88c */ /* 0x004fe4000bf05270 */
[----:B------:R-:W-:Y:S02]  /*5d10*/  @!UP4 USHF.R.U32.HI UR4, URZ, UR9, UR4 ;  /* 0x00000009ff04c299 */ /* 0x000fe40008011604 */
[----:B------:R-:W-:Y:S02]  /*5d20*/  UIMAD.WIDE.U32 UR6, UR15, UR11, URZ ;  /* 0x0000000b0f0672a5 */ /* 0x000fe4000f8e00ff */
[----:B------:R-:W-:Y:S02]  /*5d30*/  @!UP4 USEL UR8, UR23, UR4, !UP0 ;  /* 0x000000041708c287 */ /* 0x000fe4000c000000 */
[----:B------:R-:W-:Y:S03]  /*5d40*/  @!UP4 UISETP.NE.AND UP0, UPT, UR10, 0x1, UPT ;  /* 0x000000010a00c88c */ /* 0x000fe6000bf05270 */
[----:B------:R-:W-:Y:S02]  /*5d50*/  @!UP4 UMOV UR6, UR7 ;  /* 0x000000070006cc82 */ /* 0x000fe40008000000 */
[----:B------:R-:W1:Y:S02]  /*5d60*/  @!UP4 LDCU UR4, c[0x0][0xc20] ;  /* 0x00018400ff04c7ac */ /* 0x000e640008000800 */
[----:B-1----:R-:W-:Y:S04]  /*5d70*/  @!UP4 USHF.R.U32.HI UR6, URZ, UR4, UR6 ;  /* 0x00000004ff06c299 */ /* 0x002fe80008011606 */
[----:B------:R-:W-:Y:S04]  /*5d80*/  @!UP4 USEL UR6, UR15, UR6, !UP0 ;  /* 0x000000060f06c287 */ /* 0x000fe8000c000000 */
[----:B------:R-:W-:Y:S02]  /*5d90*/  @!UP4 UIADD3 UR4, UPT, UPT, -UR8, UR6, URZ ;  /* 0x000000060804c290 */ /* 0x000fe4000fffe1ff */
[----:B------:R-:W-:Y:S02]  /*5da0*/  @!UP4 UIADD3 UR6, UPT, UPT, UR8, -UR6, URZ ;  /* 0x800000060806c290 */ /* 0x000fe4000fffe0ff */
[----:B------:R-:W-:Y:S02]  /*5db0*/  @!UP4 UIMAD UR23, UR4, UR5, UR23 ;  /* 0x000000050417c2a4 */ /* 0x000fe4000f8e0217 */
[----:B------:R-:W-:Y:S01]  /*5dc0*/  @!UP4 UIMAD UR15, UR6, UR10, UR15 ;  /* 0x0000000a060fc2a4 */ /* 0x000fe2000f8e020f */
[----:B------:R-:W-:Y:S11]  /*5dd0*/  BRA.U UP2, `(.L_x_95) ;  /* 0x0000000102107547 */ /* 0x000ff6000b800000 */
[----:B------:R-:W-:Y:S04]  /*5de0*/  MOV R8, UR52 ;  /* 0x0000003400087c02 */ /* 0x000fe80008000f00 */
[----:B------:R-:W-:Y:S04]  /*5df0*/  SHF.L.U32 R8, R8, 0x1f, RZ ;  /* 0x0000001f08087819 */ /* 0x000fe800000006ff */
[----:B------:R-:W1:Y:S02]  /*5e00*/  SYNCS.PHASECHK.TRANS64.TRYWAIT P1, [UR27+0x148], R8 ;  /* 0x00014808ff0075a7 */ /* 0x000e64000802111b */
[----:B-1----:R-:W-:Y:S05]  /*5e10*/  @!P1 BRA `(.L_x_96) ;  /* 0x0000004400849947 */ /* 0x002fea0003800000 */
.L_x_95:
[----:B------:R-:W-:Y:S01]  /*5e20*/  UISETP.NE.AND UP2, UPT, UR53, URZ, UPT ;  /* 0x000000ff3500728c */ /* 0x000fe2000bf45270 */
[----:B------:R-:W-:Y:S01]  /*5e30*/  R2UR UR4, R0 ;  /* 0x00000000000472ca */ /* 0x000fe200000e0000 */
[----:B------:R-:W-:Y:S01]  /*5e40*/  USHF.L.U32 UR11, UR20, 0x6, URZ ;  /* 0x00000006140b7899 */ /* 0x000fe200080006ff */
[----:B-1----:R-:W-:Y:S05]  /*5e50*/  IMAD.U32 R8, RZ, RZ, UR36 ;  /* 0x00000024ff087e24 */ /* 0x002fea000f8e00ff */
[----:B------:R-:W-:Y:S04]  /*5e60*/  IABS R8, R8 ;  /* 0x0000000800087213 */ /* 0x000fe80000000000 */
[----:B------:R-:W1:Y:S02]  /*5e70*/  I2F.RP R12, R8 ;  /* 0x00000008000c7306 */ /* 0x000e640000209400 */
[----:B------:R-:W-:Y:S07]  /*5e80*/  UIMAD.WIDE.U32 UR6, UR45, UR4, URZ ;  /* 0x000000042d0672a5 */ /* 0x000fee000f8e00ff */
[----:B------:R-:W-:Y:S02]  /*5e90*/  UMOV UR12, UR7 ;  /* 0x00000007000c7c82 */ /* 0x000fe40008000000 */
[----:B------:R-:W-:Y:S04]  /*5ea0*/  UIMAD UR4, UR12, UR49, UR4 ;  /* 0x000000310c0472a4 */ /* 0x000fe8000f8e0204 */
[----:B------:R-:W-:Y:S01]  /*5eb0*/  UISETP.GT.U32.AND UP0, UPT, UR30, UR4, UPT ;  /* 0x000000041e00728c */ /* 0x000fe2000bf04070 */
[----:B-1----:R-:W1:Y:S10]  /*5ec0*/  MUFU.RCP R12, R12 ;  /* 0x0000000c000c7308 */ /* 0x002e740000001000 */
[----:B------:R-:W-:Y:S02]  /*5ed0*/  @!UP0 UIADD3 UR4, UPT, UPT, UR4, -UR30, URZ ;  /* 0x8000001e04048290 */ /* 0x000fe4000fffe0ff */
[----:B------:R-:W-:Y:S02]  /*5ee0*/  @!UP0 UIADD3 UR12, UPT, UPT, UR12, 0x1, URZ ;  /* 0x000000010c0c8890 */ /* 0x000fe4000fffe0ff */
[----:B------:R-:W-:Y:S02]  /*5ef0*/  UISETP.GE.U32.AND UP0, UPT, UR4, UR30, UPT ;  /* 0x0000001e0400728c */ /* 0x000fe4000bf06070 */
[----:B------:R-:W-:Y:S01]  /*5f00*/  ULOP3.LUT UR4, UR18, UR31, URZ, 0x3c, !UPT ;  /* 0x0000001f12047292 */ /* 0x000fe2000f8e3cff */
[----:B-1----:R-:W-:Y:S04]  /*5f10*/  VIADD R12, R12, 0xffffffe ;  /* 0x0ffffffe0c0c7836 */ /* 0x002fe80000000000 */
[----:B------:R-:W1:Y:S04]  /*5f20*/  F2I.FTZ.U32.TRUNC.NTZ R13, R12 ;  /* 0x0000000c000d7305 */ /* 0x000e68000021f000 */
[----:B------:R-:W-:Y:S02]  /*5f30*/  @UP0 UIADD3 UR12, UPT, UPT, UR12, 0x1, URZ ;  /* 0x000000010c0c0890 */ /* 0x000fe4000fffe0ff */
[----:B------:R-:W-:Y:S01]  /*5f40*/  UISETP.GE.AND UP0, UPT, UR4, URZ, UPT ;  /* 0x000000ff0400728c */ /* 0x000fe2000bf06270 */
[----:B-1----:R-:W-:Y:S01]  /*5f50*/  IADD3 R3, PT, PT, RZ, -R13, RZ ;  /* 0x8000000dff037210 */ /* 0x002fe20007ffe0ff */
[----:B------:R-:W-:Y:S09]  /*5f60*/  IMAD.MOV.U32 R12, RZ, RZ, RZ ;  /* 0x000000ffff0c7224 */ /* 0x000ff200078e00ff */
[----:B------:R-:W-:Y:S02]  /*5f70*/  @!UP0 UIADD3 UR12, UPT, UPT, -UR12, URZ, URZ ;  /* 0x000000ff0c0c8290 */ /* 0x000fe4000fffe1ff */
[----:B------:R-:W-:Y:S01]  /*5f80*/  @!UP6 ULOP3.LUT UR12, URZ, UR31, URZ, 0x33, !UPT ;  /* 0x0000001fff0ce292 */ /* 0x000fe2000f8e33ff */
[----:B------:R-:W-:Y:S04]  /*5f90*/  IMAD R3, R3, R8, RZ ;  /* 0x0000000803037224 */ /* 0x000fe800078e02ff */
[----:B------:R-:W-:Y:S04]  /*5fa0*/  IMAD.HI.U32 R13, R13, R3, R12 ;  /* 0x000000030d0d7227 */ /* 0x000fe800078e000c */
[----:B------:R-:W-:Y:S05]  /*5fb0*/  IMAD.U32 R0, RZ, RZ, UR12 ;  /* 0x0000000cff007e24 */ /* 0x000fea000f8e00ff */
[----:B------:R-:W-:Y:S04]  /*5fc0*/  IABS R0, R0 ;  /* 0x0000000000007213 */ /* 0x000fe80000000000 */
[----:B------:R-:W-:Y:S11]  /*5fd0*/  R2UR UR4, R0 ;  /* 0x00000000000472ca */ /* 0x000ff600000e0000 */
[----:B------:R-:W-:Y:S02]  /*5fe0*/  @!UPT UIADD3 URZ, UPT, UPT, URZ, URZ, URZ ;  /* 0x000000fffffff290 */ /* 0x000fe4000fffe0ff */
[----:B------:R-:W-:Y:S07]  /*5ff0*/  UIMAD.WIDE.U32 UR6, UR44, UR4, URZ ;  /* 0x000000042c0672a5 */ /* 0x000fee000f8e00ff */
[----:B------:R-:W-:Y:S02]  /*6000*/  UMOV UR13, UR7 ;  /* 0x00000007000d7c82 */ /* 0x000fe40008000000 */
[----:B------:R-:W-:Y:S04]  /*6010*/  UIADD3 UR5, UPT, UPT, -UR13, URZ, URZ ;  /* 0x000000ff0d057290 */ /* 0x000fe8000fffe1ff */
[----:B------:R-:W-:Y:S04]  /*6020*/  UIMAD UR4, UR29, UR5, UR4 ;  /* 0x000000051d0472a4 */ /* 0x000fe8000f8e0204 */
[----:B------:R-:W-:Y:S11]  /*6030*/  UISETP.GT.U32.AND UP0, UPT, UR29, UR4, UPT ;  /* 0x000000041d00728c */ /* 0x000ff6000bf04070 */
[----:B------:R-:W-:Y:S02]  /*6040*/  @!UP0 UIADD3 UR4, UPT, UPT, UR4, -UR29, URZ ;  /* 0x8000001d04048290 */ /* 0x000fe4000fffe0ff */
[----:B------:R-:W-:Y:S02]  /*6050*/  @!UP0 UIADD3 UR13, UPT, UPT, UR13, 0x1, URZ ;  /* 0x000000010d0d8890 */ /* 0x000fe4000fffe0ff */
[----:B------:R-:W-:Y:S02]  /*6060*/  UISETP.GE.U32.AND UP0, UPT, UR4, UR29, UPT ;  /* 0x0000001d0400728c */ /* 0x000fe4000bf06070 */
[----:B------:R-:W-:Y:S09]  /*6070*/  ULOP3.LUT UR4, UR12, UR53, URZ, 0x3c, !UPT ;  /* 0x000000350c047292 */ /* 0x000ff2000f8e3cff */
[----:B------:R-:W-:Y:S02]  /*6080*/  @UP0 UIADD3 UR13, UPT, UPT, UR13, 0x1, URZ ;  /* 0x000000010d0d0890 */ /* 0x000fe4000fffe0ff */
[----:B------:R-:W-:Y:S11]  /*6090*/  UISETP.GE.AND UP0, UPT, UR4, URZ, UPT ;  /* 0x000000ff0400728c */ /* 0x000ff6000bf06270 */
[----:B------:R-:W-:Y:S02]  /*60a0*/  @!UP0 UIADD3 UR13, UPT, UPT, -UR13, URZ, URZ ;  /* 0x000000ff0d0d8290 */ /* 0x000fe4000fffe1ff */
[----:B------:R-:W-:Y:S02]  /*60b0*/  @!UP2 ULOP3.LUT UR13, URZ, UR53, URZ, 0x33, !UPT ;  /* 0x00000035ff0da292 */ /* 0x000fe4000f8e33ff */
[----:B------:R-:W-:Y:S02]  /*60c0*/  UISETP.NE.AND UP2, UPT, UR36, URZ, UPT ;  /* 0x000000ff2400728c */ /* 0x000fe4000bf45270 */
[----:B------:R-:W-:Y:S02]  /*60d0*/  ULOP3.LUT UR4, UR13, UR36, URZ, 0x3c, !UPT ;  /* 0x000000240d047292 */ /* 0x000fe4000f8e3cff */
[----:B------:R-:W-:Y:S02]  /*60e0*/  IMAD.U32 R0, RZ, RZ, UR13 ;  /* 0x0000000dff007e24 */ /* 0x000fe4000f8e00ff */
[----:B------:R-:W-:Y:S02]  /*60f0*/  UISETP.GE.AND UP0, UPT, UR4, URZ, UPT ;  /* 0x000000ff0400728c */ /* 0x000fe4000bf06270 */
[----:B------:R-:W-:Y:S01]  /*6100*/  UIADD3 UR4, UPT, UPT, -UR12, URZ, URZ ;  /* 0x000000ff0c047290 */ /* 0x000fe2000fffe1ff */
[----:B------:R-:W-:Y:S03]  /*6110*/  IABS R0, R0 ;  /* 0x0000000000007213 */ /* 0x000fe60000000000 */
[----:B------:R-:W-:Y:S02]  /*6120*/  UIMAD UR5, UR31, UR4, UR18 ;  /* 0x000000041f0572a4 */ /* 0x000fe4000f8e0212 */
[----:B------:R-:W-:Y:S01]  /*6130*/  UIADD3 UR4, UPT, UPT, -UR13, URZ, URZ ;  /* 0x000000ff0d047290 */ /* 0x000fe2000fffe1ff */
[----:B------:R-:W-:Y:S01]  /*6140*/  IMAD.HI.U32 R13, R13, R0, RZ ;  /* 0x000000000d0d7227 */ /* 0x000fe200078e00ff */
[----:B------:R-:W-:Y:S02]  /*6150*/  USHF.L.U32 UR17, UR5, 0x6, URZ ;  /* 0x0000000605117899 */ /* 0x000fe400080006ff */
[----:B------:R-:W-:Y:S02]  /*6160*/  UIMAD UR12, UR53, UR4, UR12 ;  /* 0x00000004350c72a4 */ /* 0x000fe4000f8e020c */
[C---:B------:R-:W-:Y:S05]  /*6170*/  IADD3 R3, PT, PT, -R13.reuse, RZ, RZ ;  /* 0x000000ff0d037210 */ /* 0x040fea0007ffe1ff */
[C---:B------:R-:W-:Y:S05]  /*6180*/  IMAD R0, R8.reuse, R3, R0 ;  /* 0x0000000308007224 */ /* 0x040fea00078e0200 */
[----:B------:R-:W-:Y:S11]  /*6190*/  ISETP.GT.U32.AND P1, PT, R8, R0, PT ;  /* 0x000000000800720c */ /* 0x000ff60003f24070 */
[----:B------:R-:W-:Y:S02]  /*61a0*/  @!UPT UIADD3 URZ, UPT, UPT, URZ, URZ, URZ ;  /* 0x000000fffffff290 */ /* 0x000fe4000fffe0ff */
[----:B------:R-:W-:Y:S02]  /*61b0*/  @!P1 IMAD.IADD R0, R0, 0x1, -R8 ;  /* 0x0000000100009824 */ /* 0x000fe400078e0a08 */
[----:B------:R-:W-:Y:S01]  /*61c0*/  @!P1 VIADD R13, R13, 0x1 ;  /* 0x000000010d0d9836 */ /* 0x000fe20000000000 */
[----:B------:R-:W-:Y:S02]  /*61d0*/  ISETP.NE.U32.AND P1, PT, RZ, UR32, PT ;  /* 0x00000020ff007c0c */ /* 0x000fe4000bf25070 */
[----:B------:R-:W-:Y:S02]  /*61e0*/  ISETP.GE.U32.AND P2, PT, R0, R8, PT ;  /* 0x000000080000720c */ /* 0x000fe40003f46070 */
[----:B------:R-:W-:Y:S11]  /*61f0*/  ISETP.NE.AND.EX P1, PT, RZ, UR33, PT, P1 ;  /* 0x00000021ff007c0c */ /* 0x000ff6000bf25310 */
[----:B------:R-:W-:Y:S04]  /*6200*/  @P2 IADD3 R13, PT, PT, R13, 0x1, RZ ;  /* 0x000000010d0d2810 */ /* 0x000fe80007ffe0ff */
[----:B------:R-:W-:Y:S11]  /*6210*/  R2UR UR14, R13 ;  /* 0x000000000d0e72ca */ /* 0x000ff600000e0000 */
[----:B------:R-:W-:Y:S02]  /*6220*/  @!UPT UIADD3 URZ, UPT, UPT, URZ, URZ, URZ ;  /* 0x000000fffffff290 */ /* 0x000fe4000fffe0ff */
[----:B------:R-:W-:Y:S02]  /*6230*/  @!UP0 UIADD3 UR14, UPT, UPT, -UR14, URZ, URZ ;  /* 0x000000ff0e0e8290 */ /* 0x000fe4000fffe1ff */
[----:B------:R-:W-:Y:S04]  /*6240*/  @!UP2 ULOP3.LUT UR14, URZ, UR36, URZ, 0x33, !UPT ;  /* 0x00000024ff0ea292 */ /* 0x000fe8000f8e33ff */
[----:B------:R-:W-:Y:S04]  /*6250*/  UIADD3 UR6, UPT, UPT, -UR14, URZ, URZ ;  /* 0x000000ff0e067290 */ /* 0x000fe8000fffe1ff */
[----:B------:R-:W-:Y:S01]  /*6260*/  UIMAD UR13, UR36, UR6, UR13 ;  /* 0x00000006240d72a4 */ /* 0x000fe2000f8e020d */
[----:B------:R-:W-:Y:S11]  /*6270*/  BRA.U !UP5, `(.L_x_97) ;  /* 0x000000010d387547 */ /* 0x000ff6000b800000 */
[----:B------:R-:W-:Y:S01]  /*6280*/  UISETP.NE.AND UP1, UPT, UR51, URZ, UPT ;  /* 0x000000ff3300728c */ /* 0x000fe2000bf25270 */
[----:B------:R-:W-:Y:S01]  /*6290*/  HFMA2 R0, -RZ, RZ, 0, 5.9604644775390625e-08 ;  /* 0x00000001ff007431 */ /* 0x000fe200000001ff */
[----:B------:R-:W1:Y:S01]  /*62a0*/  LDCU.64 UR8, c[0x0][0x358] ;  /* 0x00006b00ff0877ac */ /* 0x000e620008000a00 */
[----:B------:R-:W-:Y:S03]  /*62b0*/  IMAD.MOV.U32 R45, RZ, RZ, 0x1 ;  /* 0x00000001ff2d7424 */ /* 0x000fe600078e00ff */
[----:B------:R-:W-:Y:S05]  /*62c0*/  PLOP3.LUT P2, PT, PT, PT, UP1, 0x80, 0x8 ;  /* 0x000000000008781c */ /* 0x000fea0003f4f018 */
[----:B------:R-:W2:Y:S01]  /*62d0*/  @UP1 LDCU.64 UR4, c[0x0][0x988] ;  /* 0x00013100ff0417ac */ /* 0x000ea20008000a00 */
[----:B------:R-:W-:Y:S07]  /*62e0*/  @UP1 UIMAD UR6, UR50, UR32, URZ ;  /* 0x00000020320612a4 */ /* 0x000fee000f8e02ff */
[----:B------:R-:W-:Y:S01]  /*62f0*/  @!P2 PRMT R45, R0, 0x7610, R45 ;  /* 0x00007610002da816 */ /* 0x000fe2000000002d */
[----:B--2---:R-:W-:Y:S06]  /*6300*/  @UP1 UIMAD.WIDE UR4, UR6, 0x4, UR4 ;  /* 0x00000004060418a5 */ /* 0x004fec000f8e0204 */
[----:B-----5:R-:W-:Y:S01]  /*6310*/  IMAD.U32 R26, RZ, RZ, UR4 ;  /* 0x00000004ff1a7e24 */ /* 0x020fe2000f8e00ff */
[----:B------:R-:W-:Y:S04]  /*6320*/  MOV R27, UR5 ;  /* 0x00000005001b7c02 */ /* 0x000fe80008000f00 */
[----:B------:R-:W2:Y:S01]  /*6330*/  @!UP1 LDCU UR4, c[0x0][0x980] ;  /* 0x00013000ff0497ac */ /* 0x000ea20008000800 */
[----:B-1----:R1:W5:Y:S02]  /*6340*/  @P2 LDG.E R26, desc[UR8][R26.64] ;  /* 0x000000081a1a2981 */ /* 0x002364000c1e1900 */
[----:B-12---:R-:W-:Y:S07]  /*6350*/  @!P2 IMAD.U32 R26, RZ, RZ, UR4 ;  /* 0x00000004ff1aae24 */ /* 0x006fee000f8e00ff */
.L_x_97:
[----:B-----5:R-:W-:Y:S01]  /*6360*/  @!P1 FSETP.EQ.AND P3, PT, R26, RZ, PT ;  /* 0x000000ff1a00920b */ /* 0x020fe20003f62000 */
[----:B------:R-:W-:Y:S01]  /*6370*/  @!UPT UIADD3 URZ, UPT, UPT, URZ, URZ, URZ ;  /* 0x000000fffffff290 */ /* 0x000fe2000fffe0ff */
[----:B------:R-:W-:Y:S11]  /*6380*/  @!P1 BRA `(.L_x_98) ;  /* 0x0000000000149947 */ /* 0x000ff60003800000 */
[----:B------:R-:W-:Y:S02]  /*6390*/  LOP3.LUT P1, RZ, R45, 0xff, RZ, 0xc0, !PT ;  /* 0x000000ff2dff7812 */ /* 0x000fe4000782c0ff */
[----:B------:R-:W-:Y:S04]  /*63a0*/  PLOP3.LUT P3, PT, PT, PT, UP1, 0x80, 0x8 ;  /* 0x000000000008781c */ /* 0x000fe80003f6f018 */
[----:B------:R-:W-:Y:S07]  /*63b0*/  PLOP3.LUT P3, PT, P3, PT, PT, 0x8, 0x80 ;  /* 0x000000000080781c */ /* 0x000fee0001f6e170 */
[----:B------:R-:W-:Y:S11]  /*63c0*/  @P1 FSETP.EQ.AND P3, PT, R26, RZ, PT ;  /* 0x000000ff1a00120b */ /* 0x000ff60003f62000 */
[----:B------:R-:W-:Y:S02]  /*63d0*/  @!UPT UIADD3 URZ, UPT, UPT, URZ, URZ, URZ ;  /* 0x000000fffffff290 */ /* 0x000fe4000fffe0ff */
.L_x_98:
[----:B------:R-:W-:Y:S01]  /*63e0*/  ULEA UR4, UR28, UR27, 0x3 ;  /* 0x0000001b1c047291 */ /* 0x000fe2000f8e18ff */
[----:B------:R-:W-:Y:S02]  /*63f0*/  SHF.L.U32 R3, R10, 0x1f, RZ ;  /* 0x0000001f0a037819 */ /* 0x000fe400000006ff */
[----:B------:R-:W-:Y:S04]  /*6400*/  ELECT P2, URZ, PT ;  /* 0x0000000000ff782f */ /* 0x000fe80003840000 */
[----:B------:R-:W-:Y:S02]  /*6410*/  PLOP3.LUT P2, PT, P3, P2, PT, 0xf2, 0x2f ;  /* 0x00000000002f781c */ /* 0x000fe40001f45e72 */
[----:B------:R-:W1:Y:S02]  /*6420*/  SYNCS.PHASECHK.TRANS64.TRYWAIT P1, [UR4+0x128], R3 ;  /* 0x00012803ff0075a7 */ /* 0x000e640008021104 */
[----:B-1----:R-:W-:Y:S09]  /*6430*/  @!P1 BRA `(.L_x_99) ;  /* 0x0000004000149947 */ /* 0x002ff20003800000 */
.L_x_195:
[----:B------:R-:W2:Y:S01]  /*6440*/  S2UR UR21, SR_CgaCtaId ;  /* 0x00000000001579c3 */ /* 0x000ea20000008800 */
[----:B-1----:R-:W-:Y:S01]  /*6450*/  @!P2 IADD3 R3, P1, PT, R14, 0x680, RZ ;  /* 0x000006800e03a810 */ /* 0x002fe20007f3e0ff */
[----:B------:R-:W-:Y:S01]  /*6460*/  VOTEU.ALL UP0, P2 ;  /* 0x0000000000ff7886 */ /* 0x000fe20001000000 */
[----:B------:R-:W-:Y:S01]  /*6470*/  UIADD3 UR16, UPT, UPT, UR4, 0x110, URZ ;  /* 0x0000011004107890 */ /* 0x000fe2000fffe0ff */
[----:B------:R-:W-:Y:S01]  /*6480*/  @P0 SHF.R.U32.HI R4, RZ, 0x10, R5 ;  /* 0x00000010ff040819 */ /* 0x000fe20000011605 */
[----:B------:R-:W-:Y:S01]  /*6490*/  UMOV UR34, 0x0 ;  /* 0x0000000000227882 */ /* 0x000fe20000000000 */
[----:B------:R-:W-:Y:S01]  /*64a0*/  @!P2 IMAD.X R0, RZ, RZ, R15, P1 ;  /* 0x000000ffff00a224 */ /* 0x000fe200008e060f */
[----:B------:R-:W-:Y:S01]  /*64b0*/  @!P2 R2UR UR7, R3 ;  /* 0x000000000307a2ca */ /* 0x000fe200000e0000 */
[----:B------:R-:W-:Y:S01]  /*64c0*/  @!UP0 ULEA UR5, UR28, UR27, 0xc ;  /* 0x0000001b1c058291 */ /* 0x000fe2000f8e60ff */
[----:B------:R-:W-:Y:S01]  /*64d0*/  @P0 R2UR UR50, R4 ;  /* 0x00000000043202ca */ /* 0x000fe200000e0000 */
[----:B------:R-:W-:Y:S01]  /*64e0*/  @!UP0 UIADD3 UR20, UPT, UPT, UR17, 0x20, URZ ;  /* 0x0000002011148890 */ /* 0x000fe2000fffe0ff */
[----:B------:R-:W-:Y:S01]  /*64f0*/  @!P2 R2UR UR6, R0 ;  /* 0x000000000006a2ca */ /* 0x000fe200000e0000 */
[----:B------:R-:W-:Y:S01]  /*6500*/  @!UP0 UIADD3 UR8, UPT, UPT, UR5, 0x200, URZ ;  /* 0x0000020005088890 */ /* 0x000fe2000fffe0ff */
[----:B------:R-:W-:Y:S01]  /*6510*/  @!P2 IMAD.MOV.U32 R0, RZ, RZ, 0x1000 ;  /* 0x00001000ff00a424 */ /* 0x000fe200078e00ff */
[----:B------:R-:W-:Y:S02]  /*6520*/  @!UP0 UIADD3 UR18, UPT, UPT, UR5, 0xa00, URZ ;  /* 0x00000a0005128890 */ /* 0x000fe4000fffe0ff */
[----:B------:R-:W-:Y:S01]  /*6530*/  UIADD3 UR5, UPT, UPT, UR28, 0x1, URZ ;  /* 0x000000011c057890 */ /* 0x000fe2000fffe0ff */
[----:B------:R-:W-:Y:S03]  /*6540*/  UMOV UR35, 0x10000000 ;  /* 0x1000000000237882 */ /* 0x000fe60000000000 */
[----:B------:R-:W-:Y:S01]  /*6550*/  IMAD.U32 R12, RZ, RZ, UR7 ;  /* 0x00000007ff0c7e24 */ /* 0x000fe2000f8e00ff */
[----:B------:R-:W-:Y:S03]  /*6560*/  UISETP.NE.AND UP0, UPT, UR5, 0x3, UPT ;  /* 0x000000030500788c */ /* 0x000fe6000bf05270 */
[----:B------:R-:W-:Y:S01]  /*6570*/  IMAD.U32 R13, RZ, RZ, UR6 ;  /* 0x00000006ff0d7e24 */ /* 0x000fe2000f8e00ff */
[----:B------:R-:W-:Y:S01]  /*6580*/  @!P2 R2UR UR6, R12 ;  /* 0x000000000c06a2ca */ /* 0x000fe200000e0000 */
[----:B------:R-:W-:Y:S02]  /*6590*/  USEL UR5, UR5, URZ, UP0 ;  /* 0x000000ff05057287 */ /* 0x000fe40008000000 */
[----:B------:R-:W-:Y:S01]  /*65a0*/  USEL UR19, URZ, 0x1, UP0 ;  /* 0x00000001ff137887 */ /* 0x000fe20008000000 */
[----:B------:R-:W-:Y:S01]  /*65b0*/  @!P2 R2UR UR7, R13 ;  /* 0x000000000d07a2ca */ /* 0x000fe200000e0000 */
[----:B------:R-:W-:Y:S04]  /*65c0*/  VOTEU.ALL UP0, P2 ;  /* 0x0000000000ff7886 */ /* 0x000fe80001000000 */
[----:B------:R-:W-:Y:S01]  /*65d0*/  LOP3.LUT R10, R10, UR19, RZ, 0x3c, !PT ;  /* 0x000000130a0a7c12 */ /* 0x000fe2000f8e3cff */
[----:B------:R-:W-:Y:S01]  /*65e0*/  @!UP0 UMOV UR9, UR16 ;  /* 0x0000001000098c82 */ /* 0x000fe20008000000 */
[----:B------:R-:W-:Y:S02]  /*65f0*/  @!UP0 UMOV UR10, UR17 ;  /* 0x00000011000a8c82 */ /* 0x000fe40008000000 */
[----:B------:R-:W-:Y:S04]  /*6600*/  SHF.L.U32 R3, R10, 0x1f, RZ ;  /* 0x0000001f0a037819 */ /* 0x000fe800000006ff */
[----:B------:R1:W-:Y:S01]  /*6610*/  @!UP0 UTMALDG.5D [UR8], [UR6], desc[UR34] ;  /* 0x00002208060085b4 */ /* 0x0003e20008021000 */
[----:B------:R-:W-:Y:S05]  /*6620*/  VOTEU.ALL UP0, P2 ;  /* 0x0000000000ff7886 */ /* 0x000fea0001000000 */
[----:B-1----:R-:W-:Y:S01]  /*6630*/  @!UP0 UMOV UR8, UR18 ;  /* 0x0000001200088c82 */ /* 0x002fe20008000000 */
[----:B------:R-:W-:Y:S01]  /*6640*/  @!UP0 UMOV UR9, UR16 ;  /* 0x0000001000098c82 */ /* 0x000fe20008000000 */
[----:B------:R-:W-:Y:S02]  /*6650*/  @!UP0 UMOV UR10, UR20 ;  /* 0x00000014000a8c82 */ /* 0x000fe40008000000 */
[----:B------:R2:W-:Y:S01]  /*6660*/  @!UP0 UTMALDG.5D [UR8], [UR6], desc[UR34] ;  /* 0x00002208060085b4 */ /* 0x0005e20008021000 */
[----:B------:R1:W-:Y:S01]  /*6670*/  @!P2 SYNCS.ARRIVE.TRANS64.RED.A0TR RZ, [UR4+0x110], R0 ;  /* 0x00011000ffffa9a7 */ /* 0x0003e20008300404 */
[----:B--2---:R-:W-:Y:S02]  /*6680*/  UPRMT UR7, UR21, 0x654, UR16 ;  /* 0x0000065415077896 */ /* 0x004fe40008000010 */
[----:B------:R-:W-:Y:S07]  /*6690*/  ULEA UR6, UR5, UR27, 0x3 ;  /* 0x0000001b05067291 */ /* 0x000fee000f8e18ff */
[----:B------:R-:W-:Y:S02]  /*66a0*/  SYNCS.ARRIVE.TRANS64.RED.A1T0 RZ, [UR7], RZ ;  /* 0x000000ffffff79a7 */ /* 0x000fe40008100407 */
[----:B------:R-:W2:Y:S02]  /*66b0*/  SYNCS.PHASECHK.TRANS64.TRYWAIT P1, [UR6+0x128], R3 ;  /* 0x00012803ff0075a7 */ /* 0x000ea40008021106 */
[----:B-12---:R-:W-:Y:S05]  /*66c0*/  @!P1 BRA `(.L_x_100) ;  /* 0x0000003c00889947 */ /* 0x006fea0003800000 */
.L_x_197:
[----:B------:R-:W-:Y:S01]  /*66d0*/  UPLOP3.LUT UP2, UPT, UPT, UPT, UPT, 0x80, 0x8 ;  /* 0x000000000008789c */ /* 0x000fe20003f4f070 */
[----:B------:R-:W2:Y:S01]  /*66e0*/  S2UR UR57, SR_CgaCtaId ;  /* 0x00000000003979c3 */ /* 0x000ea20000008800 */
[----:B------:R-:W-:Y:S01]  /*66f0*/  UMOV UR34, 0x0 ;  /* 0x0000000000227882 */ /* 0x000fe20000000000 */
[----:B------:R-:W-:Y:S01]  /*6700*/  UMOV UR35, 0x10000000 ;  /* 0x1000000000237882 */ /* 0x000fe20000000000 */
[----:B------:R-:W-:Y:S01]  /*6710*/  UMOV UR19, UR11 ;  /* 0x0000000b00137c82 */ /* 0x000fe20008000000 */
[----:B------:R-:W-:Y:S01]  /*6720*/  UMOV UR20, UR12 ;  /* 0x0000000c00147c82 */ /* 0x000fe20008000000 */
[----:B------:R-:W-:Y:S01]  /*6730*/  UMOV UR21, UR13 ;  /* 0x0000000d00157c82 */ /* 0x000fe20008000000 */
[----:B------:R-:W-:Y:S01]  /*6740*/  UMOV UR22, UR14 ;  /* 0x0000000e00167c82 */ /* 0x000fe20008000000 */
[----:B------:R-:W-:Y:S01]  /*6750*/  VOTEU.ALL UP0, P2 ;  /* 0x0000000000ff7886 */ /* 0x000fe20001000000 */
[----:B-1----:R-:W-:Y:S02]  /*6760*/  @!P2 IADD3 R3, P0, PT, R14, 0x680, RZ ;  /* 0x000006800e03a810 */ /* 0x002fe40007f1e0ff */
[----:B------:R-:W-:Y:S02]  /*6770*/  R2UR UR56, R50 ;  /* 0x00000000323872ca */ /* 0x000fe400000e0000 */
[----:B------:R-:W-:Y:S01]  /*6780*/  @!UP0 ULEA UR4, UR5, UR27, 0xc ;  /* 0x0000001b05048291 */ /* 0x000fe2000f8e60ff */
[----:B------:R-:W-:Y:S01]  /*6790*/  @!P2 IMAD.X R0, RZ, RZ, R15, P0 ;  /* 0x000000ffff00a224 */ /* 0x000fe200000e060f */
[----:B------:R-:W-:Y:S01]  /*67a0*/  UIADD3 UR5, UPT, UPT, UR5, 0x1, URZ ;  /* 0x0000000105057890 */ /* 0x000fe2000fffe0ff */
[----:B------:R-:W-:Y:S01]  /*67b0*/  R2UR UR55, R51 ;  /* 0x00000000333772ca */ /* 0x000fe200000e0000 */
[----:B------:R-:W-:Y:S01]  /*67c0*/  @!UP0 UIADD3 UR18, UPT, UPT, UR17, 0x10, URZ ;  /* 0x0000001011128890 */ /* 0x000fe2000fffe0ff */
[----:B------:R-:W-:Y:S01]  /*67d0*/  LOP3.LUT R9, R9, 0x1, RZ, 0x3c, !PT ;  /* 0x0000000109097812 */ /* 0x000fe200078e3cff */
[----:B------:R-:W-:Y:S02]  /*67e0*/  @!UP0 UIADD3 UR10, UPT, UPT, UR17, 0x30, URZ ;  /* 0x00000030110a8890 */ /* 0x000fe4000fffe0ff */
[----:B------:R-:W-:Y:S02]  /*67f0*/  @!UP0 UIADD3 UR16, UPT, UPT, UR4, 0x200, URZ ;  /* 0x0000020004108890 */ /* 0x000fe4000fffe0ff */
[----:B------:R-:W-:Y:S01]  /*6800*/  @!UP0 UIADD3 UR8, UPT, UPT, UR4, 0xa00, URZ ;  /* 0x00000a0004088890 */ /* 0x000fe2000fffe0ff */
[----:B------:R-:W-:Y:S01]  /*6810*/  @!P2 R2UR UR4, R0 ;  /* 0x000000000004a2ca */ /* 0x000fe200000e0000 */
[----:B------:R-:W-:Y:S02]  /*6820*/  UISETP.NE.AND UP0, UPT, UR5, 0x3, UPT ;  /* 0x000000030500788c */ /* 0x000fe4000bf05270 */
[----:B------:R-:W-:Y:S02]  /*6830*/  UIADD3 UR17, UPT, UPT, UR6, 0x110, URZ ;  /* 0x0000011006117890 */ /* 0x000fe4000fffe0ff */
[----:B------:R-:W-:Y:S01]  /*6840*/  USEL UR28, UR5, URZ, UP0 ;  /* 0x000000ff051c7287 */ /* 0x000fe20008000000 */
[----:B------:R-:W-:Y:S01]  /*6850*/  @!P2 R2UR UR5, R3 ;  /* 0x000000000305a2ca */ /* 0x000fe200000e0000 */
[----:B------:R-:W-:Y:S02]  /*6860*/  USEL UR7, URZ, 0x1, UP0 ;  /* 0x00000001ff077887 */ /* 0x000fe40008000000 */
[----:B------:R-:W-:Y:S01]  /*6870*/  VOTEU.ALL UP0, P2 ;  /* 0x0000000000ff7886 */ /* 0x000fe20001000000 */
[----:B------:R-:W-:Y:S03]  /*6880*/  UMOV UR9, UR17 ;  /* 0x0000001100097c82 */ /* 0x000fe60008000000 */
[----:B------:R-:W-:Y:S01]  /*6890*/  IMAD.U32 R5, RZ, RZ, UR4 ;  /* 0x00000004ff057e24 */ /* 0x000fe2000f8e00ff */
[----:B------:R-:W-:Y:S05]  /*68a0*/  LOP3.LUT R10, R10, UR7, RZ, 0x3c, !PT ;  /* 0x000000070a0a7c12 */ /* 0x000fea000f8e3cff */
[----:B------:R-:W-:Y:S01]  /*68b0*/  IMAD.U32 R4, RZ, RZ, UR5 ;  /* 0x00000005ff047e24 */ /* 0x000fe2000f8e00ff */
[----:B------:R-:W-:Y:S04]  /*68c0*/  @!P2 R2UR UR5, R5 ;  /* 0x000000000505a2ca */ /* 0x000fe800000e0000 */
[----:B------:R-:W-:Y:S11]  /*68d0*/  @!P2 R2UR UR4, R4 ;  /* 0x000000000404a2ca */ /* 0x000ff600000e0000 */
[----:B------:R-:W-:Y:S02]  /*68e0*/  @!UPT UIADD3 URZ, UPT, UPT, URZ, URZ, URZ ;  /* 0x000000fffffff290 */ /* 0x000fe4000fffe0ff */
[----:B------:R1:W-:Y:S01]  /*68f0*/  @!UP0 UTMALDG.5D [UR16], [UR4], desc[UR34] ;  /* 0x00002210040085b4 */ /* 0x0003e20008021000 */
[----:B------:R-:W-:Y:S05]  /*6900*/  VOTEU.ALL UP0, P2 ;  /* 0x0000000000ff7886 */ /* 0x000fea0001000000 */
[----:B------:R2:W-:Y:S01]  /*6910*/  @!UP0 UTMALDG.5D [UR8], [UR4], desc[UR34] ;  /* 0x00002208040085b4 */ /* 0x0005e20008021000 */
[----:B------:R3:W-:Y:S01]  /*6920*/  @!P2 SYNCS.ARRIVE.TRANS64.RED.A0TR RZ, [UR6+0x110], R2 ;  /* 0x00011002ffffa9a7 */ /* 0x0007e20008300406 */
[----:B-1----:R-:W-:Y:S02]  /*6930*/  UIADD3 UR18, UPT, UPT, UR15, UR56, URZ ;  /* 0x000000380f127290 */ /* 0x002fe4000fffe0ff */
[----:B------:R-:W-:Y:S02]  /*6940*/  UIADD3 UR20, UPT, UPT, UR23, UR55, URZ ;  /* 0x0000003717147290 */ /* 0x000fe4000fffe0ff */
[----:B--2---:R-:W-:Y:S09]  /*6950*/  UPRMT UR4, UR57, 0x654, UR17 ;  /* 0x0000065439047896 */ /* 0x004ff20008000011 */
[----:B------:R-:W-:Y:S01]  /*6960*/  SYNCS.ARRIVE.TRANS64.RED.A1T0 RZ, [UR4], RZ ;  /* 0x000000ffffff79a7 */ /* 0x000fe20008100404 */
[----:B------:R-:W-:Y:S05]  /*6970*/  BRA.U UP3, `(.L_x_101) ;  /* 0xffffffed03a87547 */ /* 0x000fea000b83ffff */
[----:B------:R-:W-:Y:S01]  /*6980*/  UIADD3 UR27, UPT, UPT, UR27, 0x128, URZ ;  /* 0x000001281b1b7890 */ /* 0x000fe2000fffe0ff */
[----:B---3--:R-:W-:-:S03]  /*6990*/  SHF.L.U32 R2, R10, 0x1f, RZ ;  /* 0x0000001f0a027819 */ /* 0x008fc600000006ff */
[----:B------:R-:W-:-:S09]  /*69a0*/  ULEA UR4, UR28, UR27, 0x3 ;  /* 0x0000001b1c047291 */ /* 0x000fd2000f8e18ff */
[----:B------:R-:W1:Y:S02]  /*69b0*/  SYNCS.PHASECHK.TRANS64.TRYWAIT P0, [UR4], R2 ;  /* 0x00000002ff0075a7 */ /* 0x000e640008001104 */
[----:B-1----:R-:W-:Y:S05]  /*69c0*/  @!P0 BRA `(.L_x_102) ;  /* 0x0000003800e08947 */ /* 0x002fea0003800000 */
.L_x_199:
[----:B------:R-:W-:-:S04]  /*69d0*/  UIADD3 UR4, UPT, UPT, UR28, 0x1, URZ ;  /* 0x000000011c047890 */ /* 0x000fc8000fffe0ff */
[----:B------:R-:W-:-:S04]  /*69e0*/  UISETP.NE.AND UP0, UPT, UR4, 0x3, UPT ;  /* 0x000000030400788c */ /* 0x000fc8000bf05270 */
[----:B------:R-:W-:Y:S02]  /*69f0*/  USEL UR6, URZ, 0x1, UP0 ;  /* 0x00000001ff067887 */ /* 0x000fe40008000000 */
[----:B------:R-:W-:-:S04]  /*6a00*/  USEL UR4, UR4, URZ, UP0 ;  /* 0x000000ff04047287 */ /* 0x000fc80008000000 */
[----:B------:R-:W-:Y:S01]  /*6a10*/  ULEA UR5, UR4, UR27, 0x3 ;  /* 0x0000001b04057291 */ /* 0x000fe2000f8e18ff */
[----:B------:R-:W-:-:S04]  /*6a20*/  LOP3.LUT R10, R10, UR6, RZ, 0x3c, !PT ;  /* 0x000000060a0a7c12 */ /* 0x000fc8000f8e3cff */
[----:B-1----:R-:W-:-:S04]  /*6a30*/  SHF.L.U32 R2, R10, 0x1f, RZ ;  /* 0x0000001f0a027819 */ /* 0x002fc800000006ff */
[----:B------:R-:W1:Y:S02]  /*6a40*/  SYNCS.PHASECHK.TRANS64.TRYWAIT P0, [UR5], R2 ;  /* 0x00000002ff0075a7 */ /* 0x000e640008001105 */
[----:B-1----:R-:W-:Y:S05]  /*6a50*/  @!P0 BRA `(.L_x_103) ;  /* 0x0000003800d48947 */ /* 0x002fea0003800000 */
.L_x_201:
[----:B------:R-:W-:-:S04]  /*6a60*/  UIADD3 UR4, UPT, UPT, UR4, 0x1, URZ ;  /* 0x0000000104047890 */ /* 0x000fc8000fffe0ff */
[----:B------:R-:W-:-:S04]  /*6a70*/  UISETP.NE.AND UP0, UPT, UR4, 0x3, UPT ;  /* 0x000000030400788c */ /* 0x000fc8000bf05270 */
[----:B------:R-:W-:Y:S02]  /*6a80*/  USEL UR5, URZ, 0x1, UP0 ;  /* 0x00000001ff057887 */ /* 0x000fe40008000000 */
[----:B------:R-:W-:-:S04]  /*6a90*/  USEL UR4, UR4, URZ, UP0 ;  /* 0x000000ff04047287 */ /* 0x000fc80008000000 */
[----:B------:R-:W-:Y:S01]  /*6aa0*/  ULEA UR4, UR4, UR27, 0x3 ;  /* 0x0000001b04047291 */ /* 0x000fe2000f8e18ff */
[----:B-1----:R-:W-:-:S04]  /*6ab0*/  LOP3.LUT R2, R10, UR5, RZ, 0x3c, !PT ;  /* 0x000000050a027c12 */ /* 0x002fc8000f8e3cff */
[----:B------:R-:W-:Y:S01]  /*6ac0*/  SHF.L.U32 R2, R2, 0x1f, RZ ;  /* 0x0000001f02027819 */ /* 0x000fe200000006ff */
[----:B------:R-:W-:-:S07]  /*6ad0*/  IMAD.U32 R0, RZ, RZ, UR4 ;  /* 0x00000004ff007e24 */ /* 0x000fce000f8e00ff */
.L_x_104:
[----:B-1----:R1:W2:Y:S02]  /*6ae0*/  SYNCS.PHASECHK.TRANS64.TRYWAIT P0, [R0+URZ], R2 ;  /* 0x00000002000075a7 */ /* 0x0022a400080011ff */
[----:B--2---:R-:W-:Y:S05]  /*6af0*/  @!P0 NANOSLEEP.SYNCS 0x989680 ;  /* 0x009896800000895d */ /* 0x004fea0003900000 */
[----:B------:R-:W2:Y:S02]  /*6b00*/  @!P0 SYNCS.PHASECHK.TRANS64 P0, [R0+URZ], R2 ;  /* 0x00000002000085a7 */ /* 0x000ea400080010ff */
[----:B--2---:R-:W-:Y:S05]  /*6b10*/  @P0 EXIT ;  /* 0x000000000000094d */ /* 0x004fea0003800000 */
[----:B------:R-:W-:Y:S05]  /*6b20*/  BRA `(.L_x_104) ;  /* 0xfffffffc00ec7947 */ /* 0x000fea000383ffff */
.L_x_92:
[----:B------:R-:W-:-:S06]  /*6b30*/  UISETP.GE.AND UP0, UPT, UR19, 0x4, UPT ;  /* 0x000000041300788c */ /* 0x000fcc000bf06270 */
[----:B------:R-:W-:-:S13]  /*6b40*/  PLOP3.LUT P0, PT, PT, PT, UP0, 0x80, 0x8 ;  /* 0x000000000008781c */ /* 0x000fda0003f0f008 */
[----:B-1----:R-:W-:Y:S05]  /*6b50*/  @!P0 EXIT ;  /* 0x000000000000894d */ /* 0x002fea0003800000 */
[----:B------:R-:W1:Y:S08]  /*6b60*/  S2UR UR4, SR_CgaCtaId ;  /* 0x00000000000479c3 */ /* 0x000e700000008800 */
[----:B------:R-:W-:Y:S01]  /*6b70*/  BAR.SYNC.DEFER_BLOCKING 0x6, 0xa0 ;  /* 0x0182800000007b1d */ /* 0x000fe20000010000 */
[----:B------:R-:W-:Y:S01]  /*6b80*/  IMAD.SHL.U32 R44, R56, 0x10, RZ ;  /* 0x00000010382c7824 */ /* 0x000fe200078e00ff */
[----:B------:R-:W-:Y:S01]  /*6b90*/  USHF.R.S32.HI UR56, URZ, 0x1f, UR5 ;  /* 0x0000001fff387899 */ /* 0x000fe20008011405 */
[----:B------:R-:W-:-:S02]  /*6ba0*/  IMAD.SHL.U32 R0, R46, 0x200, RZ ;  /* 0x000002002e007824 */ /* 0x000fc400078e00ff */
[----:B------:R-:W-:Y:S02]  /*6bb0*/  HFMA2 R22, -RZ, RZ, 0, 0 ;  /* 0x00000000ff167431 */ /* 0x000fe400000001ff */
[----:B------:R-:W-:Y:S01]  /*6bc0*/  IMAD.SHL.U32 R4, R56, 0x2, RZ ;  /* 0x0000000238047824 */ /* 0x000fe200078e00ff */
[----:B------:R-:W-:Y:S01]  /*6bd0*/  UMOV UR52, 0x400 ;  /* 0x0000040000347882 */ /* 0x000fe20000000000 */
[----:B------:R-:W2:Y:S01]  /*6be0*/  LDC.64 R42, c[0x0][0x9b0] ;  /* 0x00026c00ff2a7b82 */ /* 0x000ea20000000a00 */
[----:B------:R-:W3:Y:S01]  /*6bf0*/  LDCU.64 UR6, c[0x0][0x988] ;  /* 0x00013100ff0677ac */ /* 0x000ee20008000a00 */
[----:B------:R-:W-:Y:S01]  /*6c00*/  LOP3.LUT R55, R44, 0x5b0, RZ, 0xc0, !PT ;  /* 0x000005b02c377812 */ /* 0x000fe200078ec0ff */
[----:B------:R-:W-:Y:S01]  /*6c10*/  IMAD.U32 R23, R56, 0x10000, RZ ;  /* 0x0001000038177824 */ /* 0x000fe200078e00ff */
[----:B------:R-:W-:Y:S01]  /*6c20*/  LOP3.LUT R5, R44, 0x40, RZ, 0xc0, !PT ;  /* 0x000000402c057812 */ /* 0x000fe200078ec0ff */
[----:B------:R-:W-:Y:S01]  /*6c30*/  ULEA.HI UR56, UR56, UR5, URZ, 0x6 ;  /* 0x0000000538387291 */ /* 0x000fe2000f8f30ff */
[----:B------:R-:W-:Y:S01]  /*6c40*/  LOP3.LUT R55, R55, 0x200, R0, 0xf8, !PT ;  /* 0x0000020037377812 */ /* 0x000fe200078ef800 */
[----:B------:R-:W-:Y:S01]  /*6c50*/  IMAD.SHL.U32 R0, R46, 0x200000, RZ ;  /* 0x002000002e007824 */ /* 0x000fe200078e00ff */
[----:B------:R-:W4:Y:S01]  /*6c60*/  LDC.64 R40, c[0x0][0x9a8] ;  /* 0x00026a00ff287b82 */ /* 0x000f220000000a00 */
[----:B------:R-:W-:Y:S01]  /*6c70*/  LOP3.LUT P0, RZ, R44, 0x40, RZ, 0xc0, !PT ;  /* 0x000000402cff7812 */ /* 0x000fe2000780c0ff */
[----:B------:R-:W-:Y:S01]  /*6c80*/  IMAD.MOV.U32 R54, RZ, RZ, RZ ;  /* 0x000000ffff367224 */ /* 0x000fe200078e00ff */
[----:B------:R-:W-:Y:S01]  /*6c90*/  LOP3.LUT R4, R5, 0x8, R4, 0xf8, !PT ;  /* 0x0000000805047812 */ /* 0x000fe200078ef804 */
[----:B------:R-:W-:Y:S01]  /*6ca0*/  IMAD.MOV.U32 R53, RZ, RZ, RZ ;  /* 0x000000ffff357224 */ /* 0x000fe200078e00ff */
[----:B------:R-:W-:Y:S01]  /*6cb0*/  LOP3.LUT R0, R0, 0x200000, RZ, 0xc0, !PT ;  /* 0x0020000000007812 */ /* 0x000fe200078ec0ff */
[----:B------:R-:W2:Y:S01]  /*6cc0*/  LDCU UR48, c[0x0][0xc0c] ;  /* 0x00018180ff3077ac */ /* 0x000ea20008000800 */
[----:B------:R-:W-:-:S02]  /*6cd0*/  P2R R8, PR, RZ, 0x1 ;  /* 0x00000001ff087803 */ /* 0x000fc40000000000 */
[----:B------:R-:W-:Y:S01]  /*6ce0*/  LOP3.LUT R23, R0, 0x400000, R23, 0xf8, !PT ;  /* 0x0040000000177812 */ /* 0x000fe200078ef817 */
[----:B-1----:R-:W-:Y:S01]  /*6cf0*/  ULEA UR52, UR4, UR52, 0x18 ;  /* 0x0000003404347291 */ /* 0x002fe2000f8ec0ff */
[----:B---3--:R-:W-:Y:S01]  /*6d00*/  MOV R48, UR6 ;  /* 0x0000000600307c02 */ /* 0x008fe20008000f00 */
[----:B------:R-:W1:Y:S01]  /*6d10*/  LDCU UR4, c[0x0][0x370] ;  /* 0x00006e00ff0477ac */ /* 0x000e620008000800 */
[----:B------:R-:W-:Y:S01]  /*6d20*/  IMAD.U32 R47, RZ, RZ, UR7 ;  /* 0x00000007ff2f7e24 */ /* 0x000fe2000f8e00ff */
[----:B------:R-:W-:Y:S02]  /*6d30*/  LOP3.LUT R55, R55, R4, RZ, 0xfc, !PT ;  /* 0x0000000437377212 */ /* 0x000fe400078efcff */
[----:B------:R-:W-:Y:S01]  /*6d40*/  LOP3.LUT R56, R56, 0x60, RZ, 0xc0, !PT ;  /* 0x0000006038387812 */ /* 0x000fe200078ec0ff */
[----:B------:R-:W3:Y:S02]  /*6d50*/  LDCU UR38, c[0x0][0xc30] ;  /* 0x00018600ff2677ac */ /* 0x000ee40008000800 */
[----:B------:R-:W3:Y:S01]  /*6d60*/  LDS R2, [UR52+0x1a0] ;  /* 0x0001a034ff027984 */ /* 0x000ee20008000800 */
[----:B------:R-:W2:Y:S01]  /*6d70*/  LDCU.64 UR46, c[0x0][0xc28] ;  /* 0x00018500ff2e77ac */ /* 0x000ea20008000a00 */
[----:B------:R-:W2:Y:S01]  /*6d80*/  LDCU.128 UR60, c[0x0][0xc10] ;  /* 0x00018200ff3c77ac */ /* 0x000ea20008000c00 */
[----:B------:R-:W2:Y:S01]  /*6d90*/  LDCU UR59, c[0x0][0x374] ;  /* 0x00006e80ff3b77ac */ /* 0x000ea20008000800 */
[----:B-1----:R-:W-:Y:S01]  /*6da0*/  IMAD.U32 R49, RZ, RZ, UR4 ;  /* 0x00000004ff317e24 */ /* 0x002fe2000f8e00ff */
[----:B------:R-:W-:-:S02]  /*6db0*/  UIADD3 UR4, UPT, UPT, UR52, 0x200, URZ ;  /* 0x0000020034047890 */ /* 0x000fc4000fffe0ff */
[----:B------:R-:W-:Y:S01]  /*6dc0*/  USHF.R.S32.HI UR56, URZ, 0x6, UR56 ;  /* 0x00000006ff387899 */ /* 0x000fe20008011438 */
[----:B------:R-:W-:Y:S01]  /*6dd0*/  UMOV UR58, 0x1 ;  /* 0x00000001003a7882 */ /* 0x000fe20000000000 */
[----:B------:R-:W-:Y:S02]  /*6de0*/  UMOV UR54, URZ ;  /* 0x000000ff00367c82 */ /* 0x000fe40008000000 */
[----:B------:R-:W-:Y:S01]  /*6df0*/  IMAD.U32 R0, RZ, RZ, UR4 ;  /* 0x00000004ff007e24 */ /* 0x000fe2000f8e00ff */
[----:B------:R-:W-:Y:S01]  /*6e00*/  UMOV UR57, URZ ;  /* 0x000000ff00397c82 */ /* 0x000fe20008000000 */
[----:B------:R-:W-:Y:S01]  /*6e10*/  UMOV UR55, URZ ;  /* 0x000000ff00377c82 */ /* 0x000fe20008000000 */
[C---:B---3--:R-:W-:Y:S01]  /*6e20*/  VIADD R3, R2.reuse, 0x20 ;  /* 0x0000002002037836 */ /* 0x048fe20000000000 */
[----:B------:R-:W-:-:S04]  /*6e30*/  LOP3.LUT R2, R2, 0xffff, RZ, 0xc0, !PT ;  /* 0x0000ffff02027812 */ /* 0x000fc800078ec0ff */
[----:B------:R-:W-:-:S05]  /*6e40*/  LOP3.LUT R3, R3, 0xffff, RZ, 0xc0, !PT ;  /* 0x0000ffff03037812 */ /* 0x000fca00078ec0ff */
[----:B--2-4-:R1:W-:Y:S02]  /*6e50*/  STL.64 [R1], R2 ;  /* 0x0000000201007387 */ /* 0x0143e40000100a00 */
.L_x_135:
[----:B-1----:R-:W-:Y:S04]  /*6e60*/  SHF.L.U32 R2, R53, 0x1f, RZ ;  /* 0x0000001f35027819 */ /* 0x002fe800000006ff */
[----:B------:R-:W1:Y:S02]  /*6e70*/  SYNCS.PHASECHK.TRANS64.TRYWAIT P0, [UR52+0x150], R2 ;  /* 0x00015002ff0075a7 */ /* 0x000e640008001134 */
[----:B-1----:R-:W-:Y:S05]  /*6e80*/  @!P0 BRA `(.L_x_105) ;  /* 0x0000003400e08947 */ /* 0x002fea0003800000 */
.L_x_203:
[----:B------:R-:W2:Y:S01]  /*6e90*/  LDS.128 R4, [UR52+0x190] ;  /* 0x00019034ff047984 */ /* 0x000ea20008000c00 */
[----:B------:R-:W-:Y:S01]  /*6ea0*/  UISETP.GE.AND UP0, UPT, UR39, 0x1, UPT ;  /* 0x000000012700788c */ /* 0x000fe2000bf06270 */
[----:B------:R-:W-:Y:S01]  /*6eb0*/  @!PT LDS RZ, [RZ] ;  /* 0x00000000fffff984 */ /* 0x000fe20000000800 */
[----:B------:R-:W-:Y:S01]  /*6ec0*/  @!PT LDS RZ, [RZ] ;  /* 0x00000000fffff984 */ /* 0x000fe20000000800 */
[----:B------:R-:W-:Y:S01]  /*6ed0*/  @!PT LDS RZ, [RZ] ;  /* 0x00000000fffff984 */ /* 0x000fe20000000800 */
[----:B------:R-:W-:Y:S01]  /*6ee0*/  @!PT LDS RZ, [RZ] ;  /* 0x00000000fffff984 */ /* 0x000fe20000000800 */
[----:B------:R3:W-:Y:S06]  /*6ef0*/  MEMBAR.ALL.CTA ;  /* 0x0000000000007992 */ /* 0x0007ec0000008000 */
[----:B---3--:R-:W3:Y:S01]  /*6f00*/  FENCE.VIEW.ASYNC.S ;  /* 0x00000000000073c6 */ /* 0x008ee20000000000 */
[----:B--2---:R-:W-:Y:S11]  /*6f10*/  LOP3.LUT P0, RZ, R6, 0x1, RZ, 0xc0, !PT ;  /* 0x0000000106ff7812 */ /* 0x004ff6000780c0ff */
[----:B------:R-:W-:Y:S02]  /*6f20*/  @!UPT UIADD3 URZ, UPT, UPT, URZ, URZ, URZ ;  /* 0x000000fffffff290 */ /* 0x000fe4000fffe0ff */
[----:B---3--:R-:W-:Y:S01]  /*6f30*/  VOTEU.ANY UP1, P0 ;  /* 0x0000000000ff7886 */ /* 0x008fe20000020100 */
[----:B------:R-:W-:Y:S01]  /*6f40*/  PLOP3.LUT P0, PT, PT, PT, UP1, 0x80, 0x8 ;  /* 0x000000000008781c */ /* 0x000fe20003f0f018 */
[----:B------:R-:W-:Y:S06]  /*6f50*/  UP2UR UR4, UPR, URZ, 0x2 ;  /* 0x00000002ff047883 */ /* 0x000fec0008000000 */
[----:B------:R-:W-:Y:S01]  /*6f60*/  IMAD.U32 R57, RZ, RZ, UR4 ;  /* 0x00000004ff397e24 */ /* 0x000fe2000f8e00ff */
[----:B------:R-:W-:Y:S04]  /*6f70*/  UIADD3 UR4, UPT, UPT, UR52, 0x158, URZ ;  /* 0x0000015834047890 */ /* 0x000fe8000fffe0ff */
[----:B------:R-:W-:Y:S01]  /*6f80*/  UPRMT UR4, URZ, 0x654, UR4 ;  /* 0x00000654ff047896 */ /* 0x000fe20008000004 */
[----:B-1----:R-:W-:Y:S02]  /*6f90*/  @P0 MOV R2, R4 ;  /* 0x0000000400020202 */ /* 0x002fe40000000f00 */
[----:B------:R-:W-:Y:S02]  /*6fa0*/  @P0 LOP3.LUT R0, R5, 0xffff, RZ, 0xc0, !PT ;  /* 0x0000ffff05000812 */ /* 0x000fe400078ec0ff */
[----:B------:R-:W-:Y:S02]  /*6fb0*/  @P0 R2UR UR6, R2 ;  /* 0x00000000020602ca */ /* 0x000fe400000e0000 */
[----:B------:R-:W-:Y:S01]  /*6fc0*/  @P0 R2UR UR5, R0 ;  /* 0x00000000000502ca */ /* 0x000fe200000e0000 */
[----:B------:R-:W-:Y:S01]  /*6fd0*/  IMAD.U32 R0, RZ, RZ, UR56 ;  /* 0x00000038ff007e24 */ /* 0x000fe2000f8e00ff */
[----:B------:R-:W-:Y:S04]  /*6fe0*/  SYNCS.ARRIVE.TRANS64.RED.A1T0 RZ, [UR4], RZ ;  /* 0x000000ffffff79a7 */ /* 0x000fe80008100404 */
[----:B------:R-:W-:Y:S05]  /*6ff0*/  IABS R2, R0 ;  /* 0x0000000000027213 */ /* 0x000fea0000000000 */
[----:B------:R-:W-:Y:S02]  /*7000*/  @UP1 UMOV UR37, UR6 ;  /* 0x0000000600251c82 */ /* 0x000fe40008000000 */
[----:B------:R-:W-:Y:S01]  /*7010*/  @UP1 UMOV UR36, UR5 ;  /* 0x0000000500241c82 */ /* 0x000fe20008000000 */
[----:B------:R-:W-:Y:S05]  /*7020*/  BRA.U !UP0, `(.L_x_106) ;  /* 0x0000000108d07547 */ /* 0x000fea000b800000 */
[----:B------:R-:W1:Y:S01]  /*7030*/  LDCU UR14, c[0x0][0xc20] ;  /* 0x00018400ff0e77ac */ /* 0x000e620008000800 */
[----:B------:R-:W-:Y:S01]  /*7040*/  R2UR UR9, R49 ;  /* 0x00000000310972ca */ /* 0x000fe200000e0000 */
[----:B------:R-:W-:Y:S02]  /*7050*/  UIMAD.WIDE.U32 UR4, UR59, UR63, URZ ;  /* 0x0000003f3b0472a5 */ /* 0x000fe4000f8e00ff */
[----:B------:R-:W-:Y:S02]  /*7060*/  UIMAD.WIDE.U32 UR10, UR36, UR63, URZ ;  /* 0x0000003f240a72a5 */ /* 0x000fe4000f8e00ff */
[----:B------:R-:W-:Y:S02]  /*7070*/  UISETP.NE.AND UP0, UPT, UR62, 0x1, UPT ;  /* 0x000000013e00788c */ /* 0x000fe4000bf05270 */
[----:B------:R-:W-:Y:S02]  /*7080*/  UISETP.NE.AND UP1, UPT, UR48, 0x1, UPT ;  /* 0x000000013000788c */ /* 0x000fe4000bf25270 */
[----:B------:R-:W-:Y:S04]  /*7090*/  UISETP.NE.AND UP2, UPT, UR39, 0x1, UPT ;  /* 0x000000012700788c */ /* 0x000fe8000bf45270 */
[----:B------:R-:W-:Y:S02]  /*70a0*/  UIMAD.WIDE.U32 UR6, UR9, UR60, URZ ;  /* 0x0000003c090672a5 */ /* 0x000fe4000f8e00ff */
[----:B------:R-:W-:Y:S01]  /*70b0*/  UIMAD.WIDE.U32 UR12, UR37, UR60, URZ ;  /* 0x0000003c250c72a5 */ /* 0x000fe2000f8e00ff */
[----:B------:R-:W-:Y:S02]  /*70c0*/  UMOV UR4, UR5 ;  /* 0x0000000500047c82 */ /* 0x000fe40008000000 */
[----:B-1----:R-:W-:Y:S02]  /*70d0*/  USHF.R.U32.HI UR8, URZ, UR14, UR4 ;  /* 0x0000000eff087299 */ /* 0x002fe40008011604 */
[----:B------:R-:W-:Y:S01]  /*70e0*/  UMOV UR6, UR11 ;  /* 0x0000000b00067c82 */ /* 0x000fe20008000000 */
[----:B------:R-:W-:Y:S02]  /*70f0*/  UMOV UR4, UR7 ;  /* 0x0000000700047c82 */ /* 0x000fe40008000000 */
[----:B------:R-:W-:Y:S02]  /*7100*/  USHF.R.U32.HI UR5, URZ, UR61, UR4 ;  /* 0x0000003dff057299 */ /* 0x000fe40008011604 */
[----:B------:R-:W-:Y:S02]  /*7110*/  USEL UR4, UR59, UR8, !UP0 ;  /* 0x000000083b047287 */ /* 0x000fe4000c000000 */
[----:B------:R-:W-:Y:S02]  /*7120*/  USHF.R.U32.HI UR8, URZ, UR14, UR6 ;  /* 0x0000000eff087299 */ /* 0x000fe40008011606 */
[----:B------:R-:W-:Y:S02]  /*7130*/  UIMAD.WIDE.U32 UR6, UR4, UR46, URZ ;  /* 0x0000002e040672a5 */ /* 0x000fe4000f8e00ff */
[----:B------:R-:W-:Y:S02]  /*7140*/  USEL UR9, UR9, UR5, !UP1 ;  /* 0x0000000509097287 */ /* 0x000fe4000c800000 */
[----:B------:R-:W-:Y:S02]  /*7150*/  USEL UR8, UR36, UR8, !UP0 ;  /* 0x0000000824087287 */ /* 0x000fe4000c000000 */
[----:B------:R-:W-:Y:S01]  /*7160*/  UIMAD.WIDE.U32 UR10, UR9, UR46, URZ ;  /* 0x0000002e090a72a5 */ /* 0x000fe2000f8e00ff */
[----:B------:R-:W-:Y:S01]  /*7170*/  UMOV UR6, UR7 ;  /* 0x0000000700067c82 */ /* 0x000fe20008000000 */
[----:B------:R-:W-:Y:S01]  /*7180*/  UMOV UR5, UR13 ;  /* 0x0000000d00057c82 */ /* 0x000fe20008000000 */
[----:B------:R-:W-:Y:S02]  /*7190*/  @UP2 USHF.R.U32.HI UR4, URZ, UR47, UR6 ;  /* 0x0000002fff042299 */ /* 0x000fe40008011606 */
[----:B------:R-:W-:Y:S02]  /*71a0*/  USHF.R.U32.HI UR5, URZ, UR61, UR5 ;  /* 0x0000003dff057299 */ /* 0x000fe40008011605 */
[----:B------:R-:W-:Y:S02]  /*71b0*/  UIMAD UR4, UR39, UR4, URZ ;  /* 0x00000004270472a4 */ /* 0x000fe4000f8e02ff */
[----:B------:R-:W-:Y:S02]  /*71c0*/  USEL UR5, UR37, UR5, !UP1 ;  /* 0x0000000525057287 */ /* 0x000fe4000c800000 */
[----:B------:R-:W-:Y:S01]  /*71d0*/  UISETP.GE.AND UP0, UPT, UR8, UR4, UPT ;  /* 0x000000040800728c */ /* 0x000fe2000bf06270 */
[----:B------:R-:W-:Y:S01]  /*71e0*/  UMOV UR6, UR11 ;  /* 0x0000000b00067c82 */ /* 0x000fe20008000000 */
[----:B------:R-:W-:Y:S02]  /*71f0*/  UIMAD.WIDE.U32 UR10, UR8, UR46, URZ ;  /* 0x0000002e080a72a5 */ /* 0x000fe4000f8e00ff */
[----:B------:R-:W-:Y:S04]  /*7200*/  @UP2 USHF.R.U32.HI UR9, URZ, UR47, UR6 ;  /* 0x0000002fff092299 */ /* 0x000fe80008011606 */
[----:B------:R-:W-:Y:S01]  /*7210*/  UIMAD UR6, UR39, UR9, URZ ;  /* 0x00000009270672a4 */ /* 0x000fe2000f8e02ff */
[----:B------:R-:W-:Y:S03]  /*7220*/  UMOV UR4, UR11 ;  /* 0x0000000b00047c82 */ /* 0x000fe60008000000 */
[----:B------:R-:W-:Y:S02]  /*7230*/  UISETP.GE.OR UP0, UPT, UR5, UR6, UP0 ;  /* 0x000000060500728c */ /* 0x000fe40008706670 */
[----:B------:R-:W-:Y:S02]  /*7240*/  USHF.R.U32.HI UR4, URZ, UR47, UR4 ;  /* 0x0000002fff047299 */ /* 0x000fe40008011604 */
[----:B------:R-:W-:Y:S02]  /*7250*/  UIMAD.WIDE.U32 UR6, UR5, UR46, URZ ;  /* 0x0000002e050672a5 */ /* 0x000fe4000f8e00ff */
[----:B------:R-:W-:Y:S02]  /*7260*/  USEL UR11, UR8, UR4, !UP2 ;  /* 0x00000004080b7287 */ /* 0x000fe4000d000000 */
[----:B------:R-:W-:Y:S02]  /*7270*/  UIADD3 UR6, UPT, UPT, -UR5, URZ, URZ ;  /* 0x000000ff05067290 */ /* 0x000fe4000fffe1ff */
[----:B------:R-:W-:Y:S02]  /*7280*/  UIADD3 UR10, UPT, UPT, -UR11, URZ, URZ ;  /* 0x000000ff0b0a7290 */ /* 0x000fe4000fffe1ff */
[----:B------:R-:W-:Y:S02]  /*7290*/  UIMAD UR6, UR48, UR6, UR37 ;  /* 0x00000006300672a4 */ /* 0x000fe4000f8e0225 */
[----:B------:R-:W-:Y:S01]  /*72a0*/  UIMAD UR10, UR39, UR10, UR8 ;  /* 0x0000000a270a72a4 */ /* 0x000fe2000f8e0208 */
[----:B------:R-:W-:Y:S01]  /*72b0*/  @!UP0 UMOV UR4, UR7 ;  /* 0x0000000700048c82 */ /* 0x000fe20008000000 */
[----:B------:R-:W-:Y:S02]  /*72c0*/  UIADD3 UR7, UPT, UPT, -UR8, URZ, URZ ;  /* 0x000000ff08077290 */ /* 0x000fe4000fffe1ff */
[----:B------:R-:W-:Y:S04]  /*72d0*/  @!UP0 USHF.R.U32.HI UR4, URZ, UR47, UR4 ;  /* 0x0000002fff048299 */ /* 0x000fe80008011604 */
[----:B------:R-:W-:Y:S04]  /*72e0*/  @!UP0 USEL UR4, UR5, UR4, !UP2 ;  /* 0x0000000405048287 */ /* 0x000fe8000d000000 */
[----:B------:R-:W-:Y:S02]  /*72f0*/  @!UP0 UIMAD UR9, UR9, UR10, UR4 ;  /* 0x0000000a090982a4 */ /* 0x000fe4000f8e0204 */
[----:B------:R-:W-:Y:S02]  /*7300*/  @!UP0 UIADD3 UR10, UPT, UPT, UR11, -UR4, URZ ;  /* 0x800000040b0a8290 */ /* 0x000fe4000fffe0ff */
[----:B------:R-:W-:Y:S02]  /*7310*/  UIMAD UR4, UR62, UR7, UR36 ;  /* 0x000000073e0472a4 */ /* 0x000fe4000f8e0224 */
[----:B------:R-:W-:Y:S03]  /*7320*/  @!UP0 UIMAD UR8, UR10, UR39, UR5 ;  /* 0x000000270a0882a4 */ /* 0x000fe6000f8e0205 */
[----:B------:R-:W-:Y:S02]  /*7330*/  @!UP0 UMOV UR5, UR9 ;  /* 0x0000000900058c82 */ /* 0x000fe40008000000 */
[----:B------:R-:W-:Y:S02]  /*7340*/  UIMAD UR37, UR5, UR48, UR6 ;  /* 0x00000030052572a4 */ /* 0x000fe4000f8e0206 */
[----:B------:R-:W-:Y:S11]  /*7350*/  UIMAD UR36, UR8, UR62, UR4 ;  /* 0x0000003e082472a4 */ /* 0x000ff6000f8e0204 */
[----:B------:R-:W-:Y:S01]  /*7360*/  @!UPT UIADD3 URZ, UPT, UPT, URZ, URZ, URZ ;  /* 0x000000fffffff290 */ /* 0x000fe2000fffe0ff */
.L_x_106:
[----:B------:R-:W1:Y:S01]  /*7370*/  LDCU UR16, c[0x0][0x388] ;  /* 0x00007100ff1077ac */ /* 0x000e620008000800 */
[----:B------:R-:W-:Y:S01]  /*7380*/  R2UR UR6, R2 ;  /* 0x00000000020672ca */ /* 0x000fe200000e0000 */
[----:B------:R-:W-:Y:S01]  /*7390*/  IMAD.U32 R8, RZ, RZ, UR18 ;  /* 0x00000012ff087e24 */ /* 0x000fe2000f8e00ff */
[----:B------:R-:W-:Y:S01]  /*73a0*/  LEA R2, R22, UR49, 0x2 ;  /* 0x0000003116027c11 */ /* 0x000fe2000f8e10ff */
[----:B------:R-:W2:Y:S01]  /*73b0*/  LDCU UR11, c[0x0][0x38c] ;  /* 0x00007180ff0b77ac */ /* 0x000ea20008000800 */
[----:B------:R-:W-:Y:S02]  /*73c0*/  IABS R0, R0 ;  /* 0x0000000000007213 */ /* 0x000fe40000000000 */
[----:B------:R-:W-:Y:S01]  /*73d0*/  IABS R8, R8 ;  /* 0x0000000800087213 */ /* 0x000fe20000000000 */
[----:B------:R-:W-:Y:S01]  /*73e0*/  USHF.L.U32 UR42, UR20, 0x6, URZ ;  /* 0x00000006142a7899 */ /* 0x000fe200080006ff */
[----:B------:R-:W5:Y:S01]  /*73f0*/  LDL R2, [R2] ;  /* 0x0000000002027983 */ /* 0x000f620000100800 */
[----:B------:R-:W-:Y:S01]  /*7400*/  IMAD.MOV R0, RZ, RZ, -R0 ;  /* 0x000000ffff007224 */ /* 0x000fe200078e0a00 */
[----:B------:R-:W-:Y:S02]  /*7410*/  R2UR UR9, R8 ;  /* 0x00000000080972ca */ /* 0x000fe400000e0000 */
[----:B------:R-:W-:Y:S01]  /*7420*/  @P0 SHF.R.U32.HI R4, RZ, 0x10, R5 ;  /* 0x00000010ff040819 */ /* 0x000fe20000011605 */
[----:B------:R-:W3:Y:S01]  /*7430*/  I2F.RP R3, UR6 ;  /* 0x0000000600037d06 */ /* 0x000ee20008209400 */
[----:B------:R-:W-:Y:S02]  /*7440*/  R2UR UR17, R60 ;  /* 0x000000003c1172ca */ /* 0x000fe400000e0000 */
[----:B------:R-:W-:Y:S07]  /*7450*/  @P0 R2UR UR17, R4 ;  /* 0x00000000041102ca */ /* 0x000fee00000e0000 */
[----:B---3--:R-:W3:Y:S01]  /*7460*/  MUFU.RCP R3, R3 ;  /* 0x0000000300037308 */ /* 0x008ee20000001000 */
[----:B--2---:R-:W-:Y:S05]  /*7470*/  IMAD.U32 R8, RZ, RZ, UR11 ;  /* 0x0000000bff087e24 */ /* 0x004fea000f8e00ff */
[----:B------:R-:W-:Y:S01]  /*7480*/  IMAD.U32 R60, RZ, RZ, UR17 ;  /* 0x00000011ff3c7e24 */ /* 0x000fe2000f8e00ff */
[----:B------:R-:W-:Y:S01]  /*7490*/  UIADD3 UR17, UPT, UPT, UR52, 0x200, URZ ;  /* 0x0000020034117890 */ /* 0x000fe2000fffe0ff */
[----:B------:R-:W-:Y:S04]  /*74a0*/  IABS R8, R8 ;  /* 0x0000000800087213 */ /* 0x000fe80000000000 */
[----:B------:R-:W2:Y:S01]  /*74b0*/  I2F.RP R10, R8 ;  /* 0x00000008000a7306 */ /* 0x000ea20000209400 */
[----:B---3--:R-:W-:Y:S09]  /*74c0*/  VIADD R3, R3, 0xffffffe ;  /* 0x0ffffffe03037836 */ /* 0x008ff20000000000 */
[----:B------:R-:W3:Y:S10]  /*74d0*/  F2I.FTZ.U32.TRUNC.NTZ R3, R3 ;  /* 0x0000000300037305 */ /* 0x000ef4000021f000 */
[----:B--2---:R-:W2:Y:S01]  /*74e0*/  MUFU.RCP R10, R10 ;  /* 0x0000000a000a7308 */ /* 0x004ea20000001000 */
[----:B---3--:R-:W-:Y:S01]  /*74f0*/  R2UR UR5, R3 ;  /* 0x00000000030572ca */ /* 0x008fe200000e0000 */
[----:B-1----:R-:W-:Y:S05]  /*7500*/  IMAD.U32 R3, RZ, RZ, UR16 ;  /* 0x00000010ff037e24 */ /* 0x002fea000f8e00ff */
[----:B------:R-:W-:Y:S04]  /*7510*/  IABS R3, R3 ;  /* 0x0000000300037213 */ /* 0x000fe80000000000 */
[----:B------:R-:W-:Y:S01]  /*7520*/  R2UR UR7, R3 ;  /* 0x00000000030772ca */ /* 0x000fe200000e0000 */
[----:B--2---:R-:W-:Y:S02]  /*7530*/  VIADD R10, R10, 0xffffffe ;  /* 0x0ffffffe0a0a7836 */ /* 0x004fe40000000000 */
[----:B------:R-:W-:Y:S02]  /*7540*/  UIADD3 UR4, UPT, UPT, URZ, -UR5, URZ ;  /* 0x80000005ff047290 */ /* 0x000fe4000fffe0ff */
[----:B------:R-:W1:Y:S02]  /*7550*/  F2I.FTZ.U32.TRUNC.NTZ R11, R10 ;  /* 0x0000000a000b7305 */ /* 0x000e64000021f000 */
[----:B------:R-:W-:Y:S03]  /*7560*/  UIMAD UR8, UR4, UR6, URZ ;  /* 0x00000006040872a4 */ /* 0x000fe6000f8e02ff */
[----:B------:R-:W-:Y:S02]  /*7570*/  UMOV UR4, URZ ;  /* 0x000000ff00047c82 */ /* 0x000fe40008000000 */
[----:B------:R-:W-:Y:S02]  /*7580*/  UIMAD.WIDE.U32 UR4, UR5, UR8, UR4 ;  /* 0x00000008050472a5 */ /* 0x000fe4000f8e0004 */
[----:B------:R-:W-:Y:S02]  /*7590*/  R2UR UR8, R0 ;  /* 0x00000000000872ca */ /* 0x000fe400000e0000 */
[----:B------:R-:W2:Y:S03]  /*75a0*/  I2F.RP R0, UR7 ;  /* 0x0000000700007d06 */ /* 0x000ea60008209400 */
[----:B------:R-:W-:Y:S01]  /*75b0*/  UMOV UR4, UR5 ;  /* 0x0000000500047c82 */ /* 0x000fe20008000000 */
[--C-:B-1----:R-:W-:Y:S01]  /*75c0*/  IMAD.MOV R3, RZ, RZ, -R11.reuse ;  /* 0x000000ffff037224 */ /* 0x102fe200078e0a0b */
[----:B------:R-:W-:Y:S01]  /*75d0*/  UIMAD.WIDE.U32 UR4, UR4, UR9, URZ ;  /* 0x00000009040472a5 */ /* 0x000fe2000f8e00ff */
[----:B------:R-:W-:Y:S02]  /*75e0*/  IMAD.MOV.U32 R10, RZ, RZ, RZ ;  /* 0x000000ffff0a7224 */ /* 0x000fe400078e00ff */
[----:B------:R-:W-:Y:S04]  /*75f0*/  IMAD R3, R3, R8, RZ ;  /* 0x0000000803037224 */ /* 0x000fe800078e02ff */
[----:B------:R-:W-:Y:S01]  /*7600*/  UMOV UR43, UR5 ;  /* 0x00000005002b7c82 */ /* 0x000fe20008000000 */
[----:B------:R-:W-:Y:S01]  /*7610*/  IMAD.HI.U32 R11, R11, R3, R10 ;  /* 0x000000030b0b7227 */ /* 0x000fe200078e000a */
[----:B------:R-:W-:Y:S01]  /*7620*/  UIMAD UR4, UR43, UR8, UR9 ;  /* 0x000000082b0472a4 */ /* 0x000fe2000f8e0209 */
[----:B--2---:R-:W1:Y:S03]  /*7630*/  MUFU.RCP R0, R0 ;  /* 0x0000000000007308 */ /* 0x004e660000001000 */
[----:B------:R-:W-:Y:S11]  /*7640*/  UISETP.GT.U32.AND UP0, UPT, UR6, UR4, UPT ;  /* 0x000000040600728c */ /* 0x000ff6000bf04070 */
[----:B------:R-:W-:Y:S02]  /*7650*/  @!UP0 UIADD3 UR4, UPT, UPT, UR4, -UR6, URZ ;  /* 0x8000000604048290 */ /* 0x000fe4000fffe0ff */
[----:B------:R-:W-:Y:S01]  /*7660*/  @!UP0 UIADD3 UR43, UPT, UPT, UR43, 0x1, URZ ;  /* 0x000000012b2b8890 */ /* 0x000fe2000fffe0ff */
[----:B-1----:R-:W-:Y:S01]  /*7670*/  VIADD R0, R0, 0xffffffe ;  /* 0x0ffffffe00007836 */ /* 0x002fe20000000000 */
[----:B------:R-:W-:Y:S02]  /*7680*/  UISETP.GE.U32.AND UP2, UPT, UR4, UR6, UPT ;  /* 0x000000060400728c */ /* 0x000fe4000bf46070 */
[----:B------:R-:W-:Y:S02]  /*7690*/  ULOP3.LUT UR4, UR18, UR56, URZ, 0x3c, !UPT ;  /* 0x0000003812047292 */ /* 0x000fe4000f8e3cff */
[----:B------:R-:W-:Y:S01]  /*76a0*/  UISETP.NE.AND UP0, UPT, UR56, URZ, UPT ;  /* 0x000000ff3800728c */ /* 0x000fe2000bf05270 */
[----:B------:R-:W1:Y:S01]  /*76b0*/  F2I.FTZ.U32.TRUNC.NTZ R0, R0 ;  /* 0x0000000000007305 */ /* 0x000e62000021f000 */
[----:B------:R-:W-:Y:S05]  /*76c0*/  UISETP.GE.AND UP1, UPT, UR4, URZ, UPT ;  /* 0x000000ff0400728c */ /* 0x000fea000bf26270 */
[----:B------:R-:W-:Y:S06]  /*76d0*/  @UP2 UIADD3 UR43, UPT, UPT, UR43, 0x1, URZ ;  /* 0x000000012b2b2890 */ /* 0x000fec000fffe0ff */
[----:B------:R-:W-:Y:S02]  /*76e0*/  @!UP1 UIADD3 UR43, UPT, UPT, -UR43, URZ, URZ ;  /* 0x000000ff2b2b9290 */ /* 0x000fe4000fffe1ff */
[----:B------:R-:W-:Y:S01]  /*76f0*/  @!UP0 ULOP3.LUT UR43, URZ, UR56, URZ, 0x33, !UPT ;  /* 0x00000038ff2b8292 */ /* 0x000fe2000f8e33ff */
[----:B-1----:R-:W-:Y:S05]  /*7700*/  R2UR UR5, R0 ;  /* 0x00000000000572ca */ /* 0x002fea00000e0000 */
[----:B------:R-:W-:Y:S05]  /*7710*/  IMAD.U32 R0, RZ, RZ, UR43 ;  /* 0x0000002bff007e24 */ /* 0x000fea000f8e00ff */
[----:B------:R-:W-:Y:S03]  /*7720*/  IABS R0, R0 ;  /* 0x0000000000007213 */ /* 0x000fe60000000000 */
[----:B------:R-:W-:Y:S01]  /*7730*/  UIADD3 UR4, UPT, UPT, URZ, -UR5, URZ ;  /* 0x80000005ff047290 */ /* 0x000fe2000fffe0ff */
[----:B------:R-:W-:Y:S03]  /*7740*/  R2UR UR8, R0 ;  /* 0x00000000000872ca */ /* 0x000fe600000e0000 */
[----:B------:R-:W-:Y:S03]  /*7750*/  UIMAD UR6, UR4, UR7, URZ ;  /* 0x00000007040672a4 */ /* 0x000fe6000f8e02ff */
[----:B------:R-:W-:Y:S02]  /*7760*/  UMOV UR4, URZ ;  /* 0x000000ff00047c82 */ /* 0x000fe40008000000 */
[----:B------:R-:W-:Y:S07]  /*7770*/  UIMAD.WIDE.U32 UR4, UR5, UR6, UR4 ;  /* 0x00000006050472a5 */ /* 0x000fee000f8e0004 */
[----:B------:R-:W-:Y:S02]  /*7780*/  UMOV UR4, UR5 ;  /* 0x0000000500047c82 */ /* 0x000fe40008000000 */
        /* <DEDUP_REMOVED lines=8> */
[----:B------:R-:W-:Y:S04]  /*7810*/  ULOP3.LUT UR4, UR43, UR16, URZ, 0x3c, !UPT ;  /* 0x000000102b047292 */ /* 0x000fe8000f8e3cff */
[----:B------:R-:W-:Y:S05]  /*7820*/  UISETP.GE.AND UP0, UPT, UR4, URZ, UPT ;  /* 0x000000ff0400728c */ /* 0x000fea000bf06270 */
[----:B------:R-:W-:Y:S02]  /*7830*/  @UP1 UIADD3 UR44, UPT, UPT, UR44, 0x1, URZ ;  /* 0x000000012c2c1890 */ /* 0x000fe4000fffe0ff */
[----:B------:R-:W-:Y:S04]  /*7840*/  UISETP.NE.AND UP1, UPT, UR16, URZ, UPT ;  /* 0x000000ff1000728c */ /* 0x000fe8000bf25270 */
[----:B------:R-:W-:Y:S07]  /*7850*/  @!UP0 UIADD3 UR44, UPT, UPT, -UR44, URZ, URZ ;  /* 0x000000ff2c2c8290 */ /* 0x000fee000fffe1ff */
[----:B------:R-:W-:Y:S02]  /*7860*/  @!UP1 ULOP3.LUT UR44, URZ, UR16, URZ, 0x33, !UPT ;  /* 0x00000010ff2c9292 */ /* 0x000fe4000f8e33ff */
[----:B------:R-:W-:Y:S04]  /*7870*/  UISETP.NE.AND UP1, UPT, UR38, 0x1, UPT ;  /* 0x000000012600788c */ /* 0x000fe8000bf25270 */
[----:B------:R-:W-:Y:S05]  /*7880*/  IMAD.U32 R0, RZ, RZ, UR44 ;  /* 0x0000002cff007e24 */ /* 0x000fea000f8e00ff */
[----:B------:R-:W-:Y:S02]  /*7890*/  IABS R0, R0 ;  /* 0x0000000000007213 */ /* 0x000fe40000000000 */
[----:B------:R-:W1:Y:S03]  /*78a0*/  @!UP1 LDCU.128 UR12, c[0x0][0xc10] ;  /* 0x00018200ff0c97ac */ /* 0x000e660008000c00 */
[----:B------:R-:W-:Y:S04]  /*78b0*/  IMAD.HI.U32 R11, R11, R0, RZ ;  /* 0x000000000b0b7227 */ /* 0x000fe800078e00ff */
[----:B------:R-:W-:Y:S01]  /*78c0*/  IMAD.MOV R3, RZ, RZ, -R11 ;  /* 0x000000ffff037224 */ /* 0x000fe200078e0a0b */
[----:B------:R-:W2:Y:S03]  /*78d0*/  @!UP1 LDCU UR10, c[0x0][0xc20] ;  /* 0x00018400ff0a97ac */ /* 0x000ea60008000800 */
[C---:B------:R-:W-:Y:S01]  /*78e0*/  IMAD R0, R8.reuse, R3, R0 ;  /* 0x0000000308007224 */ /* 0x040fe200078e0200 */
[----:B------:R-:W3:Y:S04]  /*78f0*/  @!UP1 LDCU UR5, c[0x0][0xc0c] ;  /* 0x00018180ff0597ac */ /* 0x000ee80008000800 */
[----:B------:R-:W-:Y:S01]  /*7900*/  ISETP.GT.U32.AND P1, PT, R8, R0, PT ;  /* 0x000000000800720c */ /* 0x000fe20003f24070 */
[----:B-1----:R-:W-:Y:S02]  /*7910*/  UIMAD.WIDE.U32 UR6, UR36, UR15, URZ ;  /* 0x0000000f240672a5 */ /* 0x002fe4000f8e00ff */
[----:B------:R-:W-:Y:S02]  /*7920*/  UIMAD.WIDE.U32 UR8, UR37, UR12, URZ ;  /* 0x0000000c250872a5 */ /* 0x000fe4000f8e00ff */
[----:B------:R-:W-:Y:S02]  /*7930*/  @!UP1 UISETP.NE.AND UP0, UPT, UR14, 0x1, UPT ;  /* 0x000000010e00988c */ /* 0x000fe4000bf05270 */
[----:B------:R-:W-:Y:S01]  /*7940*/  ULOP3.LUT UR8, UR44, UR11, URZ, 0x3c, !UPT ;  /* 0x0000000b2c087292 */ /* 0x000fe2000f8e3cff */
[----:B------:R-:W-:Y:S02]  /*7950*/  @!UP1 UMOV UR6, UR7 ;  /* 0x0000000700069c82 */ /* 0x000fe40008000000 */
[----:B------:R-:W-:Y:S01]  /*7960*/  @!UP1 UMOV UR4, UR9 ;  /* 0x0000000900049c82 */ /* 0x000fe20008000000 */
[----:B--2---:R-:W-:Y:S02]  /*7970*/  @!UP1 USHF.R.U32.HI UR6, URZ, UR10, UR6 ;  /* 0x0000000aff069299 */ /* 0x004fe40008011606 */
[----:B------:R-:W-:Y:S01]  /*7980*/  @!P1 IMAD.IADD R0, R0, 0x1, -R8 ;  /* 0x0000000100009824 */ /* 0x000fe200078e0a08 */
[----:B---3--:R-:W-:Y:S01]  /*7990*/  @!UP1 UISETP.NE.AND UP2, UPT, UR5, 0x1, UPT ;  /* 0x000000010500988c */ /* 0x008fe2000bf45270 */
[----:B------:R-:W-:Y:S01]  /*79a0*/  @!P1 VIADD R11, R11, 0x1 ;  /* 0x000000010b0b9836 */ /* 0x000fe20000000000 */
[----:B------:R-:W-:Y:S02]  /*79b0*/  @!UP1 USEL UR6, UR36, UR6, !UP0 ;  /* 0x0000000624069287 */ /* 0x000fe4000c000000 */
[----:B------:R-:W-:Y:S01]  /*79c0*/  UISETP.GE.AND UP0, UPT, UR8, URZ, UPT ;  /* 0x000000ff0800728c */ /* 0x000fe2000bf06270 */
[----:B------:R-:W-:Y:S01]  /*79d0*/  ISETP.GE.U32.AND P2, PT, R0, R8, PT ;  /* 0x000000080000720c */ /* 0x000fe20003f46070 */
[----:B------:R-:W-:Y:S04]  /*79e0*/  @!UP1 USHF.R.U32.HI UR4, URZ, UR13, UR4 ;  /* 0x0000000dff049299 */ /* 0x000fe80008011604 */
[----:B------:R-:W-:Y:S02]  /*79f0*/  @!UP1 USEL UR7, UR37, UR4, !UP2 ;  /* 0x0000000425079287 */ /* 0x000fe4000d000000 */
[----:B------:R-:W-:Y:S02]  /*7a00*/  UISETP.NE.AND UP2, UPT, UR11, URZ, UPT ;  /* 0x000000ff0b00728c */ /* 0x000fe4000bf45270 */
[----:B------:R-:W-:Y:S02]  /*7a10*/  @!UP1 UIADD3 UR4, UPT, UPT, -UR7, UR6, URZ ;  /* 0x0000000607049290 */ /* 0x000fe4000fffe1ff */
[----:B------:R-:W-:Y:S02]  /*7a20*/  @!UP1 UIADD3 UR6, UPT, UPT, UR7, -UR6, URZ ;  /* 0x8000000607069290 */ /* 0x000fe4000fffe0ff */
[----:B------:R-:W-:Y:S01]  /*7a30*/  @!UP1 UIMAD UR37, UR4, UR5, UR37 ;  /* 0x00000005042592a4 */ /* 0x000fe2000f8e0225 */
[----:B------:R-:W-:Y:S01]  /*7a40*/  @P2 VIADD R11, R11, 0x1 ;  /* 0x000000010b0b2836 */ /* 0x000fe20000000000 */
[----:B------:R-:W-:Y:S02]  /*7a50*/  UIADD3 UR4, UPT, UPT, -UR43, URZ, URZ ;  /* 0x000000ff2b047290 */ /* 0x000fe4000fffe1ff */
[----:B------:R-:W-:Y:S02]  /*7a60*/  @!UP1 UIMAD UR36, UR6, UR14, UR36 ;  /* 0x0000000e062492a4 */ /* 0x000fe4000f8e0224 */
[----:B------:R-:W-:Y:S01]  /*7a70*/  UIMAD UR5, UR56, UR4, UR18 ;  /* 0x00000004380572a4 */ /* 0x000fe2000f8e0212 */
[----:B------:R-:W-:Y:S01]  /*7a80*/  R2UR UR45, R11 ;  /* 0x000000000b2d72ca */ /* 0x000fe200000e0000 */
[----:B------:R-:W-:Y:S02]  /*7a90*/  UIADD3 UR4, UPT, UPT, -UR44, URZ, URZ ;  /* 0x000000ff2c047290 */ /* 0x000fe4000fffe1ff */
[----:B------:R-:W-:Y:S02]  /*7aa0*/  USHF.L.U32 UR53, UR5, 0x6, URZ ;  /* 0x0000000605357899 */ /* 0x000fe400080006ff */
[----:B------:R-:W-:Y:S08]  /*7ab0*/  UIMAD UR43, UR16, UR4, UR43 ;  /* 0x00000004102b72a4 */ /* 0x000ff0000f8e022b */
[----:B------:R-:W-:Y:S02]  /*7ac0*/  @!UP0 UIADD3 UR45, UPT, UPT, -UR45, URZ, URZ ;  /* 0x000000ff2d2d8290 */ /* 0x000fe4000fffe1ff */
[----:B------:R-:W-:Y:S02]  /*7ad0*/  ULOP3.LUT UP0, URZ, UR17, 0x90, URZ, 0xc0, !UPT ;  /* 0x0000009011ff7892 */ /* 0x000fe4000f80c0ff */
[----:B------:R-:W-:Y:S04]  /*7ae0*/  @!UP2 ULOP3.LUT UR45, URZ, UR11, URZ, 0x33, !UPT ;  /* 0x0000000bff2da292 */ /* 0x000fe8000f8e33ff */
[----:B------:R-:W-:Y:S04]  /*7af0*/  UIADD3 UR6, UPT, UPT, -UR45, URZ, URZ ;  /* 0x000000ff2d067290 */ /* 0x000fe8000fffe1ff */
[----:B------:R-:W-:Y:S01]  /*7b00*/  UIMAD UR44, UR11, UR6, UR44 ;  /* 0x000000060b2c72a4 */ /* 0x000fe2000f8e022c */
[----:B------:R-:W-:Y:S11]  /*7b10*/  BRA.U !UP0, `(.L_x_107) ;  /* 0x00000001087c7547 */ /* 0x000ff6000b800000 */
[----:B------:R-:W1:Y:S01]  /*7b20*/  LDCU.64 UR8, c[0x4][0x80] ;  /* 0x01001000ff0877ac */ /* 0x000e620008000a00 */
[----:B------:R-:W-:Y:S01]  /*7b30*/  MOV R16, 0x0 ;  /* 0x0000000000107802 */ /* 0x000fe20000000f00 */
[----:B------:R-:W-:Y:S02]  /*7b40*/  HFMA2 R12, -RZ, RZ, 0, 5.9604644775390625e-08 ;  /* 0x00000001ff0c7431 */ /* 0x000fe400000001ff */
[----:B------:R-:W-:Y:S01]  /*7b50*/  IMAD.MOV.U32 R8, RZ, RZ, 0x70 ;  /* 0x00000070ff087424 */ /* 0x000fe200078e00ff */
[----:B------:R2:W3:Y:S01]  /*7b60*/  LDC.64 R14, c[0x4][R16] ;  /* 0x01000000100e7b82 */ /* 0x0004e20000000a00 */
[----:B------:R-:W4:Y:S01]  /*7b70*/  LDCU.64 UR6, c[0x4][0x88] ;  /* 0x01001100ff0677ac */ /* 0x000f220008000a00 */
[----:B------:R-:W-:Y:S01]  /*7b80*/  IMAD.MOV.U32 R13, RZ, RZ, RZ ;  /* 0x000000ffff0d7224 */ /* 0x000fe200078e00ff */
[----:B------:R-:W2:Y:S01]  /*7b90*/  LDCU.64 UR4, c[0x4][0x8] ;  /* 0x01000100ff0477ac */ /* 0x000ea20008000a00 */
[----:B-1----:R-:W-:Y:S01]  /*7ba0*/  MOV R5, UR9 ;  /* 0x0000000900057c02 */ /* 0x002fe20008000f00 */
[----:B------:R-:W-:Y:S01]  /*7bb0*/  IMAD.U32 R4, RZ, RZ, UR8 ;  /* 0x00000008ff047e24 */ /* 0x000fe2000f8e00ff */
[----:B----4-:R-:W-:Y:S01]  /*7bc0*/  MOV R7, UR7 ;  /* 0x0000000700077c02 */ /* 0x010fe20008000f00 */
[----:B------:R-:W-:Y:S01]  /*7bd0*/  IMAD.U32 R6, RZ, RZ, UR6 ;  /* 0x00000006ff067e24 */ /* 0x000fe2000f8e00ff */
[----:B--2---:R-:W-:Y:S01]  /*7be0*/  MOV R11, UR5 ;  /* 0x00000005000b7c02 */ /* 0x004fe20008000f00 */
[----:B------:R-:W-:Y:S02]  /*7bf0*/  IMAD.U32 R10, RZ, RZ, UR4 ;  /* 0x00000004ff0a7e24 */ /* 0x000fe4000f8e00ff */
[----:B------:R-:W-:Y:S07]  /*7c00*/  LEPC R20, `(.L_x_108) ;  /* 0x000000001014794e */ /* 0x000fee0000000000 */
[----:B---3-5:R-:W-:Y:S05]  /*7c10*/  CALL.ABS.NOINC R14 ;  /* 0x000000000e007343 */ /* 0x028fea0003c00000 */
.L_x_108:
[----:B------:R-:W1:Y:S01]  /*7c20*/  LDCU.64 UR8, c[0x4][0x80] ;  /* 0x01001000ff0877ac */ /* 0x000e620008000a00 */
[----:B------:R-:W2:Y:S01]  /*7c30*/  LDC.64 R16, c[0x4][R16] ;  /* 0x0100000010107b82 */ /* 0x000ea20000000a00 */
[----:B------:R-:W-:Y:S02]  /*7c40*/  HFMA2 R12, -RZ, RZ, 0, 5.9604644775390625e-08 ;  /* 0x00000001ff0c7431 */ /* 0x000fe400000001ff */
[----:B------:R-:W-:Y:S02]  /*7c50*/  IMAD.MOV.U32 R8, RZ, RZ, 0x70 ;  /* 0x00000070ff087424 */ /* 0x000fe400078e00ff */
[----:B------:R-:W-:Y:S01]  /*7c60*/  IMAD.MOV.U32 R13, RZ, RZ, RZ ;  /* 0x000000ffff0d7224 */ /* 0x000fe200078e00ff */
[----:B------:R-:W3:Y:S01]  /*7c70*/  LDCU.64 UR6, c[0x4][0x88] ;  /* 0x01001100ff0677ac */ /* 0x000ee20008000a00 */
[----:B------:R-:W4:Y:S01]  /*7c80*/  LDCU.64 UR4, c[0x4][0x8] ;  /* 0x01000100ff0477ac */ /* 0x000f220008000a00 */
[----:B-1----:R-:W-:Y:S02]  /*7c90*/  MOV R4, UR8 ;  /* 0x0000000800047c02 */ /* 0x002fe40008000f00 */
[----:B------:R-:W-:Y:S02]  /*7ca0*/  MOV R5, UR9 ;  /* 0x0000000900057c02 */ /* 0x000fe40008000f00 */
[----:B---3--:R-:W-:Y:S01]  /*7cb0*/  MOV R7, UR7 ;  /* 0x0000000700077c02 */ /* 0x008fe20008000f00 */
[----:B------:R-:W-:Y:S01]  /*7cc0*/  IMAD.U32 R6, RZ, RZ, UR6 ;  /* 0x00000006ff067e24 */ /* 0x000fe2000f8e00ff */
[----:B----4-:R-:W-:Y:S01]  /*7cd0*/  MOV R11, UR5 ;  /* 0x00000005000b7c02 */ /* 0x010fe20008000f00 */
[----:B------:R-:W-:Y:S02]  /*7ce0*/  IMAD.U32 R10, RZ, RZ, UR4 ;  /* 0x00000004ff0a7e24 */ /* 0x000fe4000f8e00ff */
[----:B------:R-:W-:Y:S07]  /*7cf0*/  LEPC R20, `(.L_x_107) ;  /* 0x000000001014794e */ /* 0x000fee0000000000 */
[----:B--2---:R-:W-:Y:S05]  /*7d00*/  CALL.ABS.NOINC R16 ;  /* 0x0000000010007343 */ /* 0x004fea0003c00000 */
.L_x_107:
[----:B------:R-:W-:Y:S02]  /*7d10*/  R2UR UR4, R52 ;  /* 0x00000000340472ca */ /* 0x000fe400000e0000 */
[----:B------:R-:W-:Y:S02]  /*7d20*/  R2UR UR7, R48 ;  /* 0x00000000300772ca */ /* 0x000fe400000e0000 */
[----:B------:R-:W-:Y:S02]  /*7d30*/  R2UR UR6, R47 ;  /* 0x000000002f0672ca */ /* 0x000fe400000e0000 */
[----:B------:R-:W-:Y:S04]  /*7d40*/  ISETP.NE.U32.AND P4, PT, R42, RZ, PT ;  /* 0x000000ff2a00720c */ /* 0x000fe80003f85070 */
[----:B------:R-:W-:Y:S03]  /*7d50*/  ISETP.NE.AND.EX P4, PT, R43, RZ, PT, P4 ;  /* 0x000000ff2b00720c */ /* 0x000fe60003f85340 */
[----:B------:R-:W-:Y:S01]  /*7d60*/  UISETP.NE.AND UP2, UPT, UR4, URZ, UPT ;  /* 0x000000ff0400728c */ /* 0x000fe2000bf45270 */
[----:B------:R-:W1:Y:S01]  /*7d70*/  LDCU.64 UR4, c[0x0][0x990] ;  /* 0x00013200ff0477ac */ /* 0x000e620008000a00 */
[----:B------:R-:W-:Y:S04]  /*7d80*/  ISETP.NE.U32.AND P2, PT, RZ, UR7, PT ;  /* 0x00000007ff007c0c */ /* 0x000fe8000bf45070 */
[----:B------:R-:W-:Y:S02]  /*7d90*/  PLOP3.LUT P1, PT, PT, PT, UP2, 0x80, 0x8 ;  /* 0x000000000008781c */ /* 0x000fe40003f2f028 */
[----:B------:R-:W-:Y:S01]  /*7da0*/  ISETP.NE.AND.EX P2, PT, RZ, UR6, PT, P2 ;  /* 0x00000006ff007c0c */ /* 0x000fe2000bf45320 */
[----:B-1----:R-:W-:Y:S04]  /*7db0*/  UISETP.NE.U32.AND UP0, UPT, UR4, URZ, UPT ;  /* 0x000000ff0400728c */ /* 0x002fe8000bf05070 */
[----:B------:R-:W-:Y:S02]  /*7dc0*/  UISETP.NE.AND.EX UP1, UPT, UR5, URZ, UPT, UP0 ;  /* 0x000000ff0500728c */ /* 0x000fe4000bf25300 */
[----:B------:R-:W-:Y:S02]  /*7dd0*/  UPLOP3.LUT UP0, UPT, UPT, UPT, UPT, 0x40, 0x4 ;  /* 0x000000000004789c */ /* 0x000fe40003f0e870 */
[----:B------:R-:W-:Y:S06]  /*7de0*/  @UP2 UPLOP3.LUT UP0, UPT, UPT, UPT, UP1, 0x80, 0x8 ;  /* 0x000000000008289c */ /* 0x000fec0003f0f010 */
[----:B------:R-:W-:Y:S01]  /*7df0*/  PLOP3.LUT P0, PT, PT, PT, UP0, 0x80, 0x8 ;  /* 0x000000000008781c */ /* 0x000fe20003f0f008 */
[----:B------:R-:W-:Y:S01]  /*7e00*/  @!UPT UIADD3 URZ, UPT, UPT, URZ, URZ, URZ ;  /* 0x000000fffffff290 */ /* 0x000fe2000fffe0ff */
[----:B------:R-:W-:Y:S11]  /*7e10*/  BRA.U !UP1, `(.L_x_109) ;  /* 0x0000000109447547 */ /* 0x000ff6000b800000 */
[----:B------:R-:W1:Y:S01]  /*7e20*/  LDCU.64 UR8, c[0x0][0x358] ;  /* 0x00006b00ff0877ac */ /* 0x000e620008000a00 */
[----:B------:R-:W-:Y:S01]  /*7e30*/  R2UR UR6, R48 ;  /* 0x00000000300672ca */ /* 0x000fe200000e0000 */
[----:B------:R-:W-:Y:S01]  /*7e40*/  HFMA2 R45, -RZ, RZ, 0, 5.9604644775390625e-08 ;  /* 0x00000001ff2d7431 */ /* 0x000fe200000001ff */
[----:B------:R-:W-:Y:S01]  /*7e50*/  R2UR UR5, R47 ;  /* 0x000000002f0572ca */ /* 0x000fe200000e0000 */
[----:B------:R-:W-:Y:S10]  /*7e60*/  IMAD.MOV.U32 R0, RZ, RZ, 0x1 ;  /* 0x00000001ff007424 */ /* 0x000ff400078e00ff */
[----:B------:R-:W-:Y:S04]  /*7e70*/  UISETP.NE.U32.AND UP0, UPT, UR6, URZ, UPT ;  /* 0x000000ff0600728c */ /* 0x000fe8000bf05070 */
[----:B------:R-:W-:Y:S06]  /*7e80*/  UISETP.NE.AND.EX UP0, UPT, UR5, URZ, UPT, UP0 ;  /* 0x000000ff0500728c */ /* 0x000fec000bf05300 */
[----:B------:R-:W-:Y:S05]  /*7e90*/  PLOP3.LUT P3, PT, PT, PT, UP0, 0x80, 0x8 ;  /* 0x000000000008781c */ /* 0x000fea0003f6f008 */
[----:B------:R-:W2:Y:S01]  /*7ea0*/  @UP0 LDCU.64 UR6, c[0x0][0x988] ;  /* 0x00013100ff0607ac */ /* 0x000ea20008000a00 */
[----:B------:R-:W-:Y:S07]  /*7eb0*/  @UP0 UIMAD UR4, UR50, UR4, URZ ;  /* 0x00000004320402a4 */ /* 0x000fee000f8e02ff */
[----:B------:R-:W-:Y:S01]  /*7ec0*/  @!P3 PRMT R45, R0, 0x7610, R45 ;  /* 0x00007610002db816 */ /* 0x000fe2000000002d */
[----:B--2---:R-:W-:Y:S06]  /*7ed0*/  @UP0 UIMAD.WIDE UR4, UR4, 0x4, UR6 ;  /* 0x00000004040408a5 */ /* 0x004fec000f8e0206 */
[----:B-----5:R-:W-:Y:S02]  /*7ee0*/  IMAD.U32 R26, RZ, RZ, UR4 ;  /* 0x00000004ff1a7e24 */ /* 0x020fe4000f8e00ff */
[----:B------:R-:W-:Y:S03]  /*7ef0*/  IMAD.U32 R27, RZ, RZ, UR5 ;  /* 0x00000005ff1b7e24 */ /* 0x000fe6000f8e00ff */
[----:B------:R-:W2:Y:S02]  /*7f00*/  @!UP0 LDCU UR4, c[0x0][0x980] ;  /* 0x00013000ff0487ac */ /* 0x000ea40008000800 */
[----:B-1----:R1:W5:Y:S02]  /*7f10*/  @P3 LDG.E R26, desc[UR8][R26.64] ;  /* 0x000000081a1a3981 */ /* 0x002364000c1e1900 */
[----:B-12---:R-:W-:Y:S02]  /*7f20*/  @!P3 MOV R26, UR4 ;  /* 0x00000004001abc02 */ /* 0x006fe40008000f00 */
.L_x_109:
[----:B------:R-:W-:Y:S05]  /*7f30*/  @!P4 BRA `(.L_x_110) ;  /* 0x000000000024c947 */ /* 0x000fea0003800000 */
[----:B------:R-:W-:Y:S01]  /*7f40*/  ISETP.NE.U32.AND P3, PT, R40, RZ, PT ;  /* 0x000000ff2800720c */ /* 0x000fe20003f65070 */
[----:B------:R-:W1:Y:S03]  /*7f50*/  LDCU.64 UR4, c[0x0][0x358] ;  /* 0x00006b00ff0477ac */ /* 0x000e660008000a00 */
[----:B------:R-:W-:Y:S11]  /*7f60*/  ISETP.NE.AND.EX P3, PT, R41, RZ, PT, P3 ;  /* 0x000000ff2900720c */ /* 0x000ff60003f65330 */
[----:B------:R-:W-:Y:S02]  /*7f70*/  @!UPT UIADD3 URZ, UPT, UPT, URZ, URZ, URZ ;  /* 0x000000fffffff290 */ /* 0x000fe4000fffe0ff */
[----:B------:R-:W2:Y:S01]  /*7f80*/  @P3 LDC.64 R4, c[0x0][0x9a8] ;  /* 0x00026a00ff043b82 */ /* 0x000ea20000000a00 */
[----:B------:R-:W-:Y:S04]  /*7f90*/  @P3 IMAD R0, R42, UR50, RZ ;  /* 0x000000322a003c24 */ /* 0x000fe8000f8e02ff */
[----:B--2---:R-:W-:Y:S05]  /*7fa0*/  @P3 IMAD.WIDE R4, R0, 0x4, R4 ;  /* 0x0000000400043825 */ /* 0x004fea00078e0204 */
[----:B-1---5:R1:W5:Y:S02]  /*7fb0*/  @P3 LDG.E R24, desc[UR4][R4.64] ;  /* 0x0000000404183981 */ /* 0x022364000c1e1900 */
[----:B-1----:R-:W2:Y:S02]  /*7fc0*/  @!P3 LDC R24, c[0x0][0x9a0] ;  /* 0x00026800ff18bb82 */ /* 0x002ea40000000800 */
.L_x_110:
[----:B-----5:R-:W-:Y:S01]  /*7fd0*/  FSETP.NEU.AND P3, PT, R26, RZ, PT ;  /* 0x000000ff1a00720b */ /* 0x020fe20003f6d000 */
[----:B------:R-:W-:Y:S01]  /*7fe0*/  ULOP3.LUT UR4, UR58, 0x1, URZ, 0x3c, !UPT ;  /* 0x000000013a047892 */ /* 0x000fe2000f8e3cff */
[----:B------:R-:W-:Y:S01]  /*7ff0*/  SEL R5, RZ, 0xffffffff, P2 ;  /* 0xffffffffff057807 */ /* 0x000fe20001000000 */
[----:B------:R-:W-:Y:S01]  /*8000*/  IMAD.U32 R64, RZ, RZ, UR54 ;  /* 0x00000036ff407e24 */ /* 0x000fe2000f8e00ff */
[----:B------:R-:W-:Y:S01]  /*8010*/  @P1 LOP3.LUT P2, RZ, R45, 0xff, RZ, 0xc0, !PT ;  /* 0x000000ff2dff1812 */ /* 0x000fe2000784c0ff */
[----:B------:R-:W-:Y:S01]  /*8020*/  IMAD.SHL.U32 R66, R55, 0x2, RZ ;  /* 0x0000000237427824 */ /* 0x000fe200078e00ff */
[----:B------:R-:W-:Y:S01]  /*8030*/  @P1 SEL R0, RZ, 0xffffffff, P3 ;  /* 0xffffffffff001807 */ /* 0x000fe20001800000 */
[----:B------:R-:W-:Y:S01]  /*8040*/  IMAD.U32 R27, RZ, RZ, UR4 ;  /* 0x00000004ff1b7e24 */ /* 0x000fe2000f8e00ff */
[----:B------:R-:W-:Y:S01]  /*8050*/  LEA R58, R22, UR52, 0x3 ;  /* 0x00000034163a7c11 */ /* 0x000fe2000f8e18ff */
[----:B------:R-:W-:Y:S01]  /*8060*/  IMAD.SHL.U32 R64, R64, 0x1000, RZ ;  /* 0x0000100040407824 */ /* 0x000fe200078e00ff */
[----:B------:R-:W-:Y:S01]  /*8070*/  @P0 SEL R0, R5, R0, !P2 ;  /* 0x0000000005000207 */ /* 0x000fe20005000000 */
[----:B------:R-:W-:Y:S01]  /*8080*/  BSSY B1, `(.L_x_111) ;  /* 0x0000035000017945 */ /* 0x000fe20003800000 */
[----:B------:R-:W-:Y:S01]  /*8090*/  PLOP3.LUT P2, PT, PT, PT, UP1, 0x80, 0x8 ;  /* 0x000000000008781c */ /* 0x000fe20003f4f018 */
[----:B------:R-:W-:Y:S01]  /*80a0*/  IMAD.MOV.U32 R67, RZ, RZ, 0x1 ;  /* 0x00000001ff437424 */ /* 0x000fe200078e00ff */
[----:B------:R-:W-:Y:S01]  /*80b0*/  @P1 LOP3.LUT R0, R0, 0x1, RZ, 0xc0, !PT ;  /* 0x0000000100001812 */ /* 0x000fe200078ec0ff */
[----:B------:R-:W-:Y:S01]  /*80c0*/  IMAD.IADD R25, R23, 0x1, R2 ;  /* 0x0000000117197824 */ /* 0x000fe200078e0202 */
[----:B------:R-:W-:Y:S01]  /*80d0*/  LOP3.LUT P4, R59, R45, 0xff, RZ, 0xc0, !PT ;  /* 0x000000ff2d3b7812 */ /* 0x000fe2000788c0ff */
[----:B------:R-:W-:Y:S01]  /*80e0*/  IMAD.U32 R65, RZ, RZ, UR54 ;  /* 0x00000036ff417e24 */ /* 0x000fe2000f8e00ff */
[----:B------:R-:W-:Y:S01]  /*80f0*/  ISETP.NE.U32.OR P6, PT, R0, 0x1, !P1 ;  /* 0x000000010000780c */ /* 0x000fe20004fc5470 */
[----:B------:R-:W-:Y:S01]  /*8100*/  IMAD.U32 R0, RZ, RZ, UR54 ;  /* 0x00000036ff007e24 */ /* 0x000fe2000f8e00ff */
[----:B------:R-:W-:Y:S02]  /*8110*/  SEL R4, RZ, 0xffffffff, P3 ;  /* 0xffffffffff047807 */ /* 0x000fe40001800000 */
[----:B------:R-:W-:Y:S02]  /*8120*/  CS2R R38, SRZ ;  /* 0x0000000000267805 */ /* 0x000fe4000001ff00 */
[----:B------:R-:W-:Y:S02]  /*8130*/  P2R R61, PR, RZ, 0x40 ;  /* 0x00000040ff3d7803 */ /* 0x000fe40000000000 */
[----:B------:R-:W-:Y:S02]  /*8140*/  CS2R R36, SRZ ;  /* 0x0000000000247805 */ /* 0x000fe4000001ff00 */
[----:B------:R-:W-:Y:S02]  /*8150*/  LEA R0, R0, UR52, 0x3 ;  /* 0x0000003400007c11 */ /* 0x000fe4000f8e18ff */
[----:B------:R-:W-:Y:S02]  /*8160*/  CS2R R30, SRZ ;  /* 0x00000000001e7805 */ /* 0x000fe4000001ff00 */
[----:B------:R-:W-:Y:S02]  /*8170*/  @P2 SEL R4, R5, R4, !P4 ;  /* 0x0000000405042207 */ /* 0x000fe40006000000 */
[----:B------:R-:W-:Y:S02]  /*8180*/  CS2R R28, SRZ ;  /* 0x00000000001c7805 */ /* 0x000fe4000001ff00 */
[----:B------:R-:W-:Y:S02]  /*8190*/  IADD3 R63, PT, PT, R64, UR52, R66 ;  /* 0x00000034403f7c10 */ /* 0x000fe4000fffe042 */
[----:B------:R-:W-:Y:S02]  /*81a0*/  LOP3.LUT R4, R4, 0x1, RZ, 0xc0, !PT ;  /* 0x0000000104047812 */ /* 0x000fe400078ec0ff */
[----:B------:R-:W-:Y:S02]  /*81b0*/  @P6 SHF.L.U32 R3, R27, 0x1f, RZ ;  /* 0x0000001f1b036819 */ /* 0x000fe400000006ff */
[----:B------:R-:W-:Y:S02]  /*81c0*/  ISETP.NE.U32.AND P5, PT, R4, 0x1, PT ;  /* 0x000000010400780c */ /* 0x000fe40003fa5070 */
[----:B------:R1:W3:Y:S02]  /*81d0*/  @P6 SYNCS.PHASECHK.TRANS64.TRYWAIT P1, [R0+URZ+0x110], R3 ;  /* 0x00011003000065a7 */ /* 0x0002e400080211ff */
[----:B------:R-:W-:Y:S02]  /*81e0*/  P2R R68, PR, RZ, 0x20 ;  /* 0x00000020ff447803 */ /* 0x000fe40000000000 */
[----:B-1----:R-:W-:Y:S04]  /*81f0*/  SHF.L.U32 R3, R54, 0x1f, RZ ;  /* 0x0000001f36037819 */ /* 0x002fe800000006ff */
[----:B------:R1:W4:Y:S01]  /*8200*/  SYNCS.PHASECHK.TRANS64.TRYWAIT P0, [R58+URZ+0x160], R3 ;  /* 0x000160033a0075a7 */ /* 0x00032200080011ff */
[----:B---3--:R-:W-:Y:S01]  /*8210*/  @P6 SEL R67, RZ, 0x1, !P1 ;  /* 0x00000001ff436807 */ /* 0x008fe20004800000 */
[----:B-1----:R-:W-:Y:S06]  /*8220*/  @!P6 BRA `(.L_x_112) ;  /* 0x000000000068e947 */ /* 0x002fec0003800000 */
[----:B------:R-:W-:Y:S01]  /*8230*/  LOP3.LUT P6, RZ, R44, 0x40, RZ, 0xc0, !PT ;  /* 0x000000402cff7812 */ /* 0x000fe200078cc0ff */
[----:B------:R-:W-:Y:S01]  /*8240*/  VIADD R2, R63, 0x200 ;  /* 0x000002003f027836 */ /* 0x000fe20000000000 */
[----:B------:R-:W-:Y:S01]  /*8250*/  ISETP.NE.AND P2, PT, R67, RZ, PT ;  /* 0x000000ff4300720c */ /* 0x000fe20003f45270 */
[----:B------:R-:W-:Y:S01]  /*8260*/  BSSY B0, `(.L_x_113) ;  /* 0x000000d000007945 */ /* 0x000fe20003800000 */
[----:B------:R-:W-:Y:S01]  /*8270*/  PLOP3.LUT P1, PT, PT, PT, PT, 0x8, 0x80 ;  /* 0x000000000080781c */ /* 0x000fe20003f2e170 */
[----:B------:R-:W-:Y:S01]  /*8280*/  @P5 VIADD R4, R63, 0x210 ;  /* 0x000002103f045836 */ /* 0x000fe20000000000 */
[----:B------:R-:W-:Y:S02]  /*8290*/  @P5 PLOP3.LUT P1, PT, P6, PT, PT, 0x80, 0x8 ;  /* 0x000000000008581c */ /* 0x000fe4000372f070 */
[----:B------:R-:W-:Y:S02]  /*82a0*/  CS2R R38, SRZ ;  /* 0x0000000000267805 */ /* 0x000fe4000001ff00 */
[----:B------:R-:W-:Y:S02]  /*82b0*/  CS2R R36, SRZ ;  /* 0x0000000000247805 */ /* 0x000fe4000001ff00 */
[----:B------:R-:W-:Y:S02]  /*82c0*/  CS2R R30, SRZ ;  /* 0x00000000001e7805 */ /* 0x000fe4000001ff00 */
[----:B------:R-:W-:Y:S05]  /*82d0*/  CS2R R28, SRZ ;  /* 0x00000000001c7805 */ /* 0x000fea000001ff00 */
[----:B------:R-:W-:Y:S01]  /*82e0*/  @P1 VIADD R4, R2, 0xfffffff0 ;  /* 0xfffffff002041836 */ /* 0x000fe20000000000 */
[----:B------:R-:W-:Y:S06]  /*82f0*/  @P2 BRA `(.L_x_114) ;  /* 0x00000000000c2947 */ /* 0x000fec0003800000 */
[----:B------:R-:W-:Y:S04]  /*8300*/  SHF.L.U32 R2, R27, 0x1f, RZ ;  /* 0x0000001f1b027819 */ /* 0x000fe800000006ff */
[----:B------:R-:W1:Y:S02]  /*8310*/  SYNCS.PHASECHK.TRANS64.TRYWAIT P1, [R0+URZ+0x110], R2 ;  /* 0x00011002000075a7 */ /* 0x000e6400080211ff */
[----:B-1----:R-:W-:Y:S05]  /*8320*/  @!P1 BRA `(.L_x_115) ;  /* 0x0000002000d09947 */ /* 0x002fea0003800000 */
.L_x_114:
[----:B------:R-:W-:Y:S05]  /*8330*/  BSYNC B0 ;  /* 0x0000000000007941 */ /* 0x000fea0003800000 */
.L_x_113:
[----:B------:R-:W-:Y:S01]  /*8340*/  UIADD3 UR4, UPT, UPT, UR54, 0x1, URZ ;  /* 0x0000000136047890 */ /* 0x000fe2000fffe0ff */
[----:B------:R-:W-:Y:S03]  /*8350*/  ISETP.NE.AND P1, PT, R68, RZ, PT ;  /* 0x000000ff4400720c */ /* 0x000fe60003f25270 */
[----:B------:R-:W-:Y:S04]  /*8360*/  UISETP.NE.AND UP0, UPT, UR4, 0x3, UPT ;  /* 0x000000030400788c */ /* 0x000fe8000bf05270 */
[----:B------:R-:W-:Y:S02]  /*8370*/  USEL UR5, URZ, 0x1, UP0 ;  /* 0x00000001ff057887 */ /* 0x000fe40008000000 */
[----:B------:R-:W-:Y:S04]  /*8380*/  USEL UR4, UR4, URZ, UP0 ;  /* 0x000000ff04047287 */ /* 0x000fe80008000000 */
[----:B------:R3:W1:Y:S01]  /*8390*/  @P1 LDS.128 R36, [R4] ;  /* 0x0000000004241984 */ /* 0x0006620000000c00 */
[----:B------:R-:W-:Y:S01]  /*83a0*/  LOP3.LUT R27, R27, UR5, RZ, 0x3c, !PT ;  /* 0x000000051b1b7c12 */ /* 0x000fe2000f8e3cff */
[----:B------:R-:W-:Y:S02]  /*83b0*/  IMAD.U32 R65, RZ, RZ, UR4 ;  /* 0x00000004ff417e24 */ /* 0x000fe4000f8e00ff */
[----:B------:R3:W1:Y:S04]  /*83c0*/  @P1 LDS.128 R28, [R63+0x200] ;  /* 0x000200003f1c1984 */ /* 0x0006680000000c00 */
.L_x_112:
[----:B------:R-:W-:Y:S05]  /*83d0*/  BSYNC B1 ;  /* 0x0000000000017941 */ /* 0x000fea0003800000 */
.L_x_111:
[----:B-1----:R-:W-:Y:S04]  /*83e0*/  SHF.R.U32.HI R0, RZ, 0x15, R25 ;  /* 0x00000015ff007819 */ /* 0x002fe80000011619 */
[----:B------:R-:W-:Y:S01]  /*83f0*/  LOP3.LUT P1, RZ, R0, 0x3, R46, 0x48, !PT ;  /* 0x0000000300ff7812 */ /* 0x000fe2000782482e */
[----:B------:R-:W-:Y:S01]  /*8400*/  @!UPT UIADD3 URZ, UPT, UPT, URZ, URZ, URZ ;  /* 0x000000fffffff290 */ /* 0x000fe2000fffe0ff */
[----:B----4-:R-:W-:Y:S11]  /*8410*/  @P0 BRA `(.L_x_116) ;  /* 0x0000000000080947 */ /* 0x010ff60003800000 */
[----:B------:R-:W1:Y:S02]  /*8420*/  SYNCS.PHASECHK.TRANS64.TRYWAIT P0, [R58+URZ+0x160], R3 ;  /* 0x000160033a0075a7 */ /* 0x000e6400080011ff */
[----:B-1----:R-:W-:Y:S05]  /*8430*/  @!P0 BRA `(.L_x_117) ;  /* 0x0000002000a08947 */ /* 0x002fea0003800000 */
.L_x_116:
[----:B------:R-:W-:Y:S05]  /*8440*/  @!P1 BRA `(.L_x_118) ;  /* 0x0000000000409947 */ /* 0x000fea0003800000 */
[----:B------:R-:W4:Y:S01]  /*8450*/  LDCU.64 UR8, c[0x4][0x70] ;  /* 0x01000e00ff0877ac */ /* 0x000f220008000a00 */
[----:B-1----:R-:W-:Y:S01]  /*8460*/  MOV R3, 0x0 ;  /* 0x0000000000037802 */ /* 0x002fe20000000f00 */
[----:B------:R-:W-:Y:S02]  /*8470*/  HFMA2 R12, -RZ, RZ, 0, 5.9604644775390625e-08 ;  /* 0x00000001ff0c7431 */ /* 0x000fe400000001ff */
[----:B------:R-:W-:Y:S02]  /*8480*/  IMAD.MOV.U32 R8, RZ, RZ, 0x192 ;  /* 0x00000192ff087424 */ /* 0x000fe400078e00ff */
[----:B------:R-:W-:Y:S01]  /*8490*/  IMAD.MOV.U32 R13, RZ, RZ, RZ ;  /* 0x000000ffff0d7224 */ /* 0x000fe200078e00ff */
[----:B------:R-:W1:Y:S01]  /*84a0*/  LDCU.64 UR6, c[0x4][0x78] ;  /* 0x01000f00ff0677ac */ /* 0x000e620008000a00 */
[----:B------:R-:W2:Y:S01]  /*84b0*/  LDC.64 R2, c[0x4][R3] ;  /* 0x0100000003027b82 */ /* 0x000ea20000000a00 */
[----:B------:R-:W5:Y:S01]  /*84c0*/  LDCU.64 UR4, c[0x4][0x10] ;  /* 0x01000200ff0477ac */ /* 0x000f620008000a00 */
[----:B----4-:R-:W-:Y:S01]  /*84d0*/  MOV R5, UR9 ;  /* 0x0000000900057c02 */ /* 0x010fe20008000f00 */
[----:B---3--:R-:W-:Y:S01]  /*84e0*/  IMAD.U32 R4, RZ, RZ, UR8 ;  /* 0x00000008ff047e24 */ /* 0x008fe2000f8e00ff */
[----:B-1----:R-:W-:Y:S01]  /*84f0*/  MOV R7, UR7 ;  /* 0x0000000700077c02 */ /* 0x002fe20008000f00 */
[----:B------:R-:W-:Y:S01]  /*8500*/  IMAD.U32 R6, RZ, RZ, UR6 ;  /* 0x00000006ff067e24 */ /* 0x000fe2000f8e00ff */
[----:B-----5:R-:W-:Y:S01]  /*8510*/  MOV R11, UR5 ;  /* 0x00000005000b7c02 */ /* 0x020fe20008000f00 */
[----:B------:R-:W-:Y:S02]  /*8520*/  IMAD.U32 R10, RZ, RZ, UR4 ;  /* 0x00000004ff0a7e24 */ /* 0x000fe4000f8e00ff */
[----:B------:R-:W-:Y:S07]  /*8530*/  LEPC R20, `(.L_x_118) ;  /* 0x000000001014794e */ /* 0x000fee0000000000 */
[----:B--2---:R-:W-:Y:S05]  /*8540*/  CALL.ABS.NOINC R2 ;  /* 0x0000000002007343 */ /* 0x004fea0003c00000 */
.L_x_118:
[----:B-1----:R-:W-:Y:S01]  /*8550*/  SHF.L.U32 R3, R28, 0x10, RZ ;  /* 0x000000101c037819 */ /* 0x002fe200000006ff */
[----:B------:R-:W-:Y:S05]  /*8560*/  WARPSYNC.ALL ;  /* 0x0000000000007948 */ /* 0x000fea0003800000 */
[----:B------:R-:W-:Y:S01]  /*8570*/  R2UR UR4, R25 ;  /* 0x00000000190472ca */ /* 0x000fe200000e0000 */
[----:B------:R-:W-:Y:S01]  /*8580*/  BSSY.RECONVERGENT B0, `(.L_x_119) ;  /* 0x0000056000007945 */ /* 0x000fe20003800200 */
[C---:B------:R-:W-:Y:S02]  /*8590*/  SHF.L.U32 R20, R29.reuse, 0x10, RZ ;  /* 0x000000101d147819 */ /* 0x040fe400000006ff */
[----:B------:R-:W-:Y:S02]  /*85a0*/  LOP3.LUT R21, R29, 0xffff0000, RZ, 0xc0, !PT ;  /* 0xffff00001d157812 */ /* 0x000fe400078ec0ff */
[----:B------:R-:W-:Y:S02]  /*85b0*/  MOV R62, 0x10 ;  /* 0x00000010003e7802 */ /* 0x000fe40000000f00 */
[----:B------:R-:W-:Y:S02]  /*85c0*/  LOP3.LUT P6, RZ, R44, 0x40, RZ, 0xc0, !PT ;  /* 0x000000402cff7812 */ /* 0x000fe400078cc0ff */
[----:B------:R-:W-:Y:S02]  /*85d0*/  ISETP.NE.AND P0, PT, R56, RZ, PT ;  /* 0x000000ff3800720c */ /* 0x000fe40003f05270 */
[----:B------:R-:W-:Y:S01]  /*85e0*/  SEL R62, R62, 0xfffffff0, !P6 ;  /* 0xfffffff03e3e7807 */ /* 0x000fe20007000000 */
[----:B---3--:R-:W2:Y:S02]  /*85f0*/  LDTM.x16 R4, tmem[UR4] ;  /* 0x00000004000479ee */ /* 0x008ea40008240000 */
[----:B--2---:R-:W-:Y:S01]  /*8600*/  FMUL R0, R24, R4 ;  /* 0x0000000418007220 */ /* 0x004fe20000400000 */
[----:B------:R-:W-:Y:S01]  /*8610*/  LOP3.LUT R4, R28, 0xffff0000, RZ, 0xc0, !PT ;  /* 0xffff00001c047812 */ /* 0x000fe200078ec0ff */
[C---:B------:R-:W-:Y:S01]  /*8620*/  FMUL R2, R24.reuse, R5 ;  /* 0x0000000518027220 */ /* 0x040fe20000400000 */
[----:B------:R-:W-:Y:S01]  /*8630*/  FMUL R7, R24, R7 ;  /* 0x0000000718077220 */ /* 0x000fe20000400000 */
[----:B------:R-:W-:Y:S01]  /*8640*/  FFMA R0, R26, R3, R0 ;  /* 0x000000031a007223 */ /* 0x000fe20000000000 */
[----:B------:R-:W-:Y:S01]  /*8650*/  FMUL R3, R24, R6 ;  /* 0x0000000618037220 */ /* 0x000fe20000400000 */
[----:B------:R-:W-:Y:S01]  /*8660*/  FFMA R2, R26, R4, R2 ;  /* 0x000000041a027223 */ /* 0x000fe20000000002 */
[C---:B------:R-:W-:Y:S01]  /*8670*/  FMUL R4, R24.reuse, R8 ;  /* 0x0000000818047220 */ /* 0x040fe20000400000 */
[C---:B------:R-:W-:Y:S01]  /*8680*/  FMUL R8, R24.reuse, R12 ;  /* 0x0000000c18087220 */ /* 0x040fe20000400000 */
[----:B------:R-:W-:Y:S01]  /*8690*/  FMUL R12, R24, R16 ;  /* 0x00000010180c7220 */ /* 0x000fe20000400000 */
[----:B------:R-:W-:Y:S01]  /*86a0*/  SHF.L.U32 R16, R30, 0x10, RZ ;  /* 0x000000101e107819 */ /* 0x000fe200000006ff */
[----:B------:R-:W-:Y:S01]  /*86b0*/  FFMA R3, R26, R20, R3 ;  /* 0x000000141a037223 */ /* 0x000fe20000000003 */
[----:B------:R-:W-:Y:S01]  /*86c0*/  F2FP.BF16.F32.PACK_AB R32, R2, R0 ;  /* 0x000000000220723e */ /* 0x000fe200000010ff */
[----:B------:R-:W-:Y:S01]  /*86d0*/  FFMA R7, R26, R21, R7 ;  /* 0x000000151a077223 */ /* 0x000fe20000000007 */
[----:B------:R-:W-:Y:S01]  /*86e0*/  LOP3.LUT R0, R30, 0xffff0000, RZ, 0xc0, !PT ;  /* 0xffff00001e007812 */ /* 0x000fe200078ec0ff */
[----:B------:R-:W-:Y:S01]  /*86f0*/  FMUL R5, R24, R9 ;  /* 0x0000000918057220 */ /* 0x000fe20000400000 */
[C---:B------:R-:W-:Y:S01]  /*8700*/  SHF.L.U32 R2, R31.reuse, 0x10, RZ ;  /* 0x000000101f027819 */ /* 0x040fe200000006ff */
[----:B------:R-:W-:Y:S01]  /*8710*/  FFMA R4, R26, R16, R4 ;  /* 0x000000101a047223 */ /* 0x000fe20000000004 */
[----:B------:R-:W-:Y:S01]  /*8720*/  LOP3.LUT R16, R31, 0xffff0000, RZ, 0xc0, !PT ;  /* 0xffff00001f107812 */ /* 0x000fe200078ec0ff */
[----:B------:R-:W-:Y:S01]  /*8730*/  FMUL R6, R24, R10 ;  /* 0x0000000a18067220 */ /* 0x000fe20000400000 */
[----:B------:R-:W-:Y:S01]  /*8740*/  F2FP.BF16.F32.PACK_AB R33, R7, R3 ;  /* 0x000000030721723e */ /* 0x000fe200000010ff */
[----:B------:R-:W-:Y:S01]  /*8750*/  FFMA R5, R26, R0, R5 ;  /* 0x000000001a057223 */ /* 0x000fe20000000005 */
[----:B------:R-:W-:Y:S01]  /*8760*/  SHF.L.U32 R0, R36, 0x10, RZ ;  /* 0x0000001024007819 */ /* 0x000fe200000006ff */
[----:B------:R-:W-:Y:S01]  /*8770*/  FMUL R11, R24, R11 ;  /* 0x0000000b180b7220 */ /* 0x000fe20000400000 */
[----:B------:R-:W-:Y:S01]  /*8780*/  FFMA R6, R26, R2, R6 ;  /* 0x000000021a067223 */ /* 0x000fe20000000006 */
[----:B------:R-:W-:Y:S01]  /*8790*/  LOP3.LUT R2, R36, 0xffff0000, RZ, 0xc0, !PT ;  /* 0xffff000024027812 */ /* 0x000fe200078ec0ff */
[----:B------:R-:W-:Y:S01]  /*87a0*/  FMUL R9, R24, R13 ;  /* 0x0000000d18097220 */ /* 0x000fe20000400000 */
[C---:B------:R-:W-:Y:S01]  /*87b0*/  FFMA R11, R26.reuse, R16, R11 ;  /* 0x000000101a0b7223 */ /* 0x040fe2000000000b */
[C---:B------:R-:W-:Y:S01]  /*87c0*/  SHF.L.U32 R3, R37.reuse, 0x10, RZ ;  /* 0x0000001025037819 */ /* 0x040fe200000006ff */
[----:B------:R-:W-:Y:S01]  /*87d0*/  FFMA R8, R26, R0, R8 ;  /* 0x000000001a087223 */ /* 0x000fe20000000008 */
[C---:B------:R-:W-:Y:S01]  /*87e0*/  FMUL R10, R24.reuse, R14 ;  /* 0x0000000e180a7220 */ /* 0x040fe20000400000 */
[----:B------:R-:W-:Y:S01]  /*87f0*/  LOP3.LUT R0, R37, 0xffff0000, RZ, 0xc0, !PT ;  /* 0xffff000025007812 */ /* 0x000fe200078ec0ff */
[----:B------:R-:W-:Y:S01]  /*8800*/  FMUL R15, R24, R15 ;  /* 0x0000000f180f7220 */ /* 0x000fe20000400000 */
[C---:B------:R-:W-:Y:S01]  /*8810*/  FFMA R9, R26.reuse, R2, R9 ;  /* 0x000000021a097223 */ /* 0x040fe20000000009 */
[----:B------:R-:W-:Y:S01]  /*8820*/  FFMA R10, R26, R3, R10 ;  /* 0x000000031a0a7223 */ /* 0x000fe2000000000a */
[----:B------:R-:W-:Y:S01]  /*8830*/  SHF.L.U32 R2, R38, 0x10, RZ ;  /* 0x0000001026027819 */ /* 0x000fe200000006ff */
[----:B------:R-:W-:Y:S01]  /*8840*/  FFMA R15, R26, R0, R15 ;  /* 0x000000001a0f7223 */ /* 0x000fe2000000000f */
[----:B------:R-:W-:Y:S01]  /*8850*/  F2FP.BF16.F32.PACK_AB R34, R5, R4 ;  /* 0x000000040522723e */ /* 0x000fe200000010ff */
[----:B------:R-:W-:Y:S01]  /*8860*/  FMUL R13, R24, R17 ;  /* 0x00000011180d7220 */ /* 0x000fe20000400000 */
[----:B------:R-:W-:Y:S01]  /*8870*/  LOP3.LUT R3, R38, 0xffff0000, RZ, 0xc0, !PT ;  /* 0xffff000026037812 */ /* 0x000fe200078ec0ff */
[C---:B------:R-:W-:Y:S01]  /*8880*/  FMUL R14, R24.reuse, R18 ;  /* 0x00000012180e7220 */ /* 0x040fe20000400000 */
[C---:B------:R-:W-:Y:S01]  /*8890*/  SHF.L.U32 R4, R39.reuse, 0x10, RZ ;  /* 0x0000001027047819 */ /* 0x040fe200000006ff */
[----:B------:R-:W-:Y:S01]  /*88a0*/  FMUL R19, R24, R19 ;  /* 0x0000001318137220 */ /* 0x000fe20000400000 */
[----:B------:R-:W-:Y:S01]  /*88b0*/  LOP3.LUT R0, R39, 0xffff0000, RZ, 0xc0, !PT ;  /* 0xffff000027007812 */ /* 0x000fe200078ec0ff */
[C---:B------:R-:W-:Y:S01]  /*88c0*/  FFMA R12, R26.reuse, R2, R12 ;  /* 0x000000021a0c7223 */ /* 0x040fe2000000000c */
[----:B------:R-:W-:Y:S01]  /*88d0*/  F2FP.BF16.F32.PACK_AB R35, R11, R6 ;  /* 0x000000060b23723e */ /* 0x000fe200000010ff */
[C---:B------:R-:W-:Y:S01]  /*88e0*/  FFMA R13, R26.reuse, R3, R13 ;  /* 0x000000031a0d7223 */ /* 0x040fe2000000000d */
[C---:B------:R-:W-:Y:S01]  /*88f0*/  FFMA R14, R26.reuse, R4, R14 ;  /* 0x000000041a0e7223 */ /* 0x040fe2000000000e */
[----:B------:R-:W-:Y:S01]  /*8900*/  FFMA R19, R26, R0, R19 ;  /* 0x000000001a137223 */ /* 0x000fe20000000013 */
[----:B------:R-:W-:Y:S01]  /*8910*/  F2FP.BF16.F32.PACK_AB R8, R9, R8 ;  /* 0x000000080908723e */ /* 0x000fe200000010ff */
[----:B------:R1:W-:Y:S01]  /*8920*/  STS.128 [R63+0x200], R32 ;  /* 0x000200203f007388 */ /* 0x0003e20000000c00 */
[----:B------:R-:W-:Y:S02]  /*8930*/  F2FP.BF16.F32.PACK_AB R9, R15, R10 ;  /* 0x0000000a0f09723e */ /* 0x000fe400000010ff */
[----:B------:R-:W-:Y:S02]  /*8940*/  F2FP.BF16.F32.PACK_AB R10, R13, R12 ;  /* 0x0000000c0d0a723e */ /* 0x000fe400000010ff */
[----:B------:R-:W-:Y:S02]  /*8950*/  F2FP.BF16.F32.PACK_AB R11, R19, R14 ;  /* 0x0000000e130b723e */ /* 0x000fe400000010ff */
[----:B------:R-:W-:Y:S05]  /*8960*/  IADD3 R0, PT, PT, R63, R62, RZ ;  /* 0x0000003e3f007210 */ /* 0x000fea0007ffe0ff */
[----:B------:R1:W-:Y:S01]  /*8970*/  STS.128 [R0+0x200], R8 ;  /* 0x0002000800007388 */ /* 0x0003e20000000c00 */
[----:B------:R-:W-:Y:S01]  /*8980*/  @!PT LDS RZ, [RZ] ;  /* 0x00000000fffff984 */ /* 0x000fe20000000800 */
[----:B------:R-:W-:Y:S01]  /*8990*/  @!PT LDS RZ, [RZ] ;  /* 0x00000000fffff984 */ /* 0x000fe20000000800 */
[----:B------:R-:W-:Y:S01]  /*89a0*/  @!PT LDS RZ, [RZ] ;  /* 0x00000000fffff984 */ /* 0x000fe20000000800 */
[----:B------:R-:W-:Y:S01]  /*89b0*/  @!PT LDS RZ, [RZ] ;  /* 0x00000000fffff984 */ /* 0x000fe20000000800 */
[----:B------:R2:W-:Y:S07]  /*89c0*/  MEMBAR.ALL.CTA ;  /* 0x0000000000007992 */ /* 0x0005ee0000008000 */
[----:B--2---:R-:W2:Y:S02]  /*89d0*/  FENCE.VIEW.ASYNC.S ;  /* 0x00000000000073c6 */ /* 0x004ea40000000000 */
[----:B--2---:R-:W-:Y:S06]  /*89e0*/  BAR.SYNC.DEFER_BLOCKING 0x1, 0x80 ;  /* 0x0042000000007b1d */ /* 0x004fec0000010000 */
[----:B------:R-:W-:Y:S05]  /*89f0*/  @P0 BRA `(.L_x_120) ;  /* 0x0000000000380947 */ /* 0x000fea0003800000 */
[----:B------:R-:W2:Y:S01]  /*8a00*/  LDCU.64 UR8, c[0x0][0x348] ;  /* 0x00006900ff0877ac */ /* 0x000ea20008000a00 */
[----:B------:R-:W-:Y:S01]  /*8a10*/  R2UR UR6, R64 ;  /* 0x00000000400672ca */ /* 0x000fe200000e0000 */
[----:B------:R-:W-:Y:S01]  /*8a20*/  UMOV UR41, UR53 ;  /* 0x0000003500297c82 */ /* 0x000fe20008000000 */
[----:B------:R-:W-:Y:S11]  /*8a30*/  UIADD3 UR7, UPT, UPT, UR53, 0x20, URZ ;  /* 0x0000002035077890 */ /* 0x000ff6000fffe0ff */
[----:B------:R-:W-:Y:S02]  /*8a40*/  UIADD3 UR6, UPT, UPT, UR52, UR6, URZ ;  /* 0x0000000634067290 */ /* 0x000fe4000fffe0ff */
[----:B--2---:R-:W-:Y:S02]  /*8a50*/  UIADD3 UR4, UP0, UPT, UR8, 0x780, URZ ;  /* 0x0000078008047890 */ /* 0x004fe4000ff1e0ff */
[----:B------:R-:W-:Y:S02]  /*8a60*/  UIADD3 UR40, UPT, UPT, UR6, 0x200, URZ ;  /* 0x0000020006287890 */ /* 0x000fe4000fffe0ff */
[----:B------:R-:W-:Y:S02]  /*8a70*/  UIADD3.X UR5, UPT, UPT, URZ, UR9, URZ, UP0, !UPT ;  /* 0x00000009ff057290 */ /* 0x000fe400087fe4ff */
[----:B------:R-:W-:Y:S07]  /*8a80*/  UIADD3 UR6, UPT, UPT, UR6, 0xa00, URZ ;  /* 0x00000a0006067890 */ /* 0x000fee000fffe0ff */
[----:B------:R2:W-:Y:S02]  /*8a90*/  UTMASTG.5D [UR40], [UR4] ;  /* 0x00000028040073b5 */ /* 0x0005e40008020000 */
[----:B--2---:R-:W-:Y:S01]  /*8aa0*/  UMOV UR40, UR6 ;  /* 0x0000000600287c82 */ /* 0x004fe20008000000 */
[----:B------:R-:W-:Y:S02]  /*8ab0*/  UMOV UR41, UR7 ;  /* 0x0000000700297c82 */ /* 0x000fe40008000000 */
[----:B------:R2:W-:Y:S02]  /*8ac0*/  UTMASTG.5D [UR40], [UR4] ;  /* 0x00000028040073b5 */ /* 0x0005e40008020000 */
[----:B--2---:R0:W-:Y:S02]  /*8ad0*/  UTMACMDFLUSH ;  /* 0x00000000000079b7 */ /* 0x0041e40000000000 */
.L_x_120:
[----:B------:R-:W-:Y:S05]  /*8ae0*/  BSYNC.RECONVERGENT B0 ;  /* 0x0000000000007941 */ /* 0x000fea0003800200 */
.L_x_119:
[----:B------:R-:W-:Y:S01]  /*8af0*/  UIADD3 UR51, UPT, UPT, UR54, 0x1, URZ ;  /* 0x0000000136337890 */ /* 0x000fe2000fffe0ff */
[----:B------:R-:W-:Y:S03]  /*8b00*/  BSSY.RECONVERGENT B0, `(.L_x_121) ;  /* 0x0000005000007945 */ /* 0x000fe60003800200 */
[----:B------:R-:W-:Y:S04]  /*8b10*/  UISETP.NE.AND UP0, UPT, UR51, 0x3, UPT ;  /* 0x000000033300788c */ /* 0x000fe8000bf05270 */
[----:B------:R-:W-:Y:S01]  /*8b20*/  USEL UR50, UR51, URZ, UP0 ;  /* 0x000000ff33327287 */ /* 0x000fe20008000000 */
[----:B------:R-:W-:Y:S11]  /*8b30*/  @P0 BRA `(.L_x_122) ;  /* 0x0000000000040947 */ /* 0x000ff60003800000 */
[----:B------:R-:W-:Y:S04]  /*8b40*/  DEPBAR.LE SB0, 0x1 ;  /* 0x000080400000791a */ /* 0x000fe80000000000 */
.L_x_122:
[----:B------:R-:W-:Y:S05]  /*8b50*/  BSYNC.RECONVERGENT B0 ;  /* 0x0000000000007941 */ /* 0x000fea0003800200 */
.L_x_121:
[----:B------:R-:W-:Y:S01]  /*8b60*/  BAR.SYNC.DEFER_BLOCKING 0x1, 0x80 ;  /* 0x0042000000007b1d */ /* 0x000fe20000010000 */
[----:B------:R-:W-:Y:S01]  /*8b70*/  ISETP.NE.AND P1, PT, R61, RZ, PT ;  /* 0x000000ff3d00720c */ /* 0x000fe20003f25270 */
[----:B------:R-:W-:Y:S01]  /*8b80*/  UISETP.NE.AND UP0, UPT, UR57, URZ, UPT ;  /* 0x000000ff3900728c */ /* 0x000fe2000bf05270 */
[----:B------:R-:W-:Y:S11]  /*8b90*/  LEA R3, R65, UR52, 0x3 ;  /* 0x0000003441037c11 */ /* 0x000ff6000f8e18ff */
[----:B------:R-:W-:Y:S01]  /*8ba0*/  @P1 SHF.L.U32 R4, R27, 0x1f, RZ ;  /* 0x0000001f1b041819 */ /* 0x000fe200000006ff */
[----:B------:R-:W-:Y:S06]  /*8bb0*/  BRA.U !UP0, `(.L_x_123) ;  /* 0x0000000108247547 */ /* 0x000fec000b800000 */
[----:B-1----:R-:W1:Y:S01]  /*8bc0*/  S2R R0, SR_CgaCtaId ;  /* 0x0000000000007919 */ /* 0x002e620000008800 */
[----:B------:R-:W-:Y:S01]  /*8bd0*/  IMAD.U32 R2, RZ, RZ, UR55 ;  /* 0x00000037ff027e24 */ /* 0x000fe2000f8e00ff */
[----:B------:R-:W-:Y:S04]  /*8be0*/  UIADD3 UR4, UPT, UPT, UR55, 0x1, URZ ;  /* 0x0000000137047890 */ /* 0x000fe8000fffe0ff */
[----:B------:R-:W-:Y:S01]  /*8bf0*/  @P1 LEA R2, R2, UR52, 0x3 ;  /* 0x0000003402021c11 */ /* 0x000fe2000f8e18ff */
[----:B------:R-:W-:Y:S04]  /*8c00*/  UISETP.NE.AND UP0, UPT, UR4, 0x3, UPT ;  /* 0x000000030400788c */ /* 0x000fe8000bf05270 */
[----:B------:R-:W-:Y:S01]  /*8c10*/  @P1 VIADD R2, R2, 0x128 ;  /* 0x0000012802021836 */ /* 0x000fe20000000000 */
[----:B------:R-:W-:Y:S04]  /*8c20*/  USEL UR55, UR4, URZ, UP0 ;  /* 0x000000ff04377287 */ /* 0x000fe80008000000 */
[----:B-1----:R-:W-:Y:S04]  /*8c30*/  @P1 PRMT R0, R0, 0x654, R2 ;  /* 0x0000065400001816 */ /* 0x002fe80000000002 */
[----:B------:R2:W-:Y:S04]  /*8c40*/  @P1 SYNCS.ARRIVE.TRANS64.RED.A1T0 RZ, [R0+URZ], RZ ;  /* 0x000000ff00ff19a7 */ /* 0x0005e800081004ff */
.L_x_123:
[----:B------:R-:W3:Y:S01]  /*8c50*/  @P1 SYNCS.PHASECHK.TRANS64.TRYWAIT P0, [R3+URZ+0x110], R4 ;  /* 0x00011004030015a7 */ /* 0x000ee200080011ff */
[----:B------:R-:W-:Y:S01]  /*8c60*/  BSSY B1, `(.L_x_124) ;  /* 0x0000012000017945 */ /* 0x000fe20003800000 */
[----:B---3--:R-:W-:Y:S03]  /*8c70*/  @P1 SEL R67, RZ, 0x1, !P0 ;  /* 0x00000001ff431807 */ /* 0x008fe60004000000 */
[----:B------:R-:W-:Y:S05]  /*8c80*/  @!P1 BRA `(.L_x_125) ;  /* 0x00000000003c9947 */ /* 0x000fea0003800000 */
[----:B------:R-:W-:Y:S01]  /*8c90*/  ISETP.NE.AND P1, PT, R68, RZ, PT ;  /* 0x000000ff4400720c */ /* 0x000fe20003f25270 */
[----:B------:R-:W-:Y:S01]  /*8ca0*/  BSSY B0, `(.L_x_126) ;  /* 0x0000009000007945 */ /* 0x000fe20003800000 */
[----:B------:R-:W-:Y:S11]  /*8cb0*/  ISETP.NE.AND P0, PT, R67, RZ, PT ;  /* 0x000000ff4300720c */ /* 0x000ff60003f05270 */
[----:B------:R-:W-:Y:S05]  /*8cc0*/  @P1 IMAD R65, R65, 0x1000, R66 ;  /* 0x0000100041411824 */ /* 0x000fea00078e0242 */
[----:B-12---:R-:W-:Y:S05]  /*8cd0*/  @P1 IADD3 R0, PT, PT, R65, UR52, RZ ;  /* 0x0000003441001c10 */ /* 0x006fea000fffe0ff */
[----:B------:R-:W-:Y:S01]  /*8ce0*/  @P1 IMAD.IADD R0, R62, 0x1, R0 ;  /* 0x000000013e001824 */ /* 0x000fe200078e0200 */
[----:B------:R-:W-:Y:S06]  /*8cf0*/  @P0 BRA `(.L_x_127) ;  /* 0x00000000000c0947 */ /* 0x000fec0003800000 */
[----:B------:R-:W-:Y:S04]  /*8d00*/  SHF.L.U32 R27, R27, 0x1f, RZ ;  /* 0x0000001f1b1b7819 */ /* 0x000fe800000006ff */
[----:B------:R-:W1:Y:S02]  /*8d10*/  SYNCS.PHASECHK.TRANS64.TRYWAIT P0, [R3+URZ+0x110], R27 ;  /* 0x0001101b030075a7 */ /* 0x000e6400080011ff */
[----:B-1----:R-:W-:Y:S05]  /*8d20*/  @!P0 BRA `(.L_x_128) ;  /* 0x0000001800788947 */ /* 0x002fea0003800000 */
.L_x_127:
[----:B------:R-:W-:Y:S05]  /*8d30*/  BSYNC B0 ;  /* 0x0000000000007941 */ /* 0x000fea0003800000 */
.L_x_126:
[----:B------:R-:W-:Y:S11]  /*8d40*/  ISETP.NE.AND P0, PT, R68, RZ, PT ;  /* 0x000000ff4400720c */ /* 0x000ff60003f05270 */
[----:B------:R-:W-:Y:S02]  /*8d50*/  @!UPT UIADD3 URZ, UPT, UPT, URZ, URZ, URZ ;  /* 0x000000fffffff290 */ /* 0x000fe4000fffe0ff */
[----:B------:R3:W4:Y:S04]  /*8d60*/  @P0 LDS.128 R28, [R65+UR52+0x200] ;  /* 0x00020034411c0984 */ /* 0x0007280008000c00 */
[----:B------:R3:W2:Y:S02]  /*8d70*/  @P0 LDS.128 R36, [R0+0x200] ;  /* 0x0002000000240984 */ /* 0x0006a40000000c00 */
.L_x_125:
[----:B------:R-:W-:Y:S05]  /*8d80*/  BSYNC B1 ;  /* 0x0000000000017941 */ /* 0x000fea0003800000 */
.L_x_124:
[----:B-123--:R-:W-:Y:S05]  /*8d90*/  VIADD R0, R25, 0x10 ;  /* 0x0000001019007836 */ /* 0x00efea0000000000 */
[----:B------:R-:W-:Y:S04]  /*8da0*/  SHF.R.U32.HI R0, RZ, 0x15, R0 ;  /* 0x00000015ff007819 */ /* 0x000fe80000011600 */
[----:B------:R-:W-:Y:S11]  /*8db0*/  LOP3.LUT P0, RZ, R0, 0x3, R46, 0x48, !PT ;  /* 0x0000000300ff7812 */ /* 0x000ff6000780482e */
[----:B------:R-:W-:Y:S02]  /*8dc0*/  @!UPT UIADD3 URZ, UPT, UPT, URZ, URZ, URZ ;  /* 0x000000fffffff290 */ /* 0x000fe4000fffe0ff */
[----:B------:R-:W-:Y:S05]  /*8dd0*/  @!P0 BRA `(.L_x_129) ;  /* 0x0000000000408947 */ /* 0x000fea0003800000 */
[----:B------:R-:W1:Y:S01]  /*8de0*/  LDCU.64 UR8, c[0x4][0x70] ;  /* 0x01000e00ff0877ac */ /* 0x000e620008000a00 */
[----:B------:R-:W-:Y:S01]  /*8df0*/  MOV R3, 0x0 ;  /* 0x0000000000037802 */ /* 0x000fe20000000f00 */
[----:B------:R-:W-:Y:S02]  /*8e00*/  HFMA2 R12, -RZ, RZ, 0, 5.9604644775390625e-08 ;  /* 0x00000001ff0c7431 */ /* 0x000fe400000001ff */
[----:B------:R-:W-:Y:S02]  /*8e10*/  IMAD.MOV.U32 R8, RZ, RZ, 0x192 ;  /* 0x00000192ff087424 */ /* 0x000fe400078e00ff */
[----:B------:R-:W-:Y:S01]  /*8e20*/  IMAD.MOV.U32 R13, RZ, RZ, RZ ;  /* 0x000000ffff0d7224 */ /* 0x000fe200078e00ff */
[----:B------:R-:W2:Y:S01]  /*8e30*/  LDCU.64 UR6, c[0x4][0x78] ;  /* 0x01000f00ff0677ac */ /* 0x000ea20008000a00 */
[----:B------:R-:W3:Y:S01]  /*8e40*/  LDC.64 R2, c[0x4][R3] ;  /* 0x0100000003027b82 */ /* 0x000ee20000000a00 */
[----:B------:R-:W5:Y:S01]  /*8e50*/  LDCU.64 UR4, c[0x4][0x10] ;  /* 0x01000200ff0477ac */ /* 0x000f620008000a00 */
[----:B-1----:R-:W-:Y:S01]  /*8e60*/  MOV R5, UR9 ;  /* 0x0000000900057c02 */ /* 0x002fe20008000f00 */
[----:B------:R-:W-:Y:S01]  /*8e70*/  IMAD.U32 R4, RZ, RZ, UR8 ;  /* 0x00000008ff047e24 */ /* 0x000fe2000f8e00ff */
[----:B--2---:R-:W-:Y:S01]  /*8e80*/  MOV R7, UR7 ;  /* 0x0000000700077c02 */ /* 0x004fe20008000f00 */
[----:B------:R-:W-:Y:S01]  /*8e90*/  IMAD.U32 R6, RZ, RZ, UR6 ;  /* 0x00000006ff067e24 */ /* 0x000fe2000f8e00ff */
[----:B-----5:R-:W-:Y:S01]  /*8ea0*/  MOV R11, UR5 ;  /* 0x00000005000b7c02 */ /* 0x020fe20008000f00 */
[----:B------:R-:W-:Y:S02]  /*8eb0*/  IMAD.U32 R10, RZ, RZ, UR4 ;  /* 0x00000004ff0a7e24 */ /* 0x000fe4000f8e00ff */
[----:B------:R-:W-:Y:S07]  /*8ec0*/  LEPC R20, `(.L_x_129) ;  /* 0x000000001014794e */ /* 0x000fee0000000000 */
[----:B---34-:R-:W-:Y:S05]  /*8ed0*/  CALL.ABS.NOINC R2 ;  /* 0x0000000002007343 */ /* 0x018fea0003c00000 */
.L_x_129:
[----:B------:R-:W-:Y:S01]  /*8ee0*/  ISETP.NE.AND P0, PT, R56, RZ, PT ;  /* 0x000000ff3800720c */ /* 0x000fe20003f05270 */
[----:B------:R-:W-:Y:S05]  /*8ef0*/  WARPSYNC.ALL ;  /* 0x0000000000007948 */ /* 0x000fea0003800000 */
[----:B------:R-:W-:Y:S01]  /*8f00*/  R2UR UR4, R25 ;  /* 0x00000000190472ca */ /* 0x000fe200000e0000 */
[----:B------:R-:W-:Y:S01]  /*8f10*/  BSSY.RECONVERGENT B0, `(.L_x_130) ;  /* 0x0000059000007945 */ /* 0x000fe20003800200 */
[C---:B----4-:R-:W-:Y:S02]  /*8f20*/  SHF.L.U32 R0, R28.reuse, 0x10, RZ ;  /* 0x000000101c007819 */ /* 0x050fe400000006ff */
[----:B------:R-:W-:Y:S02]  /*8f30*/  LOP3.LUT R2, R28, 0xffff0000, RZ, 0xc0, !PT ;  /* 0xffff00001c027812 */ /* 0x000fe400078ec0ff */
[C---:B------:R-:W-:Y:S02]  /*8f40*/  SHF.L.U32 R20, R29.reuse, 0x10, RZ ;  /* 0x000000101d147819 */ /* 0x040fe400000006ff */
[----:B------:R-:W-:Y:S02]  /*8f50*/  LOP3.LUT R21, R29, 0xffff0000, RZ, 0xc0, !PT ;  /* 0xffff00001d157812 */ /* 0x000fe400078ec0ff */
[C---:B------:R-:W-:Y:S02]  /*8f60*/  SHF.L.U32 R25, R30.reuse, 0x10, RZ ;  /* 0x000000101e197819 */ /* 0x040fe400000006ff */
[----:B------:R-:W-:Y:S01]  /*8f70*/  LOP3.LUT R27, R30, 0xffff0000, RZ, 0xc0, !PT ;  /* 0xffff00001e1b7812 */ /* 0x000fe200078ec0ff */
[----:B------:R-:W1:Y:S01]  /*8f80*/  LDTM.x16 R4, tmem[UR4+0x10] ;  /* 0x00001004000479ee */ /* 0x000e620008240000 */
[C---:B------:R-:W-:Y:S01]  /*8f90*/  SHF.L.U32 R28, R31.reuse, 0x10, RZ ;  /* 0x000000101f1c7819 */ /* 0x040fe200000006ff */
[----:B------:R-:W-:Y:S01]  /*8fa0*/  NOP ;  /* 0x0000000000007918 */ /* 0x000fe20000000000 */
[----:B------:R-:W-:Y:S02]  /*8fb0*/  LOP3.LUT R29, R31, 0xffff0000, RZ, 0xc0, !PT ;  /* 0xffff00001f1d7812 */ /* 0x000fe400078ec0ff */
[C---:B------:R-:W-:Y:S02]  /*8fc0*/  SHF.L.U32 R30, R36.reuse, 0x10, RZ ;  /* 0x00000010241e7819 */ /* 0x040fe400000006ff */
[----:B------:R-:W-:Y:S02]  /*8fd0*/  LOP3.LUT R31, R36, 0xffff0000, RZ, 0xc0, !PT ;  /* 0xffff0000241f7812 */ /* 0x000fe400078ec0ff */
[C---:B------:R-:W-:Y:S02]  /*8fe0*/  SHF.L.U32 R32, R37.reuse, 0x10, RZ ;  /* 0x0000001025207819 */ /* 0x040fe400000006ff */
[----:B------:R-:W-:Y:S02]  /*8ff0*/  LOP3.LUT R33, R37, 0xffff0000, RZ, 0xc0, !PT ;  /* 0xffff000025217812 */ /* 0x000fe400078ec0ff */
[C---:B------:R-:W-:Y:S02]  /*9000*/  SHF.L.U32 R34, R38.reuse, 0x10, RZ ;  /* 0x0000001026227819 */ /* 0x040fe400000006ff */
[----:B------:R-:W-:Y:S02]  /*9010*/  LOP3.LUT R35, R38, 0xffff0000, RZ, 0xc0, !PT ;  /* 0xffff000026237812 */ /* 0x000fe400078ec0ff */
[----:B------:R-:W-:Y:S02]  /*9020*/  IADD3 R58, PT, PT, R58, 0x170, RZ ;  /* 0x000001703a3a7810 */ /* 0x000fe40007ffe0ff */
[C---:B------:R-:W-:Y:S02]  /*9030*/  SHF.L.U32 R36, R39.reuse, 0x10, RZ ;  /* 0x0000001027247819 */ /* 0x040fe400000006ff */
[----:B------:R-:W-:Y:S02]  /*9040*/  LOP3.LUT R58, R58, 0xfefffff8, RZ, 0xc0, !PT ;  /* 0xfefffff83a3a7812 */ /* 0x000fe400078ec0ff */
[----:B------:R-:W-:Y:S01]  /*9050*/  LOP3.LUT R37, R39, 0xffff0000, RZ, 0xc0, !PT ;  /* 0xffff000027257812 */ /* 0x000fe200078ec0ff */
[C---:B-1----:R-:W-:Y:S01]  /*9060*/  FMUL R4, R24.reuse, R4 ;  /* 0x0000000418047220 */ /* 0x042fe20000400000 */
[----:B------:R1:W-:Y:S01]  /*9070*/  SYNCS.ARRIVE.TRANS64.RED.A1T0 RZ, [R58+URZ], RZ ;  /* 0x000000ff3aff79a7 */ /* 0x0003e200081004ff */
[C---:B------:R-:W-:Y:S01]  /*9080*/  FMUL R5, R24.reuse, R5 ;  /* 0x0000000518057220 */ /* 0x040fe20000400000 */
[----:B------:R-:W-:Y:S01]  /*9090*/  FMUL R6, R24, R6 ;  /* 0x0000000618067220 */ /* 0x000fe20000400000 */
[----:B------:R-:W-:Y:S01]  /*90a0*/  FFMA R4, R26, R0, R4 ;  /* 0x000000001a047223 */ /* 0x000fe20000000004 */
[----:B------:R-:W-:Y:S01]  /*90b0*/  FMUL R0, R24, R7 ;  /* 0x0000000718007220 */ /* 0x000fe20000400000 */
[C---:B------:R-:W-:Y:S01]  /*90c0*/  FFMA R5, R26.reuse, R2, R5 ;  /* 0x000000021a057223 */ /* 0x040fe20000000005 */
[----:B------:R-:W-:Y:S01]  /*90d0*/  FFMA R6, R26, R20, R6 ;  /* 0x000000141a067223 */ /* 0x000fe20000000006 */
[----:B------:R-:W-:Y:S01]  /*90e0*/  FMUL R2, R24, R8 ;  /* 0x0000000818027220 */ /* 0x000fe20000400000 */
[----:B------:R-:W-:Y:S01]  /*90f0*/  FFMA R0, R26, R21, R0 ;  /* 0x000000151a007223 */ /* 0x000fe20000000000 */
[C---:B------:R-:W-:Y:S01]  /*9100*/  FMUL R3, R24.reuse, R9 ;  /* 0x0000000918037220 */ /* 0x040fe20000400000 */
[----:B------:R-:W-:Y:S01]  /*9110*/  F2FP.BF16.F32.PACK_AB R4, R5, R4 ;  /* 0x000000040504723e */ /* 0x000fe200000010ff */
[C---:B------:R-:W-:Y:S01]  /*9120*/  FMUL R7, R24.reuse, R10 ;  /* 0x0000000a18077220 */ /* 0x040fe20000400000 */
[----:B------:R-:W-:Y:S01]  /*9130*/  FMUL R11, R24, R11 ;  /* 0x0000000b180b7220 */ /* 0x000fe20000400000 */
[----:B------:R-:W-:Y:S01]  /*9140*/  F2FP.BF16.F32.PACK_AB R5, R0, R6 ;  /* 0x000000060005723e */ /* 0x000fe200000010ff */
[----:B------:R-:W-:Y:S01]  /*9150*/  FFMA R2, R26, R25, R2 ;  /* 0x000000191a027223 */ /* 0x000fe20000000002 */
[----:B------:R-:W-:Y:S01]  /*9160*/  FMUL R8, R24, R12 ;  /* 0x0000000c18087220 */ /* 0x000fe20000400000 */
[----:B------:R-:W-:Y:S01]  /*9170*/  MOV R0, UR50 ;  /* 0x0000003200007c02 */ /* 0x000fe20008000f00 */
[----:B------:R-:W-:Y:S01]  /*9180*/  FFMA R3, R26, R27, R3 ;  /* 0x0000001b1a037223 */ /* 0x000fe20000000003 */
[----:B------:R-:W-:Y:S01]  /*9190*/  FMUL R9, R24, R13 ;  /* 0x0000000d18097220 */ /* 0x000fe20000400000 */
[----:B------:R-:W-:Y:S01]  /*91a0*/  FFMA R7, R26, R28, R7 ;  /* 0x0000001c1a077223 */ /* 0x000fe20000000007 */
[----:B------:R-:W-:Y:S01]  /*91b0*/  FMUL R10, R24, R14 ;  /* 0x0000000e180a7220 */ /* 0x000fe20000400000 */
[----:B------:R-:W-:Y:S01]  /*91c0*/  FFMA R11, R26, R29, R11 ;  /* 0x0000001d1a0b7223 */ /* 0x000fe2000000000b */
[----:B------:R-:W-:Y:S01]  /*91d0*/  FMUL R15, R24, R15 ;  /* 0x0000000f180f7220 */ /* 0x000fe20000400000 */
[----:B------:R-:W-:Y:S01]  /*91e0*/  FFMA R8, R26, R30, R8 ;  /* 0x0000001e1a087223 */ /* 0x000fe20000000008 */
[----:B------:R-:W-:Y:S01]  /*91f0*/  LEA R0, R0, R55, 0xb ;  /* 0x0000003700007211 */ /* 0x000fe200078e58ff */
[----:B------:R-:W-:Y:S01]  /*9200*/  FMUL R12, R24, R16 ;  /* 0x00000010180c7220 */ /* 0x000fe20000400000 */
[----:B------:R-:W-:Y:S01]  /*9210*/  FFMA R9, R26, R31, R9 ;  /* 0x0000001f1a097223 */ /* 0x000fe20000000009 */
[----:B------:R-:W-:Y:S01]  /*9220*/  FMUL R13, R24, R17 ;  /* 0x00000011180d7220 */ /* 0x000fe20000400000 */
[----:B------:R-:W-:Y:S01]  /*9230*/  FFMA R10, R26, R32, R10 ;  /* 0x000000201a0a7223 */ /* 0x000fe2000000000a */
[----:B------:R-:W-:Y:S01]  /*9240*/  FMUL R14, R24, R18 ;  /* 0x00000012180e7220 */ /* 0x000fe20000400000 */
[----:B------:R-:W-:Y:S01]  /*9250*/  FFMA R15, R26, R33, R15 ;  /* 0x000000211a0f7223 */ /* 0x000fe2000000000f */
[----:B------:R-:W-:Y:S01]  /*9260*/  FMUL R19, R24, R19 ;  /* 0x0000001318137220 */ /* 0x000fe20000400000 */
[----:B------:R-:W-:Y:S01]  /*9270*/  F2FP.BF16.F32.PACK_AB R6, R3, R2 ;  /* 0x000000020306723e */ /* 0x000fe200000010ff */
[C---:B------:R-:W-:Y:S01]  /*9280*/  FFMA R12, R26.reuse, R34, R12 ;  /* 0x000000221a0c7223 */ /* 0x040fe2000000000c */
[----:B------:R-:W-:Y:S01]  /*9290*/  F2FP.BF16.F32.PACK_AB R7, R11, R7 ;  /* 0x000000070b07723e */ /* 0x000fe200000010ff */
[----:B------:R-:W-:Y:S01]  /*92a0*/  FFMA R13, R26, R35, R13 ;  /* 0x000000231a0d7223 */ /* 0x000fe2000000000d */
[----:B------:R-:W-:Y:S01]  /*92b0*/  LEA R0, R0, UR52, 0x1 ;  /* 0x0000003400007c11 */ /* 0x000fe2000f8e08ff */
[C---:B------:R-:W-:Y:S01]  /*92c0*/  FFMA R14, R26.reuse, R36, R14 ;  /* 0x000000241a0e7223 */ /* 0x040fe2000000000e */
[----:B------:R-:W-:Y:S01]  /*92d0*/  FFMA R19, R26, R37, R19 ;  /* 0x000000251a137223 */ /* 0x000fe20000000013 */
[----:B------:R-:W-:Y:S02]  /*92e0*/  F2FP.BF16.F32.PACK_AB R8, R9, R8 ;  /* 0x000000080908723e */ /* 0x000fe400000010ff */
        /* <DEDUP_REMOVED lines=15> */
[----:B------:R-:W-:Y:S02]  /*93e0*/  ULEA UR6, UR50, UR52, 0xc ;  /* 0x0000003432067291 */ /* 0x000fe4000f8e60ff */
[----:B------:R-:W-:Y:S02]  /*93f0*/  UIADD3 UR41, UPT, UPT, UR53, 0x10, URZ ;  /* 0x0000001035297890 */ /* 0x000fe4000fffe0ff */
[----:B------:R-:W-:Y:S02]  /*9400*/  UIADD3 UR40, UPT, UPT, UR6, 0x200, URZ ;  /* 0x0000020006287890 */ /* 0x000fe4000fffe0ff */
[----:B------:R-:W-:Y:S02]  /*9410*/  UIADD3 UR6, UPT, UPT, UR6, 0xa00, URZ ;  /* 0x00000a0006067890 */ /* 0x000fe4000fffe0ff */
[----:B------:R-:W-:Y:S02]  /*9420*/  UIADD3 UR7, UPT, UPT, UR53, 0x30, URZ ;  /* 0x0000003035077890 */ /* 0x000fe4000fffe0ff */
[----:B--2---:R-:W-:Y:S04]  /*9430*/  UIADD3 UR4, UP0, UPT, UR8, 0x780, URZ ;  /* 0x0000078008047890 */ /* 0x004fe8000ff1e0ff */
[----:B------:R-:W-:Y:S09]  /*9440*/  UIADD3.X UR5, UPT, UPT, URZ, UR9, URZ, UP0, !UPT ;  /* 0x00000009ff057290 */ /* 0x000ff200087fe4ff */
[----:B------:R2:W-:Y:S02]  /*9450*/  UTMASTG.5D [UR40], [UR4] ;  /* 0x00000028040073b5 */ /* 0x0005e40008020000 */
[----:B--2---:R-:W-:Y:S01]  /*9460*/  UMOV UR40, UR6 ;  /* 0x0000000600287c82 */ /* 0x004fe20008000000 */
[----:B------:R-:W-:Y:S02]  /*9470*/  UMOV UR41, UR7 ;  /* 0x0000000700297c82 */ /* 0x000fe40008000000 */
[----:B------:R2:W-:Y:S02]  /*9480*/  UTMASTG.5D [UR40], [UR4] ;  /* 0x00000028040073b5 */ /* 0x0005e40008020000 */
[----:B--2---:R0:W-:Y:S02]  /*9490*/  UTMACMDFLUSH ;  /* 0x00000000000079b7 */ /* 0x0041e40000000000 */
.L_x_131:
[----:B------:R-:W-:Y:S05]  /*94a0*/  BSYNC.RECONVERGENT B0 ;  /* 0x0000000000007941 */ /* 0x000fea0003800200 */
.L_x_130:
[----:B------:R-:W-:Y:S01]  /*94b0*/  UIADD3 UR4, UPT, UPT, UR50, 0x1, URZ ;  /* 0x0000000132047890 */ /* 0x000fe2000fffe0ff */
[----:B------:R-:W-:Y:S03]  /*94c0*/  BSSY.RECONVERGENT B0, `(.L_x_132) ;  /* 0x0000008000007945 */ /* 0x000fe60003800200 */
[----:B------:R-:W-:Y:S04]  /*94d0*/  UISETP.NE.AND UP0, UPT, UR4, 0x3, UPT ;  /* 0x000000030400788c */ /* 0x000fe8000bf05270 */
[----:B------:R-:W-:Y:S02]  /*94e0*/  UISETP.EQ.XOR UP1, UPT, UR51, 0x3, !UP0 ;  /* 0x000000033300788c */ /* 0x000fe4000c722a70 */
[----:B------:R-:W-:Y:S02]  /*94f0*/  USEL UR54, UR4, URZ, UP0 ;  /* 0x000000ff04367287 */ /* 0x000fe40008000000 */
[----:B------:R-:W-:Y:S04]  /*9500*/  USEL UR5, URZ, 0x1, !UP1 ;  /* 0x00000001ff057887 */ /* 0x000fe8000c800000 */
[----:B------:R-:W-:Y:S01]  /*9510*/  ULOP3.LUT UR58, UR58, UR5, URZ, 0x3c, !UPT ;  /* 0x000000053a3a7292 */ /* 0x000fe2000f8e3cff */
[----:B------:R-:W-:Y:S11]  /*9520*/  @P0 BRA `(.L_x_133) ;  /* 0x0000000000040947 */ /* 0x000ff60003800000 */
[----:B------:R-:W-:Y:S04]  /*9530*/  DEPBAR.LE SB0, 0x1 ;  /* 0x000080400000791a */ /* 0x000fe80000000000 */
.L_x_133:
[----:B------:R-:W-:Y:S05]  /*9540*/  BSYNC.RECONVERGENT B0 ;  /* 0x0000000000007941 */ /* 0x000fea0003800200 */
.L_x_132:
[----:B------:R-:W-:Y:S01]  /*9550*/  BAR.SYNC.DEFER_BLOCKING 0x1, 0x80 ;  /* 0x0042000000007b1d */ /* 0x000fe20000010000 */
[----:B------:R-:W-:Y:S01]  /*9560*/  UISETP.NE.AND UP0, UPT, UR57, -0x2, UPT ;  /* 0xfffffffe3900788c */ /* 0x000fe2000bf05270 */
[----:B------:R-:W-:Y:S08]  /*9570*/  IADD3 R22, PT, PT, R22, 0x1, RZ ;  /* 0x0000000116167810 */ /* 0x000ff00007ffe0ff */
[----:B------:R-:W-:Y:S05]  /*9580*/  BRA.U !UP0, `(.L_x_134) ;  /* 0x0000000108287547 */ /* 0x000fea000b800000 */
[----:B-1----:R-:W1:Y:S01]  /*9590*/  S2R R0, SR_CgaCtaId ;  /* 0x0000000000007919 */ /* 0x002e620000008800 */
[----:B------:R-:W-:Y:S01]  /*95a0*/  ISETP.NE.AND P0, PT, R61, RZ, PT ;  /* 0x000000ff3d00720c */ /* 0x000fe20003f05270 */
[----:B------:R-:W-:Y:S01]  /*95b0*/  IMAD.U32 R2, RZ, RZ, UR55 ;  /* 0x00000037ff027e24 */ /* 0x000fe2000f8e00ff */
[----:B------:R-:W-:Y:S04]  /*95c0*/  UIADD3 UR4, UPT, UPT, UR55, 0x1, URZ ;  /* 0x0000000137047890 */ /* 0x000fe8000fffe0ff */
[----:B------:R-:W-:Y:S04]  /*95d0*/  UISETP.NE.AND UP0, UPT, UR4, 0x3, UPT ;  /* 0x000000030400788c */ /* 0x000fe8000bf05270 */
[----:B------:R-:W-:Y:S03]  /*95e0*/  USEL UR55, UR4, URZ, UP0 ;  /* 0x000000ff04377287 */ /* 0x000fe60008000000 */
[----:B------:R-:W-:Y:S05]  /*95f0*/  @P0 LEA R2, R2, UR52, 0x3 ;  /* 0x0000003402020c11 */ /* 0x000fea000f8e18ff */
[----:B------:R-:W-:Y:S05]  /*9600*/  @P0 VIADD R2, R2, 0x128 ;  /* 0x0000012802020836 */ /* 0x000fea0000000000 */
[----:B-1----:R-:W-:Y:S04]  /*9610*/  @P0 PRMT R0, R0, 0x654, R2 ;  /* 0x0000065400000816 */ /* 0x002fe80000000002 */
[----:B------:R2:W-:Y:S03]  /*9620*/  @P0 SYNCS.ARRIVE.TRANS64.RED.A1T0 RZ, [R0+URZ], RZ ;  /* 0x000000ff00ff09a7 */ /* 0x0005e600081004ff */
.L_x_134:
[----:B------:R-:W-:Y:S01]  /*9630*/  R2UR UR6, R57 ;  /* 0x00000000390672ca */ /* 0x000fe200000e0000 */
[----:B------:R-:W-:Y:S01]  /*9640*/  UIADD3 UR57, UPT, UPT, UR57, 0x2, URZ ;  /* 0x0000000239397890 */ /* 0x000fe2000fffe0ff */
[----:B------:R-:W-:Y:S02]  /*9650*/  R2UR UR5, R50 ;  /* 0x00000000320572ca */ /* 0x000fe400000e0000 */
[----:B------:R-:W-:Y:S02]  /*9660*/  R2UR UR4, R51 ;  /* 0x00000000330472ca */ /* 0x000fe400000e0000 */
[----:B------:R-:W-:Y:S02]  /*9670*/  R2UR UR50, R60 ;  /* 0x000000003c3272ca */ /* 0x000fe400000e0000 */
[C---:B------:R-:W-:Y:S02]  /*9680*/  ISETP.NE.AND P0, PT, R22.reuse, 0x2, PT ;  /* 0x000000021600780c */ /* 0x040fe40003f05270 */
[----:B------:R-:W-:Y:S02]  /*9690*/  LOP3.LUT R53, R53, 0x1, RZ, 0x3c, !PT ;  /* 0x0000000135357812 */ /* 0x000fe400078e3cff */
[----:B-12---:R-:W-:Y:S01]  /*96a0*/  SEL R0, RZ, 0x1, P0 ;  /* 0x00000001ff007807 */ /* 0x006fe20000000000 */
[----:B------:R-:W-:Y:S01]  /*96b0*/  UISETP.NE.AND UP0, UPT, UR6, URZ, UPT ;  /* 0x000000ff0600728c */ /* 0x000fe2000bf05270 */
[----:B------:R-:W-:Y:S01]  /*96c0*/  SEL R22, R22, RZ, P0 ;  /* 0x000000ff16167207 */ /* 0x000fe20000000000 */
[----:B------:R-:W-:Y:S01]  /*96d0*/  UIADD3 UR18, UPT, UPT, UR36, UR5, URZ ;  /* 0x0000000524127290 */ /* 0x000fe2000fffe0ff */
[----:B------:R-:W-:Y:S01]  /*96e0*/  LOP3.LUT R54, R54, R0, RZ, 0x3c, !PT ;  /* 0x0000000036367212 */ /* 0x000fe200078e3cff */
[----:B------:R-:W-:Y:S05]  /*96f0*/  UIADD3 UR20, UPT, UPT, UR37, UR4, URZ ;  /* 0x0000000425147290 */ /* 0x000fea000fffe0ff */
[----:B------:R-:W-:Y:S07]  /*9700*/  BRA.U UP0, `(.L_x_135) ;  /* 0xffffffd500d47547 */ /* 0x000fee000b83ffff */
[----:B------:R-:W-:-:S13]  /*9710*/  R2UR UR4, R52 ;  /* 0x00000000340472ca */ /* 0x000fda00000e0000 */
[----:B------:R-:W-:-:S09]  /*9720*/  UISETP.NE.AND UP0, UPT, UR4, URZ, UPT ;  /* 0x000000ff0400728c */ /* 0x000fd2000bf05270 */
[----:B------:R-:W-:Y:S05]  /*9730*/  BRA.U !UP0, `(.L_x_136) ;  /* 0x0000000108487547 */ /* 0x000fea000b800000 */
[----:B------:R-:W1:Y:S02]  /*9740*/  LDCU.64 UR4, c[0x0][0x990] ;  /* 0x00013200ff0477ac */ /* 0x000e640008000a00 */
[----:B-1----:R-:W-:-:S04]  /*9750*/  UISETP.NE.U32.AND UP0, UPT, UR4, URZ, UPT ;  /* 0x000000ff0400728c */ /* 0x002fc8000bf05070 */
[----:B------:R-:W-:-:S09]  /*9760*/  UISETP.NE.AND.EX UP0, UPT, UR5, URZ, UPT, UP0 ;  /* 0x000000ff0500728c */ /* 0x000fd2000bf05300 */
[----:B------:R-:W-:Y:S05]  /*9770*/  BRA.U UP0, `(.L_x_137) ;  /* 0x00000001000c7547 */ /* 0x000fea000b800000 */
[----:B------:R-:W-:-:S13]  /*9780*/  FSETP.NEU.AND P0, PT, R26, RZ, PT ;  /* 0x000000ff1a00720b */ /* 0x000fda0003f0d000 */
[----:B------:R-:W-:Y:S05]  /*9790*/  @!P0 EXIT ;  /* 0x000000000000894d */ /* 0x000fea0003800000 */
[----:B------:R-:W-:Y:S05]  /*97a0*/  BRA `(.L_x_136) ;  /* 0x00000000002c7947 */ /* 0x000fea0003800000 */
.L_x_137:
[----:B------:R-:W-:Y:S01]  /*97b0*/  ISETP.NE.AND P0, PT, R59, RZ, PT ;  /* 0x000000ff3b00720c */ /* 0x000fe20003f05270 */
[----:B------:R-:W-:-:S12]  /*97c0*/  BSSY.RECONVERGENT B0, `(.L_x_136) ;  /* 0x0000009000007945 */ /* 0x000fd80003800200 */
[----:B------:R-:W-:Y:S05]  /*97d0*/  @P0 BRA `(.L_x_138) ;  /* 0x0000000000140947 */ /* 0x000fea0003800000 */
[----:B------:R-:W1:Y:S02]  /*97e0*/  LDCU.64 UR4, c[0x0][0x988] ;  /* 0x00013100ff0477ac */ /* 0x000e640008000a00 */
[----:B-1----:R-:W-:-:S04]  /*97f0*/  ISETP.NE.U32.AND P0, PT, RZ, UR4, PT ;  /* 0x00000004ff007c0c */ /* 0x002fc8000bf05070 */
[----:B------:R-:W-:-:S13]  /*9800*/  ISETP.NE.AND.EX P0, PT, RZ, UR5, PT, P0 ;  /* 0x00000005ff007c0c */ /* 0x000fda000bf05300 */
[----:B------:R-:W-:Y:S05]  /*9810*/  @!P0 EXIT ;  /* 0x000000000000894d */ /* 0x000fea0003800000 */
[----:B------:R-:W-:Y:S05]  /*9820*/  BRA `(.L_x_139) ;  /* 0x0000000000087947 */ /* 0x000fea0003800000 */
.L_x_138:
[----:B------:R-:W-:-:S13]  /*9830*/  FSETP.NEU.AND P0, PT, R26, RZ, PT ;  /* 0x000000ff1a00720b */ /* 0x000fda0003f0d000 */
[----:B------:R-:W-:Y:S05]  /*9840*/  @!P0 EXIT ;  /* 0x000000000000894d */ /* 0x000fea0003800000 */
.L_x_139:
[----:B------:R-:W-:Y:S05]  /*9850*/  BSYNC.RECONVERGENT B0 ;  /* 0x0000000000007941 */ /* 0x000fea0003800200 */
.L_x_136:
[----:B------:R-:W1:Y:S01]  /*9860*/  S2UR UR5, SR_CgaCtaId ;  /* 0x00000000000579c3 */ /* 0x000e620000008800 */
[----:B------:R-:W-:Y:S01]  /*9870*/  ULEA UR4, UR55, UR52, 0x3 ;  /* 0x0000003437047291 */ /* 0x000fe2000f8e18ff */
[----:B------:R-:W-:-:S04]  /*9880*/  DEPBAR.LE SB0, 0x0 ;  /* 0x000080000000791a */ /* 0x000fc80000000000 */
[----:B------:R-:W-:-:S04]  /*9890*/  UIADD3 UR4, UPT, UPT, UR4, 0x128, URZ ;  /* 0x0000012804047890 */ /* 0x000fc8000fffe0ff */
[----:B-1----:R-:W-:-:S09]  /*98a0*/  UPRMT UR4, UR5, 0x654, UR4 ;  /* 0x0000065405047896 */ /* 0x002fd20008000004 */
[----:B------:R-:W-:Y:S01]  /*98b0*/  SYNCS.ARRIVE.TRANS64.RED.A1T0 RZ, [UR4], RZ ;  /* 0x000000ffffff79a7 */ /* 0x000fe20008100404 */
[----:B------:R-:W-:Y:S05]  /*98c0*/  EXIT ;  /* 0x000000000000794d */ /* 0x000fea0003800000 */
.L_x_25:
[----:B------:R-:W-:Y:S07]  /*98d0*/  MOV R0, UR11 ;  /* 0x0000000b00007c02 */ /* 0x000fee0008000f00 */
.L_x_140:
[----:B-1----:R1:W3:Y:S02]  /*98e0*/  SYNCS.PHASECHK.TRANS64.TRYWAIT P0, [R0+URZ+0x88], R4 ;  /* 0x00008804000075a7 */ /* 0x0022e400080011ff */
[----:B---3--:R-:W-:Y:S05]  /*98f0*/  @!P0 NANOSLEEP.SYNCS 0x989680 ;  /* 0x009896800000895d */ /* 0x008fea0003900000 */
[----:B------:R-:W3:Y:S02]  /*9900*/  @!P0 SYNCS.PHASECHK.TRANS64 P0, [R0+URZ+0x88], R4 ;  /* 0x00008804000085a7 */ /* 0x000ee400080010ff */
[----:B---3--:R-:W-:Y:S05]  /*9910*/  @!P0 BRA `(.L_x_140) ;  /* 0xfffffffc00f08947 */ /* 0x008fea000383ffff */
[----:B------:R-:W-:Y:S05]  /*9920*/  BRA `(.L_x_24) ;  /* 0xffffff8800587947 */ /* 0x000fea000383ffff */
.L_x_32:
[----:B-1----:R-:W-:Y:S07]  /*9930*/  MOV R0, UR28 ;  /* 0x0000001c00007c02 */ /* 0x002fee0008000f00 */
.L_x_141:
[----:B-1----:R1:W4:Y:S02]  /*9940*/  SYNCS.PHASECHK.TRANS64.TRYWAIT P0, [R0+URZ+0x88], R4 ;  /* 0x00008804000075a7 */ /* 0x00232400080011ff */
[----:B----4-:R-:W-:Y:S05]  /*9950*/  @!P0 NANOSLEEP.SYNCS 0x989680 ;  /* 0x009896800000895d */ /* 0x010fea0003900000 */
[----:B------:R-:W4:Y:S02]  /*9960*/  @!P0 SYNCS.PHASECHK.TRANS64 P0, [R0+URZ+0x88], R4 ;  /* 0x00008804000085a7 */ /* 0x000f2400080010ff */
[----:B----4-:R-:W-:Y:S05]  /*9970*/  @!P0 BRA `(.L_x_141) ;  /* 0xfffffffc00f08947 */ /* 0x010fea000383ffff */
[----:B------:R-:W-:Y:S05]  /*9980*/  BRA `(.L_x_31) ;  /* 0xffffff8c00c87947 */ /* 0x000fea000383ffff */
.L_x_37:
[----:B-1----:R-:W-:-:S07]  /*9990*/  MOV R0, UR30 ;  /* 0x0000001e00007c02 */ /* 0x002fce0008000f00 */
.L_x_142:
[----:B-1----:R1:W2:Y:S02]  /*99a0*/  SYNCS.PHASECHK.TRANS64.TRYWAIT P0, [R0+URZ+0x150], R3 ;  /* 0x00015003000075a7 */ /* 0x0022a400080011ff */
[----:B--2---:R-:W-:Y:S05]  /*99b0*/  @!P0 NANOSLEEP.SYNCS 0x989680 ;  /* 0x009896800000895d */ /* 0x004fea0003900000 */
[----:B------:R-:W2:Y:S02]  /*99c0*/  @!P0 SYNCS.PHASECHK.TRANS64 P0, [R0+URZ+0x150], R3 ;  /* 0x00015003000085a7 */ /* 0x000ea400080010ff */
[----:B--2---:R-:W-:Y:S05]  /*99d0*/  @!P0 BRA `(.L_x_142) ;  /* 0xfffffffc00f08947 */ /* 0x004fea000383ffff */
[----:B------:R-:W-:Y:S05]  /*99e0*/  BRA `(.L_x_143) ;  /* 0xffffff9000b87947 */ /* 0x000fea000383ffff */
.L_x_41:
[----:B------:R-:W-:-:S07]  /*99f0*/  MOV R0, UR4 ;  /* 0x0000000400007c02 */ /* 0x000fce0008000f00 */
.L_x_144:
[----:B-1----:R1:W2:Y:S02]  /*9a00*/  SYNCS.PHASECHK.TRANS64.TRYWAIT P0, [R0+URZ], R2 ;  /* 0x00000002000075a7 */ /* 0x0022a400080011ff */
[----:B--2---:R-:W-:Y:S05]  /*9a10*/  @!P0 NANOSLEEP.SYNCS 0x989680 ;  /* 0x009896800000895d */ /* 0x004fea0003900000 */
[----:B------:R-:W2:Y:S02]  /*9a20*/  @!P0 SYNCS.PHASECHK.TRANS64 P0, [R0+URZ], R2 ;  /* 0x00000002000085a7 */ /* 0x000ea400080010ff */
[----:B--2---:R-:W-:Y:S05]  /*9a30*/  @!P0 BRA `(.L_x_144) ;  /* 0xfffffffc00f08947 */ /* 0x004fea000383ffff */
[----:B------:R-:W-:Y:S05]  /*9a40*/  BRA `(.L_x_145) ;  /* 0xffffff98004c7947 */ /* 0x000fea000383ffff */
.L_x_42:
[----:B------:R-:W-:-:S07]  /*9a50*/  MOV R0, UR5 ;  /* 0x0000000500007c02 */ /* 0x000fce0008000f00 */
.L_x_146:
[----:B-1----:R1:W2:Y:S02]  /*9a60*/  SYNCS.PHASECHK.TRANS64.TRYWAIT P0, [R0+URZ], R2 ;  /* 0x00000002000075a7 */ /* 0x0022a400080011ff */
[----:B--2---:R-:W-:Y:S05]  /*9a70*/  @!P0 NANOSLEEP.SYNCS 0x989680 ;  /* 0x009896800000895d */ /* 0x004fea0003900000 */
[----:B------:R-:W2:Y:S02]  /*9a80*/  @!P0 SYNCS.PHASECHK.TRANS64 P0, [R0+URZ], R2 ;  /* 0x00000002000085a7 */ /* 0x000ea400080010ff */
[----:B--2---:R-:W-:Y:S05]  /*9a90*/  @!P0 BRA `(.L_x_146) ;  /* 0xfffffffc00f08947 */ /* 0x004fea000383ffff */
[----:B------:R-:W-:Y:S05]  /*9aa0*/  BRA `(.L_x_147) ;  /* 0xffffff98005c7947 */ /* 0x000fea000383ffff */
.L_x_43:
[----:B------:R-:W-:-:S07]  /*9ab0*/  MOV R0, UR5 ;  /* 0x0000000500007c02 */ /* 0x000fce0008000f00 */
.L_x_148:
[----:B-1----:R1:W2:Y:S02]  /*9ac0*/  SYNCS.PHASECHK.TRANS64.TRYWAIT P0, [R0+URZ], R2 ;  /* 0x00000002000075a7 */ /* 0x0022a400080011ff */
[----:B--2---:R-:W-:Y:S05]  /*9ad0*/  @!P0 NANOSLEEP.SYNCS 0x989680 ;  /* 0x009896800000895d */ /* 0x004fea0003900000 */
[----:B------:R-:W2:Y:S02]  /*9ae0*/  @!P0 SYNCS.PHASECHK.TRANS64 P0, [R0+URZ], R2 ;  /* 0x00000002000085a7 */ /* 0x000ea400080010ff */
[----:B--2---:R-:W-:Y:S05]  /*9af0*/  @!P0 BRA `(.L_x_148) ;  /* 0xfffffffc00f08947 */ /* 0x004fea000383ffff */
[----:B------:R-:W-:Y:S05]  /*9b00*/  BRA `(.L_x_149) ;  /* 0xffffff98006c7947 */ /* 0x000fea000383ffff */
.L_x_44:
[----:B------:R-:W-:-:S07]  /*9b10*/  MOV R0, UR5 ;  /* 0x0000000500007c02 */ /* 0x000fce0008000f00 */
.L_x_150:
[----:B-1----:R1:W2:Y:S02]  /*9b20*/  SYNCS.PHASECHK.TRANS64.TRYWAIT P0, [R0+URZ], R2 ;  /* 0x00000002000075a7 */ /* 0x0022a400080011ff */
[----:B--2---:R-:W-:Y:S05]  /*9b30*/  @!P0 NANOSLEEP.SYNCS 0x989680 ;  /* 0x009896800000895d */ /* 0x004fea0003900000 */
[----:B------:R-:W2:Y:S02]  /*9b40*/  @!P0 SYNCS.PHASECHK.TRANS64 P0, [R0+URZ], R2 ;  /* 0x00000002000085a7 */ /* 0x000ea400080010ff */
[----:B--2---:R-:W-:Y:S05]  /*9b50*/  @!P0 BRA `(.L_x_150) ;  /* 0xfffffffc00f08947 */ /* 0x004fea000383ffff */
[----:B------:R-:W-:Y:S05]  /*9b60*/  BRA `(.L_x_151) ;  /* 0xffffff98007c7947 */ /* 0x000fea000383ffff */
.L_x_45:
[----:B------:R-:W-:-:S07]  /*9b70*/  MOV R0, UR5 ;  /* 0x0000000500007c02 */ /* 0x000fce0008000f00 */
.L_x_152:
[----:B-1----:R1:W2:Y:S02]  /*9b80*/  SYNCS.PHASECHK.TRANS64.TRYWAIT P0, [R0+URZ], R2 ;  /* 0x00000002000075a7 */ /* 0x0022a400080011ff */
[----:B--2---:R-:W-:Y:S05]  /*9b90*/  @!P0 NANOSLEEP.SYNCS 0x989680 ;  /* 0x009896800000895d */ /* 0x004fea0003900000 */
[----:B------:R-:W2:Y:S02]  /*9ba0*/  @!P0 SYNCS.PHASECHK.TRANS64 P0, [R0+URZ], R2 ;  /* 0x00000002000085a7 */ /* 0x000ea400080010ff */
[----:B--2---:R-:W-:Y:S05]  /*9bb0*/  @!P0 BRA `(.L_x_152) ;  /* 0xfffffffc00f08947 */ /* 0x004fea000383ffff */
[----:B------:R-:W-:Y:S05]  /*9bc0*/  BRA `(.L_x_153) ;  /* 0xffffff98008c7947 */ /* 0x000fea000383ffff */
.L_x_46:
[----:B------:R-:W-:-:S07]  /*9bd0*/  MOV R0, UR5 ;  /* 0x0000000500007c02 */ /* 0x000fce0008000f00 */
.L_x_154:
[----:B-1----:R1:W2:Y:S02]  /*9be0*/  SYNCS.PHASECHK.TRANS64.TRYWAIT P0, [R0+URZ], R2 ;  /* 0x00000002000075a7 */ /* 0x0022a400080011ff */
[----:B--2---:R-:W-:Y:S05]  /*9bf0*/  @!P0 NANOSLEEP.SYNCS 0x989680 ;  /* 0x009896800000895d */ /* 0x004fea0003900000 */
[----:B------:R-:W2:Y:S02]  /*9c00*/  @!P0 SYNCS.PHASECHK.TRANS64 P0, [R0+URZ], R2 ;  /* 0x00000002000085a7 */ /* 0x000ea400080010ff */
[----:B--2---:R-:W-:Y:S05]  /*9c10*/  @!P0 BRA `(.L_x_154) ;  /* 0xfffffffc00f08947 */ /* 0x004fea000383ffff */
[----:B------:R-:W-:Y:S05]  /*9c20*/  BRA `(.L_x_155) ;  /* 0xffffff98009c7947 */ /* 0x000fea000383ffff */
.L_x_47:
[----:B------:R-:W-:-:S07]  /*9c30*/  MOV R0, UR5 ;  /* 0x0000000500007c02 */ /* 0x000fce0008000f00 */
.L_x_156:
[----:B-1----:R1:W2:Y:S02]  /*9c40*/  SYNCS.PHASECHK.TRANS64.TRYWAIT P0, [R0+URZ], R2 ;  /* 0x00000002000075a7 */ /* 0x0022a400080011ff */
[----:B--2---:R-:W-:Y:S05]  /*9c50*/  @!P0 NANOSLEEP.SYNCS 0x989680 ;  /* 0x009896800000895d */ /* 0x004fea0003900000 */
[----:B------:R-:W2:Y:S02]  /*9c60*/  @!P0 SYNCS.PHASECHK.TRANS64 P0, [R0+URZ], R2 ;  /* 0x00000002000085a7 */ /* 0x000ea400080010ff */
[----:B--2---:R-:W-:Y:S05]  /*9c70*/  @!P0 BRA `(.L_x_156) ;  /* 0xfffffffc00f08947 */ /* 0x004fea000383ffff */
[----:B------:R-:W-:Y:S05]  /*9c80*/  BRA `(.L_x_157) ;  /* 0xffffff9800ac7947 */ /* 0x000fea000383ffff */
.L_x_48:
[----:B------:R-:W-:-:S07]  /*9c90*/  MOV R0, UR5 ;  /* 0x0000000500007c02 */ /* 0x000fce0008000f00 */
.L_x_158:
[----:B-1----:R1:W2:Y:S02]  /*9ca0*/  SYNCS.PHASECHK.TRANS64.TRYWAIT P0, [R0+URZ], R2 ;  /* 0x00000002000075a7 */ /* 0x0022a400080011ff */
[----:B--2---:R-:W-:Y:S05]  /*9cb0*/  @!P0 NANOSLEEP.SYNCS 0x989680 ;  /* 0x009896800000895d */ /* 0x004fea0003900000 */
[----:B------:R-:W2:Y:S02]  /*9cc0*/  @!P0 SYNCS.PHASECHK.TRANS64 P0, [R0+URZ], R2 ;  /* 0x00000002000085a7 */ /* 0x000ea400080010ff */
[----:B--2---:R-:W-:Y:S05]  /*9cd0*/  @!P0 BRA `(.L_x_158) ;  /* 0xfffffffc00f08947 */ /* 0x004fea000383ffff */
[----:B------:R-:W-:Y:S05]  /*9ce0*/  BRA `(.L_x_159) ;  /* 0xffffff9800bc7947 */ /* 0x000fea000383ffff */
.L_x_49:
[----:B------:R-:W-:-:S07]  /*9cf0*/  MOV R0, UR5 ;  /* 0x0000000500007c02 */ /* 0x000fce0008000f00 */
.L_x_160:
[----:B-1----:R1:W2:Y:S02]  /*9d00*/  SYNCS.PHASECHK.TRANS64.TRYWAIT P0, [R0+URZ], R2 ;  /* 0x00000002000075a7 */ /* 0x0022a400080011ff */
[----:B--2---:R-:W-:Y:S05]  /*9d10*/  @!P0 NANOSLEEP.SYNCS 0x989680 ;  /* 0x009896800000895d */ /* 0x004fea0003900000 */
[----:B------:R-:W2:Y:S02]  /*9d20*/  @!P0 SYNCS.PHASECHK.TRANS64 P0, [R0+URZ], R2 ;  /* 0x00000002000085a7 */ /* 0x000ea400080010ff */
[----:B--2---:R-:W-:Y:S05]  /*9d30*/  @!P0 BRA `(.L_x_160) ;  /* 0xfffffffc00f08947 */ /* 0x004fea000383ffff */
[----:B------:R-:W-:Y:S05]  /*9d40*/  BRA `(.L_x_161) ;  /* 0xffffff9800cc7947 */ /* 0x000fea000383ffff */
.L_x_50:
[----:B------:R-:W-:-:S07]  /*9d50*/  MOV R0, UR5 ;  /* 0x0000000500007c02 */ /* 0x000fce0008000f00 */
.L_x_162:
[----:B-1----:R1:W2:Y:S02]  /*9d60*/  SYNCS.PHASECHK.TRANS64.TRYWAIT P0, [R0+URZ], R2 ;  /* 0x00000002000075a7 */ /* 0x0022a400080011ff */
[----:B--2---:R-:W-:Y:S05]  /*9d70*/  @!P0 NANOSLEEP.SYNCS 0x989680 ;  /* 0x009896800000895d */ /* 0x004fea0003900000 */
[----:B------:R-:W2:Y:S02]  /*9d80*/  @!P0 SYNCS.PHASECHK.TRANS64 P0, [R0+URZ], R2 ;  /* 0x00000002000085a7 */ /* 0x000ea400080010ff */
[----:B--2---:R-:W-:Y:S05]  /*9d90*/  @!P0 BRA `(.L_x_162) ;  /* 0xfffffffc00f08947 */ /* 0x004fea000383ffff */
[----:B------:R-:W-:Y:S05]  /*9da0*/  BRA `(.L_x_163) ;  /* 0xffffff9800dc7947 */ /* 0x000fea000383ffff */
.L_x_51:
[----:B------:R-:W-:-:S07]  /*9db0*/  MOV R0, UR5 ;  /* 0x0000000500007c02 */ /* 0x000fce0008000f00 */
.L_x_164:
[----:B-1----:R1:W2:Y:S02]  /*9dc0*/  SYNCS.PHASECHK.TRANS64.TRYWAIT P0, [R0+URZ], R2 ;  /* 0x00000002000075a7 */ /* 0x0022a400080011ff */
[----:B--2---:R-:W-:Y:S05]  /*9dd0*/  @!P0 NANOSLEEP.SYNCS 0x989680 ;  /* 0x009896800000895d */ /* 0x004fea0003900000 */
[----:B------:R-:W2:Y:S02]  /*9de0*/  @!P0 SYNCS.PHASECHK.TRANS64 P0, [R0+URZ], R2 ;  /* 0x00000002000085a7 */ /* 0x000ea400080010ff */
[----:B--2---:R-:W-:Y:S05]  /*9df0*/  @!P0 BRA `(.L_x_164) ;  /* 0xfffffffc00f08947 */ /* 0x004fea000383ffff */
[----:B------:R-:W-:Y:S05]  /*9e00*/  BRA `(.L_x_165) ;  /* 0xffffff9800ec7947 */ /* 0x000fea000383ffff */
.L_x_52:
[----:B------:R-:W-:-:S07]  /*9e10*/  MOV R0, UR5 ;  /* 0x0000000500007c02 */ /* 0x000fce0008000f00 */
.L_x_166:
[----:B-1----:R1:W2:Y:S02]  /*9e20*/  SYNCS.PHASECHK.TRANS64.TRYWAIT P0, [R0+URZ], R2 ;  /* 0x00000002000075a7 */ /* 0x0022a400080011ff */
[----:B--2---:R-:W-:Y:S05]  /*9e30*/  @!P0 NANOSLEEP.SYNCS 0x989680 ;  /* 0x009896800000895d */ /* 0x004fea0003900000 */
[----:B------:R-:W2:Y:S02]  /*9e40*/  @!P0 SYNCS.PHASECHK.TRANS64 P0, [R0+URZ], R2 ;  /* 0x00000002000085a7 */ /* 0x000ea400080010ff */
[----:B--2---:R-:W-:Y:S05]  /*9e50*/  @!P0 BRA `(.L_x_166) ;  /* 0xfffffffc00f08947 */ /* 0x004fea000383ffff */
[----:B------:R-:W-:Y:S05]  /*9e60*/  BRA `(.L_x_167) ;  /* 0xffffff9800fc7947 */ /* 0x000fea000383ffff */
.L_x_53:
[----:B------:R-:W-:-:S07]  /*9e70*/  MOV R0, UR5 ;  /* 0x0000000500007c02 */ /* 0x000fce0008000f00 */
.L_x_168:
[----:B-1----:R1:W2:Y:S02]  /*9e80*/  SYNCS.PHASECHK.TRANS64.TRYWAIT P0, [R0+URZ], R2 ;  /* 0x00000002000075a7 */ /* 0x0022a400080011ff */
[----:B--2---:R-:W-:Y:S05]  /*9e90*/  @!P0 NANOSLEEP.SYNCS 0x989680 ;  /* 0x009896800000895d */ /* 0x004fea0003900000 */
[----:B------:R-:W2:Y:S02]  /*9ea0*/  @!P0 SYNCS.PHASECHK.TRANS64 P0, [R0+URZ], R2 ;  /* 0x00000002000085a7 */ /* 0x000ea400080010ff */
[----:B--2---:R-:W-:Y:S05]  /*9eb0*/  @!P0 BRA `(.L_x_168) ;  /* 0xfffffffc00f08947 */ /* 0x004fea000383ffff */
[----:B------:R-:W-:Y:S05]  /*9ec0*/  BRA `(.L_x_169) ;  /* 0xffffff9c000c7947 */ /* 0x000fea000383ffff */
.L_x_54:
[----:B------:R-:W-:-:S07]  /*9ed0*/  MOV R0, UR5 ;  /* 0x0000000500007c02 */ /* 0x000fce0008000f00 */
.L_x_170:
[----:B-1----:R1:W2:Y:S02]  /*9ee0*/  SYNCS.PHASECHK.TRANS64.TRYWAIT P0, [R0+URZ], R2 ;  /* 0x00000002000075a7 */ /* 0x0022a400080011ff */
[----:B--2---:R-:W-:Y:S05]  /*9ef0*/  @!P0 NANOSLEEP.SYNCS 0x989680 ;  /* 0x009896800000895d */ /* 0x004fea0003900000 */
[----:B------:R-:W2:Y:S02]  /*9f00*/  @!P0 SYNCS.PHASECHK.TRANS64 P0, [R0+URZ], R2 ;  /* 0x00000002000085a7 */ /* 0x000ea400080010ff */
[----:B--2---:R-:W-:Y:S05]  /*9f10*/  @!P0 BRA `(.L_x_170) ;  /* 0xfffffffc00f08947 */ /* 0x004fea000383ffff */
[----:B------:R-:W-:Y:S05]  /*9f20*/  BRA `(.L_x_171) ;  /* 0xffffff9c001c7947 */ /* 0x000fea000383ffff */
.L_x_55:
[----:B------:R-:W-:-:S07]  /*9f30*/  MOV R0, UR5 ;  /* 0x0000000500007c02 */ /* 0x000fce0008000f00 */
.L_x_172:
[----:B-1----:R1:W2:Y:S02]  /*9f40*/  SYNCS.PHASECHK.TRANS64.TRYWAIT P0, [R0+URZ], R2 ;  /* 0x00000002000075a7 */ /* 0x0022a400080011ff */
[----:B--2---:R-:W-:Y:S05]  /*9f50*/  @!P0 NANOSLEEP.SYNCS 0x989680 ;  /* 0x009896800000895d */ /* 0x004fea0003900000 */
[----:B------:R-:W2:Y:S02]  /*9f60*/  @!P0 SYNCS.PHASECHK.TRANS64 P0, [R0+URZ], R2 ;  /* 0x00000002000085a7 */ /* 0x000ea400080010ff */
[----:B--2---:R-:W-:Y:S05]  /*9f70*/  @!P0 BRA `(.L_x_172) ;  /* 0xfffffffc00f08947 */ /* 0x004fea000383ffff */
[----:B------:R-:W-:Y:S05]  /*9f80*/  BRA `(.L_x_173) ;  /* 0xffffff9c002c7947 */ /* 0x000fea000383ffff */
.L_x_56:
[----:B------:R-:W-:-:S07]  /*9f90*/  MOV R0, UR5 ;  /* 0x0000000500007c02 */ /* 0x000fce0008000f00 */
.L_x_174:
[----:B-1----:R1:W2:Y:S02]  /*9fa0*/  SYNCS.PHASECHK.TRANS64.TRYWAIT P0, [R0+URZ], R2 ;  /* 0x00000002000075a7 */ /* 0x0022a400080011ff */
[----:B--2---:R-:W-:Y:S05]  /*9fb0*/  @!P0 NANOSLEEP.SYNCS 0x989680 ;  /* 0x009896800000895d */ /* 0x004fea0003900000 */
[----:B------:R-:W2:Y:S02]  /*9fc0*/  @!P0 SYNCS.PHASECHK.TRANS64 P0, [R0+URZ], R2 ;  /* 0x00000002000085a7 */ /* 0x000ea400080010ff */
[----:B--2---:R-:W-:Y:S05]  /*9fd0*/  @!P0 BRA `(.L_x_174) ;  /* 0xfffffffc00f08947 */ /* 0x004fea000383ffff */
[----:B------:R-:W-:Y:S05]  /*9fe0*/  BRA `(.L_x_175) ;  /* 0xffffff9c003c7947 */ /* 0x000fea000383ffff */
.L_x_59:
[----:B------:R-:W-:-:S07]  /*9ff0*/  MOV R4, UR4 ;  /* 0x0000000400047c02 */ /* 0x000fce0008000f00 */
.L_x_176:
[----:B--2---:R2:W3:Y:S02]  /*a000*/  SYNCS.PHASECHK.TRANS64.TRYWAIT P1, [R4+URZ+0x158], R6 ;  /* 0x00015806040075a7 */ /* 0x0044e400080211ff */
[----:B---3--:R-:W-:Y:S05]  /*a010*/  @!P1 NANOSLEEP.SYNCS 0x989680 ;  /* 0x009896800000995d */ /* 0x008fea0003900000 */
[----:B------:R-:W3:Y:S02]  /*a020*/  @!P1 SYNCS.PHASECHK.TRANS64 P1, [R4+URZ+0x158], R6 ;  /* 0x00015806040095a7 */ /* 0x000ee400080210ff */
[----:B---3--:R-:W-:Y:S05]  /*a030*/  @!P1 BRA `(.L_x_176) ;  /* 0xfffffffc00f09947 */ /* 0x008fea000383ffff */
[----:B------:R-:W-:Y:S05]  /*a040*/  BRA `(.L_x_177) ;  /* 0xffffff9c00ac7947 */ /* 0x000fea000383ffff */
.L_x_60:
[----:B--2---:R-:W-:-:S07]  /*a050*/  MOV R4, UR4 ;  /* 0x0000000400047c02 */ /* 0x004fce0008000f00 */
.L_x_178:
[----:B--2---:R2:W3:Y:S02]  /*a060*/  SYNCS.PHASECHK.TRANS64.TRYWAIT P1, [R4+URZ+0x150], R5 ;  /* 0x00015005040075a7 */ /* 0x0044e400080211ff */
[----:B---3--:R-:W-:Y:S05]  /*a070*/  @!P1 NANOSLEEP.SYNCS 0x989680 ;  /* 0x009896800000995d */ /* 0x008fea0003900000 */
[----:B------:R-:W3:Y:S02]  /*a080*/  @!P1 SYNCS.PHASECHK.TRANS64 P1, [R4+URZ+0x150], R5 ;  /* 0x00015005040095a7 */ /* 0x000ee400080210ff */
[----:B---3--:R-:W-:Y:S05]  /*a090*/  @!P1 BRA `(.L_x_178) ;  /* 0xfffffffc00f09947 */ /* 0x008fea000383ffff */
[----:B------:R-:W-:Y:S05]  /*a0a0*/  BRA `(.L_x_179) ;  /* 0xffffff9c00b47947 */ /* 0x000fea000383ffff */
.L_x_70:
[----:B--2---:R-:W-:-:S04]  /*a0b0*/  MOV R5, UR5 ;  /* 0x0000000500057c02 */ /* 0x004fc80008000f00 */
[----:B------:R2:W3:Y:S03]  /*a0c0*/  SYNCS.PHASECHK.TRANS64.TRYWAIT P0, [R5+URZ+0x8], R6 ;  /* 0x00000806050075a7 */ /* 0x0004e600080011ff */
[----:B---3--:R-:W-:Y:S05]  /*a0d0*/  @!P0 NANOSLEEP.SYNCS 0x989680 ;  /* 0x009896800000895d */ /* 0x008fea0003900000 */
[----:B------:R-:W3:Y:S02]  /*a0e0*/  @!P0 SYNCS.PHASECHK.TRANS64 P0, [R5+URZ+0x8], R6 ;  /* 0x00000806050085a7 */ /* 0x000ee400080010ff */
[----:B---3--:R-:W-:Y:S05]  /*a0f0*/  @!P0 BRA `(.L_x_70) ;  /* 0xfffffffc00ec8947 */ /* 0x008fea000383ffff */
[----:B------:R-:W-:Y:S05]  /*a100*/  BRA `(.L_x_69) ;  /* 0xffffffa000807947 */ /* 0x000fea000383ffff */
.L_x_72:
[----:B------:R-:W-:Y:S01]  /*a110*/  BSSY B0, `(.L_x_180) ;  /* 0x0000006000007945 */ /* 0x000fe20003800000 */
[----:B------:R-:W-:-:S07]  /*a120*/  MOV R15, 0xffffffff ;  /* 0xffffffff000f7802 */ /* 0x000fce0000000f00 */
[----:B-12--5:R-:W-:Y:S05]  /*a130*/  WARPSYNC.COLLECTIVE R15, `(.L_x_181) ;  /* 0x000000000f0c7348 */ /* 0x026fea0003c00000 */
[----:B------:R-:W-:Y:S02]  /*a140*/  ELECT P6, UR79, PT ;  /* 0x00000000004f782f */ /* 0x000fe400038c0000 */
[----:B------:R-:W-:Y:S01]  /*a150*/  MOV R14, UR79 ;  /* 0x0000004f000e7c02 */ /* 0x000fe20008000f00 */
[----:B-12--5:R-:W-:Y:S10]  /*a160*/  ENDCOLLECTIVE ;  /* 0x000000000000791b */ /* 0x026ff40003800000 */
.L_x_181:
[----:B------:R-:W-:Y:S05]  /*a170*/  BSYNC B0 ;  /* 0x0000000000007941 */ /* 0x000fea0003800000 */
.L_x_180:
[----:B------:R-:W-:Y:S05]  /*a180*/  BRA `(.L_x_182) ;  /* 0xffffffa000b07947 */ /* 0x000fea000383ffff */
.L_x_74:
[----:B--2---:R-:W-:-:S04]  /*a190*/  MOV R3, UR5 ;  /* 0x0000000500037c02 */ /* 0x004fc80008000f00 */
[----:B------:R2:W3:Y:S03]  /*a1a0*/  SYNCS.PHASECHK.TRANS64.TRYWAIT P0, [R3+URZ+0x8], R4 ;  /* 0x00000804030075a7 */ /* 0x0004e600080011ff */
[----:B---3--:R-:W-:Y:S05]  /*a1b0*/  @!P0 NANOSLEEP.SYNCS 0x989680 ;  /* 0x009896800000895d */ /* 0x008fea0003900000 */
[----:B------:R-:W3:Y:S02]  /*a1c0*/  @!P0 SYNCS.PHASECHK.TRANS64 P0, [R3+URZ+0x8], R4 ;  /* 0x00000804030085a7 */ /* 0x000ee400080010ff */
[----:B---3--:R-:W-:Y:S05]  /*a1d0*/  @!P0 BRA `(.L_x_74) ;  /* 0xfffffffc00ec8947 */ /* 0x008fea000383ffff */
[----:B------:R-:W-:Y:S05]  /*a1e0*/  BRA `(.L_x_73) ;  /* 0xffffffa000b47947 */ /* 0x000fea000383ffff */
.L_x_75:
[----:B------:R-:W-:-:S07]  /*a1f0*/  MOV R4, UR21 ;  /* 0x0000001500047c02 */ /* 0x000fce0008000f00 */
.L_x_183:
[----:B-1----:R1:W2:Y:S02]  /*a200*/  SYNCS.PHASECHK.TRANS64.TRYWAIT P0, [R4+URZ+0x150], R5 ;  /* 0x00015005040075a7 */ /* 0x0022a400080011ff */
[----:B--2---:R-:W-:Y:S05]  /*a210*/  @!P0 NANOSLEEP.SYNCS 0x989680 ;  /* 0x009896800000895d */ /* 0x004fea0003900000 */
[----:B------:R-:W2:Y:S02]  /*a220*/  @!P0 SYNCS.PHASECHK.TRANS64 P0, [R4+URZ+0x150], R5 ;  /* 0x00015005040085a7 */ /* 0x000ea400080010ff */
[----:B--2---:R-:W-:Y:S05]  /*a230*/  @!P0 BRA `(.L_x_183) ;  /* 0xfffffffc00f08947 */ /* 0x004fea000383ffff */
[----:B------:R-:W-:Y:S05]  /*a240*/  BRA `(.L_x_184) ;  /* 0xffffffa400a07947 */ /* 0x000fea000383ffff */
.L_x_77:
[----:B------:R-:W-:-:S07]  /*a250*/  MOV R4, UR26 ;  /* 0x0000001a00047c02 */ /* 0x000fce0008000f00 */
.L_x_185:
[----:B-1----:R1:W2:Y:S02]  /*a260*/  SYNCS.PHASECHK.TRANS64.TRYWAIT P0, [R4+URZ+0x170], R5 ;  /* 0x00017005040075a7 */ /* 0x0022a400080011ff */
[----:B--2---:R-:W-:Y:S05]  /*a270*/  @!P0 NANOSLEEP.SYNCS 0x989680 ;  /* 0x009896800000895d */ /* 0x004fea0003900000 */
[----:B------:R-:W2:Y:S02]  /*a280*/  @!P0 SYNCS.PHASECHK.TRANS64 P0, [R4+URZ+0x170], R5 ;  /* 0x00017005040085a7 */ /* 0x000ea400080010ff */
[----:B--2---:R-:W-:Y:S05]  /*a290*/  @!P0 BRA `(.L_x_185) ;  /* 0xfffffffc00f08947 */ /* 0x004fea000383ffff */
[----:B------:R-:W-:Y:S05]  /*a2a0*/  BRA `(.L_x_76) ;  /* 0xffffffa400c07947 */ /* 0x000fea000383ffff */
.L_x_81:
[----:B-1----:R-:W-:Y:S07]  /*a2b0*/  MOV R4, UR17 ;  /* 0x0000001100047c02 */ /* 0x002fee0008000f00 */
.L_x_186:
[----:B-1----:R1:W2:Y:S02]  /*a2c0*/  SYNCS.PHASECHK.TRANS64.TRYWAIT P0, [R4+URZ], R6 ;  /* 0x00000006040075a7 */ /* 0x0022a400080011ff */
[----:B--2---:R-:W-:Y:S05]  /*a2d0*/  @!P0 NANOSLEEP.SYNCS 0x989680 ;  /* 0x009896800000895d */ /* 0x004fea0003900000 */
[----:B------:R-:W2:Y:S02]  /*a2e0*/  @!P0 SYNCS.PHASECHK.TRANS64 P0, [R4+URZ], R6 ;  /* 0x00000006040085a7 */ /* 0x000ea400080010ff */
[----:B--2---:R-:W-:Y:S05]  /*a2f0*/  @!P0 BRA `(.L_x_186) ;  /* 0xfffffffc00f08947 */ /* 0x004fea000383ffff */
[----:B------:R-:W-:Y:S05]  /*a300*/  BRA `(.L_x_80) ;  /* 0xffffffa400f87947 */ /* 0x000fea000383ffff */
.L_x_85:
[----:B--2---:R-:W-:-:S07]  /*a310*/  MOV R0, UR4 ;  /* 0x0000000400007c02 */ /* 0x004fce0008000f00 */
.L_x_187:
[----:B--2---:R2:W3:Y:S02]  /*a320*/  SYNCS.PHASECHK.TRANS64.TRYWAIT P0, [R0+URZ], R2 ;  /* 0x00000002000075a7 */ /* 0x0044e400080011ff */
[----:B---3--:R-:W-:Y:S05]  /*a330*/  @!P0 NANOSLEEP.SYNCS 0x989680 ;  /* 0x009896800000895d */ /* 0x008fea0003900000 */
[----:B------:R-:W3:Y:S02]  /*a340*/  @!P0 SYNCS.PHASECHK.TRANS64 P0, [R0+URZ], R2 ;  /* 0x00000002000085a7 */ /* 0x000ee400080010ff */
[----:B---3--:R-:W-:Y:S05]  /*a350*/  @!P0 BRA `(.L_x_187) ;  /* 0xfffffffc00f08947 */ /* 0x008fea000383ffff */
[----:B------:R-:W-:Y:S05]  /*a360*/  BRA `(.L_x_188) ;  /* 0xffffffa800f47947 */ /* 0x000fea000383ffff */
.L_x_88:
[----:B------:R-:W-:-:S07]  /*a370*/  MOV R0, UR21 ;  /* 0x0000001500007c02 */ /* 0x000fce0008000f00 */
.L_x_189:
[----:B--2---:R2:W3:Y:S02]  /*a380*/  SYNCS.PHASECHK.TRANS64.TRYWAIT P1, [R0+URZ+0x180], R2 ;  /* 0x00018002000075a7 */ /* 0x0044e400080211ff */
[----:B---3--:R-:W-:Y:S05]  /*a390*/  @!P1 NANOSLEEP.SYNCS 0x989680 ;  /* 0x009896800000995d */ /* 0x008fea0003900000 */
[----:B------:R-:W3:Y:S02]  /*a3a0*/  @!P1 SYNCS.PHASECHK.TRANS64 P1, [R0+URZ+0x180], R2 ;  /* 0x00018002000095a7 */ /* 0x000ee400080210ff */
[----:B---3--:R-:W-:Y:S05]  /*a3b0*/  @!P1 BRA `(.L_x_189) ;  /* 0xfffffffc00f09947 */ /* 0x008fea000383ffff */
[----:B------:R-:W-:Y:S05]  /*a3c0*/  BRA `(.L_x_190) ;  /* 0xffffffac00407947 */ /* 0x000fea000383ffff */
.L_x_93:
[----:B------:R-:W-:Y:S07]  /*a3d0*/  MOV R0, UR27 ;  /* 0x0000001b00007c02 */ /* 0x000fee0008000f00 */
.L_x_191:
[----:B-1----:R1:W2:Y:S02]  /*a3e0*/  SYNCS.PHASECHK.TRANS64.TRYWAIT P0, [R0+URZ+0x150], R3 ;  /* 0x00015003000075a7 */ /* 0x0022a400080011ff */
[----:B--2---:R-:W-:Y:S05]  /*a3f0*/  @!P0 NANOSLEEP.SYNCS 0x989680 ;  /* 0x009896800000895d */ /* 0x004fea0003900000 */
[----:B------:R-:W2:Y:S02]  /*a400*/  @!P0 SYNCS.PHASECHK.TRANS64 P0, [R0+URZ+0x150], R3 ;  /* 0x00015003000085a7 */ /* 0x000ea400080010ff */
[----:B--2---:R-:W-:Y:S05]  /*a410*/  @!P0 BRA `(.L_x_191) ;  /* 0xfffffffc00f08947 */ /* 0x004fea000383ffff */
[----:B------:R-:W-:Y:S05]  /*a420*/  BRA `(.L_x_192) ;  /* 0xffffffb400087947 */ /* 0x000fea000383ffff */
.L_x_96:
[----:B------:R-:W-:Y:S07]  /*a430*/  MOV R3, UR27 ;  /* 0x0000001b00037c02 */ /* 0x000fee0008000f00 */
.L_x_193:
[----:B-1----:R1:W2:Y:S02]  /*a440*/  SYNCS.PHASECHK.TRANS64.TRYWAIT P1, [R3+URZ+0x148], R8 ;  /* 0x00014808030075a7 */ /* 0x0022a400080211ff */
[----:B--2---:R-:W-:Y:S05]  /*a450*/  @!P1 NANOSLEEP.SYNCS 0x989680 ;  /* 0x009896800000995d */ /* 0x004fea0003900000 */
[----:B------:R-:W2:Y:S02]  /*a460*/  @!P1 SYNCS.PHASECHK.TRANS64 P1, [R3+URZ+0x148], R8 ;  /* 0x00014808030095a7 */ /* 0x000ea400080210ff */
[----:B--2---:R-:W-:Y:S05]  /*a470*/  @!P1 BRA `(.L_x_193) ;  /* 0xfffffffc00f09947 */ /* 0x004fea000383ffff */
[----:B------:R-:W-:Y:S05]  /*a480*/  BRA `(.L_x_95) ;  /* 0xffffffb800647947 */ /* 0x000fea000383ffff */
.L_x_99:
[----:B------:R-:W-:Y:S07]  /*a490*/  MOV R0, UR4 ;  /* 0x0000000400007c02 */ /* 0x000fee0008000f00 */
.L_x_194:
[----:B-1----:R1:W2:Y:S02]  /*a4a0*/  SYNCS.PHASECHK.TRANS64.TRYWAIT P1, [R0+URZ+0x128], R3 ;  /* 0x00012803000075a7 */ /* 0x0022a400080211ff */
[----:B--2---:R-:W-:Y:S05]  /*a4b0*/  @!P1 NANOSLEEP.SYNCS 0x989680 ;  /* 0x009896800000995d */ /* 0x004fea0003900000 */
[----:B------:R-:W2:Y:S02]  /*a4c0*/  @!P1 SYNCS.PHASECHK.TRANS64 P1, [R0+URZ+0x128], R3 ;  /* 0x00012803000095a7 */ /* 0x000ea400080210ff */
[----:B--2---:R-:W-:Y:S05]  /*a4d0*/  @!P1 BRA `(.L_x_194) ;  /* 0xfffffffc00f09947 */ /* 0x004fea000383ffff */
[----:B------:R-:W-:Y:S05]  /*a4e0*/  BRA `(.L_x_195) ;  /* 0xffffffbc00d47947 */ /* 0x000fea000383ffff */
.L_x_100:
[----:B------:R-:W-:Y:S07]  /*a4f0*/  MOV R0, UR6 ;  /* 0x0000000600007c02 */ /* 0x000fee0008000f00 */
.L_x_196:
[----:B-1----:R1:W2:Y:S02]  /*a500*/  SYNCS.PHASECHK.TRANS64.TRYWAIT P0, [R0+URZ+0x128], R3 ;  /* 0x00012803000075a7 */ /* 0x0022a400080011ff */
[----:B--2---:R-:W-:Y:S05]  /*a510*/  @!P0 NANOSLEEP.SYNCS 0x989680 ;  /* 0x009896800000895d */ /* 0x004fea0003900000 */
[----:B------:R-:W2:Y:S02]  /*a520*/  @!P0 SYNCS.PHASECHK.TRANS64 P0, [R0+URZ+0x128], R3 ;  /* 0x00012803000085a7 */ /* 0x000ea400080010ff */
[----:B--2---:R-:W-:Y:S05]  /*a530*/  @!P0 BRA `(.L_x_196) ;  /* 0xfffffffc00f08947 */ /* 0x004fea000383ffff */
[----:B------:R-:W-:Y:S05]  /*a540*/  BRA `(.L_x_197) ;  /* 0xffffffc000607947 */ /* 0x000fea000383ffff */
.L_x_102:
[----:B------:R-:W-:-:S07]  /*a550*/  MOV R0, UR4 ;  /* 0x0000000400007c02 */ /* 0x000fce0008000f00 */
.L_x_198:
[----:B-1----:R1:W2:Y:S02]  /*a560*/  SYNCS.PHASECHK.TRANS64.TRYWAIT P0, [R0+URZ], R2 ;  /* 0x00000002000075a7 */ /* 0x0022a400080011ff */
[----:B--2---:R-:W-:Y:S05]  /*a570*/  @!P0 NANOSLEEP.SYNCS 0x989680 ;  /* 0x009896800000895d */ /* 0x004fea0003900000 */
[----:B------:R-:W2:Y:S02]  /*a580*/  @!P0 SYNCS.PHASECHK.TRANS64 P0, [R0+URZ], R2 ;  /* 0x00000002000085a7 */ /* 0x000ea400080010ff */
[----:B--2---:R-:W-:Y:S05]  /*a590*/  @!P0 BRA `(.L_x_198) ;  /* 0xfffffffc00f08947 */ /* 0x004fea000383ffff */
[----:B------:R-:W-:Y:S05]  /*a5a0*/  BRA `(.L_x_199) ;  /* 0xffffffc400087947 */ /* 0x000fea000383ffff */
.L_x_103:
[----:B------:R-:W-:-:S07]  /*a5b0*/  MOV R0, UR5 ;  /* 0x0000000500007c02 */ /* 0x000fce0008000f00 */
.L_x_200:
[----:B-1----:R1:W2:Y:S02]  /*a5c0*/  SYNCS.PHASECHK.TRANS64.TRYWAIT P0, [R0+URZ], R2 ;  /* 0x00000002000075a7 */ /* 0x0022a400080011ff */
[----:B--2---:R-:W-:Y:S05]  /*a5d0*/  @!P0 NANOSLEEP.SYNCS 0x989680 ;  /* 0x009896800000895d */ /* 0x004fea0003900000 */
[----:B------:R-:W2:Y:S02]  /*a5e0*/  @!P0 SYNCS.PHASECHK.TRANS64 P0, [R0+URZ], R2 ;  /* 0x00000002000085a7 */ /* 0x000ea400080010ff */
[----:B--2---:R-:W-:Y:S05]  /*a5f0*/  @!P0 BRA `(.L_x_200) ;  /* 0xfffffffc00f08947 */ /* 0x004fea000383ffff */
[----:B------:R-:W-:Y:S05]  /*a600*/  BRA `(.L_x_201) ;  /* 0xffffffc400147947 */ /* 0x000fea000383ffff */
.L_x_105:
[----:B------:R-:W-:Y:S07]  /*a610*/  MOV R0, UR52 ;  /* 0x0000003400007c02 */ /* 0x000fee0008000f00 */
.L_x_202:
[----:B-1----:R1:W2:Y:S02]  /*a620*/  SYNCS.PHASECHK.TRANS64.TRYWAIT P0, [R0+URZ+0x150], R2 ;  /* 0x00015002000075a7 */ /* 0x0022a400080011ff */
[----:B--2---:R-:W-:Y:S05]  /*a630*/  @!P0 NANOSLEEP.SYNCS 0x989680 ;  /* 0x009896800000895d */ /* 0x004fea0003900000 */
[----:B------:R-:W2:Y:S02]  /*a640*/  @!P0 SYNCS.PHASECHK.TRANS64 P0, [R0+URZ+0x150], R2 ;  /* 0x00015002000085a7 */ /* 0x000ea400080010ff */
[----:B--2---:R-:W-:Y:S05]  /*a650*/  @!P0 BRA `(.L_x_202) ;  /* 0xfffffffc00f08947 */ /* 0x004fea000383ffff */
[----:B------:R-:W-:Y:S05]  /*a660*/  BRA `(.L_x_203) ;  /* 0xffffffc800087947 */ /* 0x000fea000383ffff */
.L_x_115:
[----:B-1----:R1:W3:Y:S02]  /*a670*/  SYNCS.PHASECHK.TRANS64.TRYWAIT P1, [R0+URZ+0x110], R2 ;  /* 0x00011002000075a7 */ /* 0x0022e400080211ff */
[----:B---3--:R-:W-:Y:S05]  /*a680*/  @!P1 NANOSLEEP.SYNCS 0x989680 ;  /* 0x009896800000995d */ /* 0x008fea0003900000 */
[----:B------:R-:W3:Y:S02]  /*a690*/  @!P1 SYNCS.PHASECHK.TRANS64 P1, [R0+URZ+0x110], R2 ;  /* 0x00011002000095a7 */ /* 0x000ee400080210ff */
[----:B---3--:R-:W-:Y:S05]  /*a6a0*/  @!P1 BRA `(.L_x_115) ;  /* 0xfffffffc00f09947 */ /* 0x008fea000383ffff */
[----:B------:R-:W-:Y:S05]  /*a6b0*/  BRA `(.L_x_114) ;  /* 0xffffffdc001c7947 */ /* 0x000fea000383ffff */
.L_x_117:
[----:B-1----:R1:W4:Y:S02]  /*a6c0*/  SYNCS.PHASECHK.TRANS64.TRYWAIT P0, [R58+URZ+0x160], R3 ;  /* 0x000160033a0075a7 */ /* 0x00232400080011ff */
[----:B----4-:R-:W-:Y:S05]  /*a6d0*/  @!P0 NANOSLEEP.SYNCS 0x989680 ;  /* 0x009896800000895d */ /* 0x010fea0003900000 */
[----:B------:R-:W4:Y:S02]  /*a6e0*/  @!P0 SYNCS.PHASECHK.TRANS64 P0, [R58+URZ+0x160], R3 ;  /* 0x000160033a0085a7 */ /* 0x000f2400080010ff */
[----:B----4-:R-:W-:Y:S05]  /*a6f0*/  @!P0 BRA `(.L_x_117) ;  /* 0xfffffffc00f08947 */ /* 0x010fea000383ffff */
[----:B------:R-:W-:Y:S05]  /*a700*/  BRA `(.L_x_116) ;  /* 0xffffffdc004c7947 */ /* 0x000fea000383ffff */
.L_x_128:
[----:B-1----:R1:W2:Y:S02]  /*a710*/  SYNCS.PHASECHK.TRANS64.TRYWAIT P0, [R3+URZ+0x110], R27 ;  /* 0x0001101b030075a7 */ /* 0x0022a400080011ff */
[----:B--2---:R-:W-:Y:S05]  /*a720*/  @!P0 NANOSLEEP.SYNCS 0x989680 ;  /* 0x009896800000895d */ /* 0x004fea0003900000 */
[----:B------:R-:W2:Y:S02]  /*a730*/  @!P0 SYNCS.PHASECHK.TRANS64 P0, [R3+URZ+0x110], R27 ;  /* 0x0001101b030085a7 */ /* 0x000ea400080010ff */
[----:B--2---:R-:W-:Y:S05]  /*a740*/  @!P0 BRA `(.L_x_128) ;  /* 0xfffffffc00f08947 */ /* 0x004fea000383ffff */
[----:B------:R-:W-:Y:S05]  /*a750*/  BRA `(.L_x_127) ;  /* 0xffffffe400747947 */ /* 0x000fea000383ffff */
        .weak           $__internal_0_$__cuda_sm10x_tcgen05_guardrail_trap_col_being_dealloced_not_returned_by_alloc
        .type           $__internal_0_$__cuda_sm10x_tcgen05_guardrail_trap_col_being_dealloced_not_returned_by_alloc,@function
        .size           $__internal_0_$__cuda_sm10x_tcgen05_guardrail_trap_col_being_dealloced_not_returned_by_alloc,($__internal_1_$__cuda_sm10x_tcgen05_guardrail_trap_phase_invalid_during_alloc - $__internal_0_$__cuda_sm10x_tcgen05_guardrail_trap_col_being_dealloced_not_returned_by_alloc)
$__internal_0_$__cuda_sm10x_tcgen05_guardrail_trap_col_being_dealloced_not_returned_by_alloc:
[----:B------:R-:W-:Y:S05]  /*a760*/  BPT.TRAP 0x1 ;  /* 0x000000040000795c */ /* 0x000fea0000300000 */
[----:B------:R-:W-:-:S04]  /*a770*/  HFMA2 R3, -RZ, RZ, 0, 0 ;  /* 0x00000000ff037431 */ /* 0x000fc800000001ff */
[----:B------:R-:W-:Y:S05]  /*a780*/  RET.REL.NODEC R2 `(_ZN7cutlass13device_kernelINS_4conv6kernel13ConvUniversalINS1_16ConvProblemShapeILNS1_8OperatorE2ELi3EEENS1_10collective14CollectiveConvINS1_47MainloopSm100TmaUmmaWarpSpecializedImplicitGemmILS5_2ELi17ELi3ELi1ELi2EN4cute5tupleIJNSA_1CILi2EEENSC_ILi1EEESE_EEEEENSB_IJNSC_ILi128EEENSB_IJNSC_ILi64EEEEEESJ_EEENS_10bfloat16_tESL_NSA_8TiledMMAINSA_8MMA_AtomIJNSA_26SM100_MMA_F16BF16_2x1SM_SSISL_SL_fLi128ELi64ELNSA_4UMMA5MajorE1ELSQ_1ELNSP_7ScaleInE0ELSR_0EEEEEENSA_6LayoutINSB_IJSE_SE_SE_EEENSB_IJNSC_ILi0EEESW_SW_EEEEENSB_IJNSA_10UnderscoreESZ_SZ_EEEEENS7_6detail27Sm100ImplicitGemmTileTraitsINSA_18SM100_TMA_2SM_LOADENSA_14ComposedLayoutINSA_7SwizzleILi3ELi4ELi3EEENSA_18smem_ptr_flag_bitsILi16EEENSU_INSB_IJSI_NSC_ILi8EEEEEENSB_IJSE_SI_EEEEEEEvEENS13_INSA_25SM100_TMA_2SM_LOAD_IM2COLENS15_INS16_ILi2ELi4ELi3EEES19_NSU_INSB_IJNSC_ILi32EEES1A_EEENSB_IJSE_S1I_EEEEEEEvEEEENS_8epilogue10collective18CollectiveEpilogueINS1P_23Sm100TmaWarpSpecializedILi3ELi2ELi16ELb1ELb0EEEJNSB_IJSI_SJ_SJ_EEENSB_IJNSU_ISI_SE_EENSU_INSB_IJNSC_ILi16EEESD_EEES1K_EEEEESL_NSB_IJlNSB_IJSE_lllEEESW_EEESL_S21_NS1P_6fusion15FusionCallbacksIS1T_NS22_17LinearCombinationISL_fSL_fLNS_15FloatRoundStyleE2EEES1U_S1Z_JEEENSA_5SM1004TMEM4LOAD26SM100_TMEM_LOAD_32dp32b16xENSA_13SM90_TMA_LOADENS15_INS16_ILi1ELi4ELi3EEES19_NSU_INSB_IJS1A_S1W_EEENSB_IJS1W_SE_EEEEEEENSA_39AutoVectorizingCopyWithAssumedAlignmentILi128EEENSA_14SM90_TMA_STOREES2H_S2J_S2J_EEEvvEEEEvNT_6ParamsE) ;  /* 0xffffff58021c7950 */ /* 0x000fea0003c3ffff */
        .weak           $__internal_1_$__cuda_sm10x_tcgen05_guardrail_trap_phase_invalid_during_alloc
        .type           $__internal_1_$__cuda_sm10x_tcgen05_guardrail_trap_phase_invalid_during_alloc,@function
        .size           $__internal_1_$__cuda_sm10x_tcgen05_guardrail_trap_phase_invalid_during_alloc,($__internal_2_$__cuda_sm10x_tcgen05_guardrail_trap_unallocated_columns_being_dealloced - $__internal_1_$__cuda_sm10x_tcgen05_guardrail_trap_phase_invalid_during_alloc)
$__internal_1_$__cuda_sm10x_tcgen05_guardrail_trap_phase_invalid_during_alloc:
[----:B------:R-:W-:Y:S05]  /*a790*/  BPT.TRAP 0x1 ;  /* 0x000000040000795c */ /* 0x000fea0000300000 */
[----:B------:R-:W-:-:S04]  /*a7a0*/  MOV R5, 0x0 ;  /* 0x0000000000057802 */ /* 0x000fc80000000f00 */
[----:B------:R-:W-:Y:S05]  /*a7b0*/  RET.REL.NODEC R4 `(_ZN7cutlass13device_kernelINS_4conv6kernel13ConvUniversalINS1_16ConvProblemShapeILNS1_8OperatorE2ELi3EEENS1_10collective14CollectiveConvINS1_47MainloopSm100TmaUmmaWarpSpecializedImplicitGemmILS5_2ELi17ELi3ELi1ELi2EN4cute5tupleIJNSA_1CILi2EEENSC_ILi1EEESE_EEEEENSB_IJNSC_ILi128EEENSB_IJNSC_ILi64EEEEEESJ_EEENS_10bfloat16_tESL_NSA_8TiledMMAINSA_8MMA_AtomIJNSA_26SM100_MMA_F16BF16_2x1SM_SSISL_SL_fLi128ELi64ELNSA_4UMMA5MajorE1ELSQ_1ELNSP_7ScaleInE0ELSR_0EEEEEENSA_6LayoutINSB_IJSE_SE_SE_EEENSB_IJNSC_ILi0EEESW_SW_EEEEENSB_IJNSA_10UnderscoreESZ_SZ_EEEEENS7_6detail27Sm100ImplicitGemmTileTraitsINSA_18SM100_TMA_2SM_LOADENSA_14ComposedLayoutINSA_7SwizzleILi3ELi4ELi3EEENSA_18smem_ptr_flag_bitsILi16EEENSU_INSB_IJSI_NSC_ILi8EEEEEENSB_IJSE_SI_EEEEEEEvEENS13_INSA_25SM100_TMA_2SM_LOAD_IM2COLENS15_INS16_ILi2ELi4ELi3EEES19_NSU_INSB_IJNSC_ILi32EEES1A_EEENSB_IJSE_S1I_EEEEEEEvEEEENS_8epilogue10collective18CollectiveEpilogueINS1P_23Sm100TmaWarpSpecializedILi3ELi2ELi16ELb1ELb0EEEJNSB_IJSI_SJ_SJ_EEENSB_IJNSU_ISI_SE_EENSU_INSB_IJNSC_ILi16EEESD_EEES1K_EEEEESL_NSB_IJlNSB_IJSE_lllEEESW_EEESL_S21_NS1P_6fusion15FusionCallbacksIS1T_NS22_17LinearCombinationISL_fSL_fLNS_15FloatRoundStyleE2EEES1U_S1Z_JEEENSA_5SM1004TMEM4LOAD26SM100_TMEM_LOAD_32dp32b16xENSA_13SM90_TMA_LOADENS15_INS16_ILi1ELi4ELi3EEES19_NSU_INSB_IJS1A_S1W_EEENSB_IJS1W_SE_EEEEEEENSA_39AutoVectorizingCopyWithAssumedAlignmentILi128EEENSA_14SM90_TMA_STOREES2H_S2J_S2J_EEEvvEEEEvNT_6ParamsE) ;  /* 0xffffff5804107950 */ /* 0x000fea0003c3ffff */
        .weak           $__internal_2_$__cuda_sm10x_tcgen05_guardrail_trap_unallocated_columns_being_dealloced
        .type           $__internal_2_$__cuda_sm10x_tcgen05_guardrail_trap_unallocated_columns_being_dealloced,@function
        .size           $__internal_2_$__cuda_sm10x_tcgen05_guardrail_trap_unallocated_columns_being_dealloced,(.L_x_205 - $__internal_2_$__cuda_sm10x_tcgen05_guardrail_trap_unallocated_columns_being_dealloced)
$__internal_2_$__cuda_sm10x_tcgen05_guardrail_trap_unallocated_columns_being_dealloced:
[----:B------:R-:W-:Y:S05]  /*a7c0*/  BPT.TRAP 0x1 ;  /* 0x000000040000795c */ /* 0x000fea0000300000 */
[----:B------:R-:W-:-:S04]  /*a7d0*/  HFMA2 R3, -RZ, RZ, 0, 0 ;  /* 0x00000000ff037431 */ /* 0x000fc800000001ff */
[----:B------:R-:W-:Y:S05]  /*a7e0*/  RET.REL.NODEC R2 `(_ZN7cutlass13device_kernelINS_4conv6kernel13ConvUniversalINS1_16ConvProblemShapeILNS1_8OperatorE2ELi3EEENS1_10collective14CollectiveConvINS1_47MainloopSm100TmaUmmaWarpSpecializedImplicitGemmILS5_2ELi17ELi3ELi1ELi2EN4cute5tupleIJNSA_1CILi2EEENSC_ILi1EEESE_EEEEENSB_IJNSC_ILi128EEENSB_IJNSC_ILi64EEEEEESJ_EEENS_10bfloat16_tESL_NSA_8TiledMMAINSA_8MMA_AtomIJNSA_26SM100_MMA_F16BF16_2x1SM_SSISL_SL_fLi128ELi64ELNSA_4UMMA5MajorE1ELSQ_1ELNSP_7ScaleInE0ELSR_0EEEEEENSA_6LayoutINSB_IJSE_SE_SE_EEENSB_IJNSC_ILi0EEESW_SW_EEEEENSB_IJNSA_10UnderscoreESZ_SZ_EEEEENS7_6detail27Sm100ImplicitGemmTileTraitsINSA_18SM100_TMA_2SM_LOADENSA_14ComposedLayoutINSA_7SwizzleILi3ELi4ELi3EEENSA_18smem_ptr_flag_bitsILi16EEENSU_INSB_IJSI_NSC_ILi8EEEEEENSB_IJSE_SI_EEEEEEEvEENS13_INSA_25SM100_TMA_2SM_LOAD_IM2COLENS15_INS16_ILi2ELi4ELi3EEES19_NSU_INSB_IJNSC_ILi32EEES1A_EEENSB_IJSE_S1I_EEEEEEEvEEEENS_8epilogue10collective18CollectiveEpilogueINS1P_23Sm100TmaWarpSpecializedILi3ELi2ELi16ELb1ELb0EEEJNSB_IJSI_SJ_SJ_EEENSB_IJNSU_ISI_SE_EENSU_INSB_IJNSC_ILi16EEESD_EEES1K_EEEEESL_NSB_IJlNSB_IJSE_lllEEESW_EEESL_S21_NS1P_6fusion15FusionCallbacksIS1T_NS22_17LinearCombinationISL_fSL_fLNS_15FloatRoundStyleE2EEES1U_S1Z_JEEENSA_5SM1004TMEM4LOAD26SM100_TMEM_LOAD_32dp32b16xENSA_13SM90_TMA_LOADENS15_INS16_ILi1ELi4ELi3EEES19_NSU_INSB_IJS1A_S1W_EEENSB_IJS1W_SE_EEEEEEENSA_39AutoVectorizingCopyWithAssumedAlignmentILi128EEENSA_14SM90_TMA_STOREES2H_S2J_S2J_EEEvvEEEEvNT_6ParamsE) ;  /* 0xffffff5802047950 */ /* 0x000fea0003c3ffff */
.L_x_204:
[----:B------:R-:W-:-:S00]  /*a7f0*/  BRA `(.L_x_204) ;  /* 0xfffffffc00fc7947 */ /* 0x000fc0000383ffff */
[----:B------:R-:W-:-:S00]  /*a800*/  NOP ;  /* 0x0000000000007918 */ /* 0x000fc00000000000 */
[----:B------:R-:W-:-:S00]  /*a810*/  NOP ;  /* 0x0000000000007918 */ /* 0x000fc00000000000 */
[----:B------:R-:W-:-:S00]  /*a820*/  NOP ;  /* 0x0000000000007918 */ /* 0x000fc00000000000 */
[----:B------:R-:W-:-:S00]  /*a830*/  NOP ;  /* 0x0000000000007918 */ /* 0x000fc00000000000 */
[----:B------:R-:W-:-:S00]  /*a840*/  NOP ;  /* 0x0000000000007918 */ /* 0x000fc00000000000 */
[----:B------:R-:W-:-:S00]  /*a850*/  NOP ;  /* 0x0000000000007918 */ /* 0x000fc00000000000 */
[----:B------:R-:W-:-:S00]  /*a860*/  NOP ;  /* 0x0000000000007918 */ /* 0x000fc00000000000 */
[----:B------:R-:W-:-:S00]  /*a870*/  NOP ;  /* 0x0000000000007918 */ /* 0x000fc00000000000 */
.L_x_205:


//--------------------- .nv.global.init           --------------------------
	.section	.nv.global.init,"aw",@progbits
.nv.global.init:
	.type		$str$29,@object
	.size		$str$29,($str$30 - $str$29)
$str$29:
        /*0000*/ 	.byte	0x28, 0x61, 0x64, 0x64, 0x72, 0x65, 0x73, 0x73, 0x20, 0x26, 0x20, 0x6d, 0x61, 0x73, 0x6b, 0x29
        /*0010*/ 	.byte	0x20, 0x3d, 0x3d, 0x20, 0x30, 0x00
	.type		$str$30,@object
	.size		$str$30,($str$28 - $str$30)
$str$30:
        /*0016*/ 	.byte	0x2f, 0x74, 0x6d, 0x70, 0x2f, 0x63, 0x75, 0x74, 0x6c, 0x61, 0x73, 0x73, 0x5f, 0x73, 0x77, 0x65
        /*0026*/ 	.byte	0x65, 0x70, 0x5f, 0x73, 0x72, 0x63, 0x2f, 0x69, 0x6e, 0x63, 0x6c, 0x75, 0x64, 0x65, 0x2f, 0x63
        /*0036*/ 	.byte	0x75, 0x74, 0x65, 0x2f, 0x70, 0x6f, 0x69, 0x6e, 0x74, 0x65, 0x72, 0x5f, 0x66, 0x6c, 0x61, 0x67
        /*0046*/ 	.byte	0x67, 0x65, 0x64, 0x2e, 0x68, 0x70, 0x70, 0x00
	.type		$str$28,@object
	.size		$str$28,($str$27 - $str$28)
$str$28:
        /*004e*/ 	.byte	0x2f, 0x74, 0x6d, 0x70, 0x2f, 0x63, 0x75, 0x74, 0x6c, 0x61, 0x73, 0x73, 0x5f, 0x73, 0x77, 0x65
        /*005e*/ 	.byte	0x65, 0x70, 0x5f, 0x73, 0x72, 0x63, 0x2f, 0x69, 0x6e, 0x63, 0x6c, 0x75, 0x64, 0x65, 0x2f, 0x63
        /*006e*/ 	.byte	0x75, 0x74, 0x65, 0x2f, 0x61, 0x74, 0x6f, 0x6d, 0x2f, 0x63, 0x6f, 0x70, 0x79, 0x5f, 0x74, 0x72
        /*007e*/ 	.byte	0x61, 0x69, 0x74, 0x73, 0x5f, 0x73, 0x6d, 0x31, 0x30, 0x30, 0x2e, 0x68, 0x70, 0x70, 0x00
	.type		$str$27,@object
	.size		$str$27,(__unnamed_1 - $str$27)
$str$27:
        /*008d*/ 	.byte	0x28, 0x28, 0x75, 0x69, 0x6e, 0x74, 0x33, 0x32, 0x5f, 0x74, 0x28, 0x74, 0x68, 0x72, 0x65, 0x61
        /*009d*/ 	.byte	0x64, 0x49, 0x64, 0x78, 0x2e, 0x78, 0x29, 0x20, 0x2f, 0x20, 0x33, 0x32, 0x29, 0x20, 0x25, 0x20
        /*00ad*/ 	.byte	0x34, 0x29, 0x20, 0x3d, 0x3d, 0x20, 0x28, 0x28, 0x28, 0x74, 0x6d, 0x65, 0x6d, 0x5f, 0x61, 0x64
        /*00bd*/ 	.byte	0x64, 0x72, 0x20, 0x3e, 0x3e, 0x20, 0x31, 0x36, 0x29, 0x20, 0x2f, 0x20, 0x33, 0x32, 0x29, 0x20
        /*00cd*/ 	.byte	0x25, 0x20, 0x34, 0x29, 0x00
	.type		__unnamed_1,@object
	.size		__unnamed_1,(__unnamed_2 - __unnamed_1)
__unnamed_1:
        /*00d2*/ 	.byte	0x61, 0x75, 0x74, 0x6f, 0x20, 0x63, 0x75, 0x74, 0x65, 0x3a, 0x3a, 0x61, 0x73, 0x5f, 0x70, 0x6f
        /* <DEDUP_REMOVED lines=24> */
        /*0262*/ 	.byte	0x43, 0x3c, 0x32, 0x30, 0x34, 0x38, 0x3e, 0x3e, 0x3e, 0x3e, 0x5d, 0x00
	.type		__unnamed_2,@object
	.size		__unnamed_2,(.L_2 - __unnamed_2)
__unnamed_2:
        /* <DEDUP_REMOVED lines=40> */
        /*04ee*/ 	.byte	0x3a, 0x3a, 0x43, 0x3c, 0x30, 0x3e, 0x3e, 0x3e, 0x3e, 0x5d, 0x00
.L_2:


//--------------------- .nv.shared._ZN7cutlass13device_kernelINS_4conv6kernel13ConvUniversalINS1_16ConvProblemShapeILNS1_8OperatorE2ELi3EEENS1_10collective14CollectiveConvINS1_47MainloopSm100TmaUmmaWarpSpecializedImplicitGemmILS5_2ELi17ELi3ELi1ELi2EN4cute5tupleIJNSA_1CILi2EEENSC_ILi1EEESE_EEEEENSB_IJNSC_ILi128EEENSB_IJNSC_ILi64EEEEEESJ_EEENS_10bfloat16_tESL_NSA_8TiledMMAINSA_8MMA_AtomIJNSA_26SM100_MMA_F16BF16_2x1SM_SSISL_SL_fLi128ELi64ELNSA_4UMMA5MajorE1ELSQ_1ELNSP_7ScaleInE0ELSR_0EEEEEENSA_6LayoutINSB_IJSE_SE_SE_EEENSB_IJNSC_ILi0EEESW_SW_EEEEENSB_IJNSA_10UnderscoreESZ_SZ_EEEEENS7_6detail27Sm100ImplicitGemmTileTraitsINSA_18SM100_TMA_2SM_LOADENSA_14ComposedLayoutINSA_7SwizzleILi3ELi4ELi3EEENSA_18smem_ptr_flag_bitsILi16EEENSU_INSB_IJSI_NSC_ILi8EEEEEENSB_IJSE_SI_EEEEEEEvEENS13_INSA_25SM100_TMA_2SM_LOAD_IM2COLENS15_INS16_ILi2ELi4ELi3EEES19_NSU_INSB_IJNSC_ILi32EEES1A_EEENSB_IJSE_S1I_EEEEEEEvEEEENS_8epilogue10collective18CollectiveEpilogueINS1P_23Sm100TmaWarpSpecializedILi3ELi2ELi16ELb1ELb0EEEJNSB_IJSI_SJ_SJ_EEENSB_IJNSU_ISI_SE_EENSU_INSB_IJNSC_ILi16EEESD_EEES1K_EEEEESL_NSB_IJlNSB_IJSE_lllEEESW_EEESL_S21_NS1P_6fusion15FusionCallbacksIS1T_NS22_17LinearCombinationISL_fSL_fLNS_15FloatRoundStyleE2EEES1U_S1Z_JEEENSA_5SM1004TMEM4LOAD26SM100_TMEM_LOAD_32dp32b16xENSA_13SM90_TMA_LOADENS15_INS16_ILi1ELi4ELi3EEES19_NSU_INSB_IJS1A_S1W_EEENSB_IJS1W_SE_EEEEEEENSA_39AutoVectorizingCopyWithAssumedAlignmentILi128EEENSA_14SM90_TMA_STOREES2H_S2J_S2J_EEEvvEEEEvNT_6ParamsE --------------------------
	.section	.nv.shared._ZN7cutlass13device_kernelINS_4conv6kernel13ConvUniversalINS1_16ConvProblemShapeILNS1_8OperatorE2ELi3EEENS1_10collective14CollectiveConvINS1_47MainloopSm100TmaUmmaWarpSpecializedImplicitGemmILS5_2ELi17ELi3ELi1ELi2EN4cute5tupleIJNSA_1CILi2EEENSC_ILi1EEESE_EEEEENSB_IJNSC_ILi128EEENSB_IJNSC_ILi64EEEEEESJ_EEENS_10bfloat16_tESL_NSA_8TiledMMAINSA_8MMA_AtomIJNSA_26SM100_MMA_F16BF16_2x1SM_SSISL_SL_fLi128ELi64ELNSA_4UMMA5MajorE1ELSQ_1ELNSP_7ScaleInE0ELSR_0EEEEEENSA_6LayoutINSB_IJSE_SE_SE_EEENSB_IJNSC_ILi0EEESW_SW_EEEEENSB_IJNSA_10UnderscoreESZ_SZ_EEEEENS7_6detail27Sm100ImplicitGemmTileTraitsINSA_18SM100_TMA_2SM_LOADENSA_14ComposedLayoutINSA_7SwizzleILi3ELi4ELi3EEENSA_18smem_ptr_flag_bitsILi16EEENSU_INSB_IJSI_NSC_ILi8EEEEEENSB_IJSE_SI_EEEEEEEvEENS13_INSA_25SM100_TMA_2SM_LOAD_IM2COLENS15_INS16_ILi2ELi4ELi3EEES19_NSU_INSB_IJNSC_ILi32EEES1A_EEENSB_IJSE_S1I_EEEEEEEvEEEENS_8epilogue10collective18CollectiveEpilogueINS1P_23Sm100TmaWarpSpecializedILi3ELi2ELi16ELb1ELb0EEEJNSB_IJSI_SJ_SJ_EEENSB_IJNSU_ISI_SE_EENSU_INSB_IJNSC_ILi16EEESD_EEES1K_EEEEESL_NSB_IJlNSB_IJSE_lllEEESW_EEESL_S21_NS1P_6fusion15FusionCallbacksIS1T_NS22_17LinearCombinationISL_fSL_fLNS_15FloatRoundStyleE2EEES1U_S1Z_JEEENSA_5SM1004TMEM4LOAD26SM100_TMEM_LOAD_32dp32b16xENSA_13SM90_TMA_LOADENS15_INS16_ILi1ELi4ELi3EEES19_NSU_INSB_IJS1A_S1W_EEENSB_IJS1W_SE_EEEEEEENSA_39AutoVectorizingCopyWithAssumedAlignmentILi128EEENSA_14SM90_TMA_STOREES2H_S2J_S2J_EEEvvEEEEvNT_6ParamsE,"aw",@nobits
	.sectionflags	@""
	.align	16
	.zero		1024


//--------------------- .nv.shared.reserved.0     --------------------------
	.section	.nv.shared.reserved.0,"aw",@nobits
	.weak		__nv_reservedSMEM_offset_0_alias
	.size		__nv_reservedSMEM_offset_0_alias, 0, 64
	.other		__nv_reservedSMEM_offset_0_alias,@"STO_CUDA_RESERVED_SHARED STV_DEFAULT"
__nv_reservedSMEM_offset_0_alias:
	.zero		0
.nv.shared.reserved.0:
	.zero		64
	.weak		__nv_reservedSMEM_tcgen05_partition
	.type		__nv_reservedSMEM_tcgen05_partition,@object
	.size		__nv_reservedSMEM_tcgen05_partition,(.L_0 - __nv_reservedSMEM_tcgen05_partition)
__nv_reservedSMEM_tcgen05_partition:
	.zero		32
.L_0:


//--------------------- .nv.global                --------------------------
	.section	.nv.global,"aw",@nobits
.nv.global:
	.type		_ZN39_INTERNAL_0f765ec7_4_k_cu_0968a551_35054cute1_E,@object
	.size		_ZN39_INTERNAL_0f765ec7_4_k_cu_0968a551_35054cute1_E,(_ZN39_INTERNAL_0f765ec7_4_k_cu_0968a551_35054cuda3std3__45__cpo6cbeginE - _ZN39_INTERNAL_0f765ec7_4_k_cu_0968a551_35054cute1_E)
_ZN39_INTERNAL_0f765ec7_4_k_cu_0968a551_35054cute1_E:
	.zero		1
	.type		_ZN39_INTERNAL_0f765ec7_4_k_cu_0968a551_35054cuda3std3__45__cpo6cbeginE,@object
	.size		_ZN39_INTERNAL_0f765ec7_4_k_cu_0968a551_35054cuda3std3__45__cpo6cbeginE,(_ZN39_INTERNAL_0f765ec7_4_k_cu_0968a551_35054cuda3std3__48in_placeE - _ZN39_INTERNAL_0f765ec7_4_k_cu_0968a551_35054cuda3std3__45__cpo6cbeginE)
_ZN39_INTERNAL_0f765ec7_4_k_cu_0968a551_35054cuda3std3__45__cpo6cbeginE:
	.zero		1
	.type		_ZN39_INTERNAL_0f765ec7_4_k_cu_0968a551_35054cuda3std3__48in_placeE,@object
	.size		_ZN39_INTERNAL_0f765ec7_4_k_cu_0968a551_35054cuda3std3__48in_placeE,(_ZN39_INTERNAL_0f765ec7_4_k_cu_0968a551_35054cuda3std6ranges3__45__cpo9iter_moveE - _ZN39_INTERNAL_0f765ec7_4_k_cu_0968a551_35054cuda3std3__48in_placeE)
_ZN39_INTERNAL_0f765ec7_4_k_cu_0968a551_35054cuda3std3__48in_placeE:
	.zero		1
	.type		_ZN39_INTERNAL_0f765ec7_4_k_cu_0968a551_35054cuda3std6ranges3__45__cpo9iter_moveE,@object
	.size		_ZN39_INTERNAL_0f765ec7_4_k_cu_0968a551_35054cuda3std6ranges3__45__cpo9iter_moveE,(_ZN39_INTERNAL_0f765ec7_4_k_cu_0968a551_35054cuda3std3__45__cpo5beginE - _ZN39_INTERNAL_0f765ec7_4_k_cu_0968a551_35054cuda3std6ranges3__45__cpo9iter_moveE)
_ZN39_INTERNAL_0f765ec7_4_k_cu_0968a551_35054cuda3std6ranges3__45__cpo9iter_moveE:
	.zero		1
	.type		_ZN39_INTERNAL_0f765ec7_4_k_cu_0968a551_35054cuda3std3__45__cpo5beginE,@object
	.size		_ZN39_INTERNAL_0f765ec7_4_k_cu_0968a551_35054cuda3std3__45__cpo5beginE,(_ZN39_INTERNAL_0f765ec7_4_k_cu_0968a551_35054cuda3std3__441_GLOBAL__N__0f765ec7_4_k_cu_0968a551_35056ignoreE - _ZN39_INTERNAL_0f765ec7_4_k_cu_0968a551_35054cuda3std3__45__cpo5beginE)
_ZN39_INTERNAL_0f765ec7_4_k_cu_0968a551_35054cuda3std3__45__cpo5beginE:
	.zero		1
	.type		_ZN39_INTERNAL_0f765ec7_4_k_cu_0968a551_35054cuda3std3__441_GLOBAL__N__0f765ec7_4_k_cu_0968a551_35056ignoreE,@object
	.size		_ZN39_INTERNAL_0f765ec7_4_k_cu_0968a551_35054cuda3std3__441_GLOBAL__N__0f765ec7_4_k_cu_0968a551_35056ignoreE,(_ZN39_INTERNAL_0f765ec7_4_k_cu_0968a551_35054cute7productE - _ZN39_INTERNAL_0f765ec7_4_k_cu_0968a551_35054cuda3std3__441_GLOBAL__N__0f765ec7_4_k_cu_0968a551_35056ignoreE)
_ZN39_INTERNAL_0f765ec7_4_k_cu_0968a551_35054cuda3std3__441_GLOBAL__N__0f765ec7_4_k_cu_0968a551_35056ignoreE:
	.zero		1
	.type		_ZN39_INTERNAL_0f765ec7_4_k_cu_0968a551_35054cute7productE,@object
	.size		_ZN39_INTERNAL_0f765ec7_4_k_cu_0968a551_35054cute7productE,(_ZN39_INTERNAL_0f765ec7_4_k_cu_0968a551_35054cuda3std3__45__cpo3endE - _ZN39_INTERNAL_0f765ec7_4_k_cu_0968a551_35054cute7productE)
_ZN39_INTERNAL_0f765ec7_4_k_cu_0968a551_35054cute7productE:
	.zero		1
	.type		_ZN39_INTERNAL_0f765ec7_4_k_cu_0968a551_35054cuda3std3__45__cpo3endE,@object
	.size		_ZN39_INTERNAL_0f765ec7_4_k_cu_0968a551_35054cuda3std3__45__cpo3endE,(_ZN39_INTERNAL_0f765ec7_4_k_cu_0968a551_35054cuda3std3__419piecewise_constructE - _ZN39_INTERNAL_0f765ec7_4_k_cu_0968a551_35054cuda3std3__45__cpo3endE)
_ZN39_INTERNAL_0f765ec7_4_k_cu_0968a551_35054cuda3std3__45__cpo3endE:
	.zero		1
	.type		_ZN39_INTERNAL_0f765ec7_4_k_cu_0968a551_35054cuda3std3__419piecewise_constructE,@object
	.size		_ZN39_INTERNAL_0f765ec7_4_k_cu_0968a551_35054cuda3std3__419piecewise_constructE,(_ZN39_INTERNAL_0f765ec7_4_k_cu_0968a551_35054cuda3std3__45__cpo4cendE - _ZN39_INTERNAL_0f765ec7_4_k_cu_0968a551_35054cuda3std3__419piecewise_constructE)
_ZN39_INTERNAL_0f765ec7_4_k_cu_0968a551_35054cuda3std3__419piecewise_constructE:
	.zero		1
	.type		_ZN39_INTERNAL_0f765ec7_4_k_cu_0968a551_35054cuda3std3__45__cpo4cendE,@object
	.size		_ZN39_INTERNAL_0f765ec7_4_k_cu_0968a551_35054cuda3std3__45__cpo4cendE,(_ZN39_INTERNAL_0f765ec7_4_k_cu_0968a551_35054cuda3std6ranges3__45__cpo4swapE - _ZN39_INTERNAL_0f765ec7_4_k_cu_0968a551_35054cuda3std3__45__cpo4cendE)
_ZN39_INTERNAL_0f765ec7_4_k_cu_0968a551_35054cuda3std3__45__cpo4cendE:
	.zero		1
	.type		_ZN39_INTERNAL_0f765ec7_4_k_cu_0968a551_35054cuda3std6ranges3__45__cpo4swapE,@object
	.size		_ZN39_INTERNAL_0f765ec7_4_k_cu_0968a551_35054cuda3std6ranges3__45__cpo4swapE,(.L_10 - _ZN39_INTERNAL_0f765ec7_4_k_cu_0968a551_35054cuda3std6ranges3__45__cpo4swapE)
_ZN39_INTERNAL_0f765ec7_4_k_cu_0968a551_35054cuda3std6ranges3__45__cpo4swapE:
	.zero		1
.L_10:


//--------------------- .nv.constant0._ZN7cutlass13device_kernelINS_4conv6kernel13ConvUniversalINS1_16ConvProblemShapeILNS1_8OperatorE2ELi3EEENS1_10collective14CollectiveConvINS1_47MainloopSm100TmaUmmaWarpSpecializedImplicitGemmILS5_2ELi17ELi3ELi1ELi2EN4cute5tupleIJNSA_1CILi2EEENSC_ILi1EEESE_EEEEENSB_IJNSC_ILi128EEENSB_IJNSC_ILi64EEEEEESJ_EEENS_10bfloat16_tESL_NSA_8TiledMMAINSA_8MMA_AtomIJNSA_26SM100_MMA_F16BF16_2x1SM_SSISL_SL_fLi128ELi64ELNSA_4UMMA5MajorE1ELSQ_1ELNSP_7ScaleInE0ELSR_0EEEEEENSA_6LayoutINSB_IJSE_SE_SE_EEENSB_IJNSC_ILi0EEESW_SW_EEEEENSB_IJNSA_10UnderscoreESZ_SZ_EEEEENS7_6detail27Sm100ImplicitGemmTileTraitsINSA_18SM100_TMA_2SM_LOADENSA_14ComposedLayoutINSA_7SwizzleILi3ELi4ELi3EEENSA_18smem_ptr_flag_bitsILi16EEENSU_INSB_IJSI_NSC_ILi8EEEEEENSB_IJSE_SI_EEEEEEEvEENS13_INSA_25SM100_TMA_2SM_LOAD_IM2COLENS15_INS16_ILi2ELi4ELi3EEES19_NSU_INSB_IJNSC_ILi32EEES1A_EEENSB_IJSE_S1I_EEEEEEEvEEEENS_8epilogue10collective18CollectiveEpilogueINS1P_23Sm100TmaWarpSpecializedILi3ELi2ELi16ELb1ELb0EEEJNSB_IJSI_SJ_SJ_EEENSB_IJNSU_ISI_SE_EENSU_INSB_IJNSC_ILi16EEESD_EEES1K_EEEEESL_NSB_IJlNSB_IJSE_lllEEESW_EEESL_S21_NS1P_6fusion15FusionCallbacksIS1T_NS22_17LinearCombinationISL_fSL_fLNS_15FloatRoundStyleE2EEES1U_S1Z_JEEENSA_5SM1004TMEM4LOAD26SM100_TMEM_LOAD_32dp32b16xENSA_13SM90_TMA_LOADENS15_INS16_ILi1ELi4ELi3EEES19_NSU_INSB_IJS1A_S1W_EEENSB_IJS1W_SE_EEEEEEENSA_39AutoVectorizingCopyWithAssumedAlignmentILi128EEENSA_14SM90_TMA_STOREES2H_S2J_S2J_EEEvvEEEEvNT_6ParamsE --------------------------
	.section	.nv.constant0._ZN7cutlass13device_kernelINS_4conv6kernel13ConvUniversalINS1_16ConvProblemShapeILNS1_8OperatorE2ELi3EEENS1_10collective14CollectiveConvINS1_47MainloopSm100TmaUmmaWarpSpecializedImplicitGemmILS5_2ELi17ELi3ELi1ELi2EN4cute5tupleIJNSA_1CILi2EEENSC_ILi1EEESE_EEEEENSB_IJNSC_ILi128EEENSB_IJNSC_ILi64EEEEEESJ_EEENS_10bfloat16_tESL_NSA_8TiledMMAINSA_8MMA_AtomIJNSA_26SM100_MMA_F16BF16_2x1SM_SSISL_SL_fLi128ELi64ELNSA_4UMMA5MajorE1ELSQ_1ELNSP_7ScaleInE0ELSR_0EEEEEENSA_6LayoutINSB_IJSE_SE_SE_EEENSB_IJNSC_ILi0EEESW_SW_EEEEENSB_IJNSA_10UnderscoreESZ_SZ_EEEEENS7_6detail27Sm100ImplicitGemmTileTraitsINSA_18SM100_TMA_2SM_LOADENSA_14ComposedLayoutINSA_7SwizzleILi3ELi4ELi3EEENSA_18smem_ptr_flag_bitsILi16EEENSU_INSB_IJSI_NSC_ILi8EEEEEENSB_IJSE_SI_EEEEEEEvEENS13_INSA_25SM100_TMA_2SM_LOAD_IM2COLENS15_INS16_ILi2ELi4ELi3EEES19_NSU_INSB_IJNSC_ILi32EEES1A_EEENSB_IJSE_S1I_EEEEEEEvEEEENS_8epilogue10collective18CollectiveEpilogueINS1P_23Sm100TmaWarpSpecializedILi3ELi2ELi16ELb1ELb0EEEJNSB_IJSI_SJ_SJ_EEENSB_IJNSU_ISI_SE_EENSU_INSB_IJNSC_ILi16EEESD_EEES1K_EEEEESL_NSB_IJlNSB_IJSE_lllEEESW_EEESL_S21_NS1P_6fusion15FusionCallbacksIS1T_NS22_17LinearCombinationISL_fSL_fLNS_15FloatRoundStyleE2EEES1U_S1Z_JEEENSA_5SM1004TMEM4LOAD26SM100_TMEM_LOAD_32dp32b16xENSA_13SM90_TMA_LOADENS15_INS16_ILi1ELi4ELi3EEES19_NSU_INSB_IJS1A_S1W_EEENSB_IJS1W_SE_EEEEEEENSA_39AutoVectorizingCopyWithAssumedAlignmentILi128EEENSA_14SM90_TMA_STOREES2H_S2J_S2J_EEEvvEEEEvNT_6ParamsE,"a",@progbits
	.sectionflags	@""
	.align	4
.nv.constant0._ZN7cutlass13device_kernelINS_4conv6kernel13ConvUniversalINS1_16ConvProblemShapeILNS1_8OperatorE2ELi3EEENS1_10collective14CollectiveConvINS1_47MainloopSm100TmaUmmaWarpSpecializedImplicitGemmILS5_2ELi17ELi3ELi1ELi2EN4cute5tupleIJNSA_1CILi2EEENSC_ILi1EEESE_EEEEENSB_IJNSC_ILi128EEENSB_IJNSC_ILi64EEEEEESJ_EEENS_10bfloat16_tESL_NSA_8TiledMMAINSA_8MMA_AtomIJNSA_26SM100_MMA_F16BF16_2x1SM_SSISL_SL_fLi128ELi64ELNSA_4UMMA5MajorE1ELSQ_1ELNSP_7ScaleInE0ELSR_0EEEEEENSA_6LayoutINSB_IJSE_SE_SE_EEENSB_IJNSC_ILi0EEESW_SW_EEEEENSB_IJNSA_10UnderscoreESZ_SZ_EEEEENS7_6detail27Sm100ImplicitGemmTileTraitsINSA_18SM100_TMA_2SM_LOADENSA_14ComposedLayoutINSA_7SwizzleILi3ELi4ELi3EEENSA_18smem_ptr_flag_bitsILi16EEENSU_INSB_IJSI_NSC_ILi8EEEEEENSB_IJSE_SI_EEEEEEEvEENS13_INSA_25SM100_TMA_2SM_LOAD_IM2COLENS15_INS16_ILi2ELi4ELi3EEES19_NSU_INSB_IJNSC_ILi32EEES1A_EEENSB_IJSE_S1I_EEEEEEEvEEEENS_8epilogue10collective18CollectiveEpilogueINS1P_23Sm100TmaWarpSpecializedILi3ELi2ELi16ELb1ELb0EEEJNSB_IJSI_SJ_SJ_EEENSB_IJNSU_ISI_SE_EENSU_INSB_IJNSC_ILi16EEESD_EEES1K_EEEEESL_NSB_IJlNSB_IJSE_lllEEESW_EEESL_S21_NS1P_6fusion15FusionCallbacksIS1T_NS22_17LinearCombinationISL_fSL_fLNS_15FloatRoundStyleE2EEES1U_S1Z_JEEENSA_5SM1004TMEM4LOAD26SM100_TMEM_LOAD_32dp32b16xENSA_13SM90_TMA_LOADENS15_INS16_ILi1ELi4ELi3EEES19_NSU_INSB_IJS1A_S1W_EEENSB_IJS1W_SE_EEEEEEENSA_39AutoVectorizingCopyWithAssumedAlignmentILi128EEENSA_14SM90_TMA_STOREES2H_S2J_S2J_EEEvvEEEEvNT_6ParamsE:
	.zero		3200


//--------------------- SYMBOLS --------------------------

	.type		.nv.reservedSmem.offset0,@object
	.size		.nv.reservedSmem.offset0,0x4
	.type		.nv.reservedSmem.cap,@object
	.size		.nv.reservedSmem.cap,0x4
	.type		__assertfail,@function
